	.target	sm_80

	.elftype	@"ET_EXEC"


//--------------------- .note.nv.tkinfo           --------------------------
	.section	.note.nv.tkinfo,"",@"SHT_NOTE"
	.sectionflags	@"SHF_NOTE_NV_TKINFO"
	.tkinfo
        /*0018*/ 	.word	0x00000002
        /*0030*/ 	.string	""
        /*0030*/ 	.string	"ptxas"
        /*0030*/ 	.string	"Cuda compilation tools, release 13.0, V13.0.88"
        /*0030*/ 	.string	"Build cuda_13.0.r13.0/compiler.36424714_0"
        /*0030*/ 	.string	"-arch sm_80 -m 64 "



//--------------------- .note.nv.cuinfo           --------------------------
	.section	.note.nv.cuinfo,"",@"SHT_NOTE"
	.sectionflags	@"SHF_NOTE_NV_CUINFO"
        /*0018*/ 	.short	0x0002
        /*001a*/ 	.short	0x0050
        /*001c*/ 	.short	0x0082
	.zero		2


//--------------------- .nv.info                  --------------------------
	.section	.nv.info,"",@"SHT_CUDA_INFO"
	.align	4


	//----- nvinfo : EIATTR_REGCOUNT
	.align		4
        /*0000*/ 	.byte	0x04, 0x2f
        /*0002*/ 	.short	(.L_12 - .L_11)
	.align		4
.L_11:
        /*0004*/ 	.word	index@(_ZN5flash25flash_bwd_dot_do_o_kernelILb1E23Flash_bwd_kernel_traitsILi192ELi64ELi64ELi8ELi4ELi2ELi2ELb0ELb0EN7cutlass6half_tE19Flash_kernel_traitsILi192ELi64ELi64ELi8ES3_EEEEvNS_16Flash_bwd_paramsE)
        /*0008*/ 	.word	0x00000041


	//----- nvinfo : EIATTR_FRAME_SIZE
	.align		4
.L_12:
        /*000c*/ 	.byte	0x04, 0x11
        /*000e*/ 	.short	(.L_14 - .L_13)
	.align		4
.L_13:
        /*0010*/ 	.word	index@(_ZN5flash25flash_bwd_dot_do_o_kernelILb1E23Flash_bwd_kernel_traitsILi192ELi64ELi64ELi8ELi4ELi2ELi2ELb0ELb0EN7cutlass6half_tE19Flash_kernel_traitsILi192ELi64ELi64ELi8ES3_EEEEvNS_16Flash_bwd_paramsE)
        /*0014*/ 	.word	0x00000000


	//----- nvinfo : EIATTR_REGCOUNT
	.align		4
.L_14:
        /*0018*/ 	.byte	0x04, 0x2f
        /*001a*/ 	.short	(.L_16 - .L_15)
	.align		4
.L_15:
        /*001c*/ 	.word	index@(_ZN5flash25flash_bwd_dot_do_o_kernelILb0E23Flash_bwd_kernel_traitsILi192ELi64ELi64ELi8ELi4ELi2ELi2ELb0ELb0EN7cutlass6half_tE19Flash_kernel_traitsILi192ELi64ELi64ELi8ES3_EEEEvNS_16Flash_bwd_paramsE)
        /*0020*/ 	.word	0x0000003e


	//----- nvinfo : EIATTR_FRAME_SIZE
	.align		4
.L_16:
        /*0024*/ 	.byte	0x04, 0x11
        /*0026*/ 	.short	(.L_18 - .L_17)
	.align		4
.L_17:
        /*0028*/ 	.word	index@(_ZN5flash25flash_bwd_dot_do_o_kernelILb0E23Flash_bwd_kernel_traitsILi192ELi64ELi64ELi8ELi4ELi2ELi2ELb0ELb0EN7cutlass6half_tE19Flash_kernel_traitsILi192ELi64ELi64ELi8ES3_EEEEvNS_16Flash_bwd_paramsE)
        /*002c*/ 	.word	0x00000000


	//----- nvinfo : EIATTR_REGCOUNT
	.align		4
.L_18:
        /*0030*/ 	.byte	0x04, 0x2f
        /*0032*/ 	.short	(.L_20 - .L_19)
	.align		4
.L_19:
        /*0034*/ 	.word	index@(_ZN5flash44flash_bwd_dq_dk_dv_loop_seqk_parallel_kernelI23Flash_bwd_kernel_traitsILi192ELi64ELi64ELi8ELi4ELi2ELi2ELb0ELb0EN7cutlass6half_tE19Flash_kernel_traitsILi192ELi64ELi64ELi8ES3_EELb0ELb1ELb0ELb1ELb0ELb0ELb1EEEvNS_16Flash_bwd_paramsE)
        /*0038*/ 	.word	0x000000ff


	//----- nvinfo : EIATTR_FRAME_SIZE
	.align		4
.L_20:
        /*003c*/ 	.byte	0x04, 0x11
        /*003e*/ 	.short	(.L_22 - .L_21)
	.align		4
.L_21:
        /*0040*/ 	.word	index@(_ZN5flash44flash_bwd_dq_dk_dv_loop_seqk_parallel_kernelI23Flash_bwd_kernel_traitsILi192ELi64ELi64ELi8ELi4ELi2ELi2ELb0ELb0EN7cutlass6half_tE19Flash_kernel_traitsILi192ELi64ELi64ELi8ES3_EELb0ELb1ELb0ELb1ELb0ELb0ELb1EEEvNS_16Flash_bwd_paramsE)
        /*0044*/ 	.word	0x00000028


	//----- nvinfo : EIATTR_REGCOUNT
	.align		4
.L_22:
        /*0048*/ 	.byte	0x04, 0x2f
        /*004a*/ 	.short	(.L_24 - .L_23)
	.align		4
.L_23:
        /*004c*/ 	.word	index@(_ZN5flash44flash_bwd_dq_dk_dv_loop_seqk_parallel_kernelI23Flash_bwd_kernel_traitsILi192ELi64ELi64ELi8ELi4ELi2ELi2ELb0ELb0EN7cutlass6half_tE19Flash_kernel_traitsILi192ELi64ELi64ELi8ES3_EELb1ELb1ELb0ELb1ELb0ELb0ELb0EEEvNS_16Flash_bwd_paramsE)
        /*0050*/ 	.word	0x000000ff


	//----- nvinfo : EIATTR_FRAME_SIZE
	.align		4
.L_24:
        /*0054*/ 	.byte	0x04, 0x11
        /*0056*/ 	.short	(.L_26 - .L_25)
	.align		4
.L_25:
        /*0058*/ 	.word	index@(_ZN5flash44flash_bwd_dq_dk_dv_loop_seqk_parallel_kernelI23Flash_bwd_kernel_traitsILi192ELi64ELi64ELi8ELi4ELi2ELi2ELb0ELb0EN7cutlass6half_tE19Flash_kernel_traitsILi192ELi64ELi64ELi8ES3_EELb1ELb1ELb0ELb1ELb0ELb0ELb0EEEvNS_16Flash_bwd_paramsE)
        /*005c*/ 	.word	0x00000038


	//----- nvinfo : EIATTR_REGCOUNT
	.align		4
.L_26:
        /*0060*/ 	.byte	0x04, 0x2f
        /*0062*/ 	.short	(.L_28 - .L_27)
	.align		4
.L_27:
        /*0064*/ 	.word	index@(_ZN5flash44flash_bwd_dq_dk_dv_loop_seqk_parallel_kernelI23Flash_bwd_kernel_traitsILi192ELi64ELi64ELi8ELi4ELi2ELi2ELb0ELb0EN7cutlass6half_tE19Flash_kernel_traitsILi192ELi64ELi64ELi8ES3_EELb0ELb1ELb0ELb0ELb0ELb1ELb1EEEvNS_16Flash_bwd_paramsE)
        /*0068*/ 	.word	0x000000ff


	//----- nvinfo : EIATTR_FRAME_SIZE
	.align		4
.L_28:
        /*006c*/ 	.byte	0x04, 0x11
        /*006e*/ 	.short	(.L_30 - .L_29)
	.align		4
.L_29:
        /*0070*/ 	.word	index@(_ZN5flash44flash_bwd_dq_dk_dv_loop_seqk_parallel_kernelI23Flash_bwd_kernel_traitsILi192ELi64ELi64ELi8ELi4ELi2ELi2ELb0ELb0EN7cutlass6half_tE19Flash_kernel_traitsILi192ELi64ELi64ELi8ES3_EELb0ELb1ELb0ELb0ELb0ELb1ELb1EEEvNS_16Flash_bwd_paramsE)
        /*0074*/ 	.word	0x00000010


	//----- nvinfo : EIATTR_REGCOUNT
	.align		4
.L_30:
        /*0078*/ 	.byte	0x04, 0x2f
        /*007a*/ 	.short	(.L_32 - .L_31)
	.align		4
.L_31:
        /*007c*/ 	.word	index@(_ZN5flash44flash_bwd_dq_dk_dv_loop_seqk_parallel_kernelI23Flash_bwd_kernel_traitsILi192ELi64ELi64ELi8ELi4ELi2ELi2ELb0ELb0EN7cutlass6half_tE19Flash_kernel_traitsILi192ELi64ELi64ELi8ES3_EELb1ELb1ELb0ELb0ELb0ELb1ELb0EEEvNS_16Flash_bwd_paramsE)
        /*0080*/ 	.word	0x000000ff


	//----- nvinfo : EIATTR_FRAME_SIZE
	.align		4
.L_32:
        /*0084*/ 	.byte	0x04, 0x11
        /*0086*/ 	.short	(.L_34 - .L_33)
	.align		4
.L_33:
        /*0088*/ 	.word	index@(_ZN5flash44flash_bwd_dq_dk_dv_loop_seqk_parallel_kernelI23Flash_bwd_kernel_traitsILi192ELi64ELi64ELi8ELi4ELi2ELi2ELb0ELb0EN7cutlass6half_tE19Flash_kernel_traitsILi192ELi64ELi64ELi8ES3_EELb1ELb1ELb0ELb0ELb0ELb1ELb0EEEvNS_16Flash_bwd_paramsE)
        /*008c*/ 	.word	0x00000018


	//----- nvinfo : EIATTR_REGCOUNT
	.align		4
.L_34:
        /*0090*/ 	.byte	0x04, 0x2f
        /*0092*/ 	.short	(.L_36 - .L_35)
	.align		4
.L_35:
        /*0094*/ 	.word	index@(_ZN5flash44flash_bwd_dq_dk_dv_loop_seqk_parallel_kernelI23Flash_bwd_kernel_traitsILi192ELi64ELi64ELi8ELi4ELi2ELi2ELb0ELb0EN7cutlass6half_tE19Flash_kernel_traitsILi192ELi64ELi64ELi8ES3_EELb0ELb1ELb0ELb0ELb0ELb0ELb1EEEvNS_16Flash_bwd_paramsE)
        /*0098*/ 	.word	0x000000ff


	//----- nvinfo : EIATTR_FRAME_SIZE
	.align		4
.L_36:
        /*009c*/ 	.byte	0x04, 0x11
        /*009e*/ 	.short	(.L_38 - .L_37)
	.align		4
.L_37:
        /*00a0*/ 	.word	index@(_ZN5flash44flash_bwd_dq_dk_dv_loop_seqk_parallel_kernelI23Flash_bwd_kernel_traitsILi192ELi64ELi64ELi8ELi4ELi2ELi2ELb0ELb0EN7cutlass6half_tE19Flash_kernel_traitsILi192ELi64ELi64ELi8ES3_EELb0ELb1ELb0ELb0ELb0ELb0ELb1EEEvNS_16Flash_bwd_paramsE)
        /*00a4*/ 	.word	0x00000018


	//----- nvinfo : EIATTR_REGCOUNT
	.align		4
.L_38:
        /*00a8*/ 	.byte	0x04, 0x2f
        /*00aa*/ 	.short	(.L_40 - .L_39)
	.align		4
.L_39:
        /*00ac*/ 	.word	index@(_ZN5flash44flash_bwd_dq_dk_dv_loop_seqk_parallel_kernelI23Flash_bwd_kernel_traitsILi192ELi64ELi64ELi8ELi4ELi2ELi2ELb0ELb0EN7cutlass6half_tE19Flash_kernel_traitsILi192ELi64ELi64ELi8ES3_EELb1ELb1ELb0ELb0ELb0ELb0ELb0EEEvNS_16Flash_bwd_paramsE)
        /*00b0*/ 	.word	0x000000ff


	//----- nvinfo : EIATTR_FRAME_SIZE
	.align		4
.L_40:
        /*00b4*/ 	.byte	0x04, 0x11
        /*00b6*/ 	.short	(.L_42 - .L_41)
	.align		4
.L_41:
        /*00b8*/ 	.word	index@(_ZN5flash44flash_bwd_dq_dk_dv_loop_seqk_parallel_kernelI23Flash_bwd_kernel_traitsILi192ELi64ELi64ELi8ELi4ELi2ELi2ELb0ELb0EN7cutlass6half_tE19Flash_kernel_traitsILi192ELi64ELi64ELi8ES3_EELb1ELb1ELb0ELb0ELb0ELb0ELb0EEEvNS_16Flash_bwd_paramsE)
        /*00bc*/ 	.word	0x00000010


	//----- nvinfo : EIATTR_REGCOUNT
	.align		4
.L_42:
        /*00c0*/ 	.byte	0x04, 0x2f
        /*00c2*/ 	.short	(.L_44 - .L_43)
	.align		4
.L_43:
        /*00c4*/ 	.word	index@(_ZN5flash27flash_bwd_convert_dq_kernelI23Flash_bwd_kernel_traitsILi192ELi64ELi64ELi8ELi4ELi2ELi2ELb0ELb0EN7cutlass6half_tE19Flash_kernel_traitsILi192ELi64ELi64ELi8ES3_EEEEvNS_16Flash_bwd_paramsEi)
        /*00c8*/ 	.word	0x00000060


	//----- nvinfo : EIATTR_FRAME_SIZE
	.align		4
.L_44:
        /*00cc*/ 	.byte	0x04, 0x11
        /*00ce*/ 	.short	(.L_46 - .L_45)
	.align		4
.L_45:
        /*00d0*/ 	.word	index@(_ZN5flash27flash_bwd_convert_dq_kernelI23Flash_bwd_kernel_traitsILi192ELi64ELi64ELi8ELi4ELi2ELi2ELb0ELb0EN7cutlass6half_tE19Flash_kernel_traitsILi192ELi64ELi64ELi8ES3_EEEEvNS_16Flash_bwd_paramsEi)
        /*00d4*/ 	.word	0x00000000


	//----- nvinfo : EIATTR_REGCOUNT
	.align		4
.L_46:
        /*00d8*/ 	.byte	0x04, 0x2f
        /*00da*/ 	.short	(.L_48 - .L_47)
	.align		4
.L_47:
        /*00dc*/ 	.word	index@(_ZN5flash25flash_bwd_dot_do_o_kernelILb1E23Flash_bwd_kernel_traitsILi192ELi64ELi64ELi8ELi4ELi2ELi2ELb1ELb1EN7cutlass6half_tE19Flash_kernel_traitsILi192ELi64ELi64ELi8ES3_EEEEvNS_16Flash_bwd_paramsE)
        /*00e0*/ 	.word	0x00000041


	//----- nvinfo : EIATTR_FRAME_SIZE
	.align		4
.L_48:
        /*00e4*/ 	.byte	0x04, 0x11
        /*00e6*/ 	.short	(.L_50 - .L_49)
	.align		4
.L_49:
        /*00e8*/ 	.word	index@(_ZN5flash25flash_bwd_dot_do_o_kernelILb1E23Flash_bwd_kernel_traitsILi192ELi64ELi64ELi8ELi4ELi2ELi2ELb1ELb1EN7cutlass6half_tE19Flash_kernel_traitsILi192ELi64ELi64ELi8ES3_EEEEvNS_16Flash_bwd_paramsE)
        /*00ec*/ 	.word	0x00000000


	//----- nvinfo : EIATTR_REGCOUNT
	.align		4
.L_50:
        /*00f0*/ 	.byte	0x04, 0x2f
        /*00f2*/ 	.short	(.L_52 - .L_51)
	.align		4
.L_51:
        /*00f4*/ 	.word	index@(_ZN5flash25flash_bwd_dot_do_o_kernelILb0E23Flash_bwd_kernel_traitsILi192ELi64ELi64ELi8ELi4ELi2ELi2ELb1ELb1EN7cutlass6half_tE19Flash_kernel_traitsILi192ELi64ELi64ELi8ES3_EEEEvNS_16Flash_bwd_paramsE)
        /*00f8*/ 	.word	0x0000003e


	//----- nvinfo : EIATTR_FRAME_SIZE
	.align		4
.L_52:
        /*00fc*/ 	.byte	0x04, 0x11
        /*00fe*/ 	.short	(.L_54 - .L_53)
	.align		4
.L_53:
        /*0100*/ 	.word	index@(_ZN5flash25flash_bwd_dot_do_o_kernelILb0E23Flash_bwd_kernel_traitsILi192ELi64ELi64ELi8ELi4ELi2ELi2ELb1ELb1EN7cutlass6half_tE19Flash_kernel_traitsILi192ELi64ELi64ELi8ES3_EEEEvNS_16Flash_bwd_paramsE)
        /*0104*/ 	.word	0x00000000


	//----- nvinfo : EIATTR_REGCOUNT
	.align		4
.L_54:
        /*0108*/ 	.byte	0x04, 0x2f
        /*010a*/ 	.short	(.L_56 - .L_55)
	.align		4
.L_55:
        /*010c*/ 	.word	index@(_ZN5flash44flash_bwd_dq_dk_dv_loop_seqk_parallel_kernelI23Flash_bwd_kernel_traitsILi192ELi64ELi64ELi8ELi4ELi2ELi2ELb1ELb1EN7cutlass6half_tE19Flash_kernel_traitsILi192ELi64ELi64ELi8ES3_EELb0ELb1ELb0ELb1ELb0ELb0ELb1EEEvNS_16Flash_bwd_paramsE)
        /*0110*/ 	.word	0x000000ff


	//----- nvinfo : EIATTR_FRAME_SIZE
	.align		4
.L_56:
        /*0114*/ 	.byte	0x04, 0x11
        /*0116*/ 	.short	(.L_58 - .L_57)
	.align		4
.L_57:
        /*0118*/ 	.word	index@(_ZN5flash44flash_bwd_dq_dk_dv_loop_seqk_parallel_kernelI23Flash_bwd_kernel_traitsILi192ELi64ELi64ELi8ELi4ELi2ELi2ELb1ELb1EN7cutlass6half_tE19Flash_kernel_traitsILi192ELi64ELi64ELi8ES3_EELb0ELb1ELb0ELb1ELb0ELb0ELb1EEEvNS_16Flash_bwd_paramsE)
        /*011c*/ 	.word	0x000000f8


	//----- nvinfo : EIATTR_REGCOUNT
	.align		4
.L_58:
        /*0120*/ 	.byte	0x04, 0x2f
        /*0122*/ 	.short	(.L_60 - .L_59)
	.align		4
.L_59:
        /*0124*/ 	.word	index@(_ZN5flash44flash_bwd_dq_dk_dv_loop_seqk_parallel_kernelI23Flash_bwd_kernel_traitsILi192ELi64ELi64ELi8ELi4ELi2ELi2ELb1ELb1EN7cutlass6half_tE19Flash_kernel_traitsILi192ELi64ELi64ELi8ES3_EELb1ELb1ELb0ELb1ELb0ELb0ELb0EEEvNS_16Flash_bwd_paramsE)
        /*0128*/ 	.word	0x000000ff


	//----- nvinfo : EIATTR_FRAME_SIZE
	.align		4
.L_60:
        /*012c*/ 	.byte	0x04, 0x11
        /*012e*/ 	.short	(.L_62 - .L_61)
	.align		4
.L_61:
        /*0130*/ 	.word	index@(_ZN5flash44flash_bwd_dq_dk_dv_loop_seqk_parallel_kernelI23Flash_bwd_kernel_traitsILi192ELi64ELi64ELi8ELi4ELi2ELi2ELb1ELb1EN7cutlass6half_tE19Flash_kernel_traitsILi192ELi64ELi64ELi8ES3_EELb1ELb1ELb0ELb1ELb0ELb0ELb0EEEvNS_16Flash_bwd_paramsE)
        /*0134*/ 	.word	0x00000108


	//----- nvinfo : EIATTR_REGCOUNT
	.align		4
.L_62:
        /*0138*/ 	.byte	0x04, 0x2f
        /*013a*/ 	.short	(.L_64 - .L_63)
	.align		4
.L_63:
        /*013c*/ 	.word	index@(_ZN5flash44flash_bwd_dq_dk_dv_loop_seqk_parallel_kernelI23Flash_bwd_kernel_traitsILi192ELi64ELi64ELi8ELi4ELi2ELi2ELb1ELb1EN7cutlass6half_tE19Flash_kernel_traitsILi192ELi64ELi64ELi8ES3_EELb0ELb1ELb0ELb0ELb0ELb1ELb1EEEvNS_16Flash_bwd_paramsE)
        /*0140*/ 	.word	0x000000ff


	//----- nvinfo : EIATTR_FRAME_SIZE
	.align		4
.L_64:
        /*0144*/ 	.byte	0x04, 0x11
        /*0146*/ 	.short	(.L_66 - .L_65)
	.align		4
.L_65:
        /*0148*/ 	.word	index@(_ZN5flash44flash_bwd_dq_dk_dv_loop_seqk_parallel_kernelI23Flash_bwd_kernel_traitsILi192ELi64ELi64ELi8ELi4ELi2ELi2ELb1ELb1EN7cutlass6half_tE19Flash_kernel_traitsILi192ELi64ELi64ELi8ES3_EELb0ELb1ELb0ELb0ELb0ELb1ELb1EEEvNS_16Flash_bwd_paramsE)
        /*014c*/ 	.word	0x000000d8


	//----- nvinfo : EIATTR_REGCOUNT
	.align		4
.L_66:
        /*0150*/ 	.byte	0x04, 0x2f
        /*0152*/ 	.short	(.L_68 - .L_67)
	.align		4
.L_67:
        /*0154*/ 	.word	index@(_ZN5flash44flash_bwd_dq_dk_dv_loop_seqk_parallel_kernelI23Flash_bwd_kernel_traitsILi192ELi64ELi64ELi8ELi4ELi2ELi2ELb1ELb1EN7cutlass6half_tE19Flash_kernel_traitsILi192ELi64ELi64ELi8ES3_EELb1ELb1ELb0ELb0ELb0ELb1ELb0EEEvNS_16Flash_bwd_paramsE)
        /*0158*/ 	.word	0x000000ff


	//----- nvinfo : EIATTR_FRAME_SIZE
	.align		4
.L_68:
        /*015c*/ 	.byte	0x04, 0x11
        /*015e*/ 	.short	(.L_70 - .L_69)
	.align		4
.L_69:
        /*0160*/ 	.word	index@(_ZN5flash44flash_bwd_dq_dk_dv_loop_seqk_parallel_kernelI23Flash_bwd_kernel_traitsILi192ELi64ELi64ELi8ELi4ELi2ELi2ELb1ELb1EN7cutlass6half_tE19Flash_kernel_traitsILi192ELi64ELi64ELi8ES3_EELb1ELb1ELb0ELb0ELb0ELb1ELb0EEEvNS_16Flash_bwd_paramsE)
        /*0164*/ 	.word	0x000000d8


	//----- nvinfo : EIATTR_REGCOUNT
	.align		4
.L_70:
        /*0168*/ 	.byte	0x04, 0x2f
        /*016a*/ 	.short	(.L_72 - .L_71)
	.align		4
.L_71:
        /*016c*/ 	.word	index@(_ZN5flash44flash_bwd_dq_dk_dv_loop_seqk_parallel_kernelI23Flash_bwd_kernel_traitsILi192ELi64ELi64ELi8ELi4ELi2ELi2ELb1ELb1EN7cutlass6half_tE19Flash_kernel_traitsILi192ELi64ELi64ELi8ES3_EELb0ELb1ELb0ELb0ELb0ELb0ELb1EEEvNS_16Flash_bwd_paramsE)
        /*0170*/ 	.word	0x000000ff


	//----- nvinfo : EIATTR_FRAME_SIZE
	.align		4
.L_72:
        /*0174*/ 	.byte	0x04, 0x11
        /*0176*/ 	.short	(.L_74 - .L_73)
	.align		4
.L_73:
        /*0178*/ 	.word	index@(_ZN5flash44flash_bwd_dq_dk_dv_loop_seqk_parallel_kernelI23Flash_bwd_kernel_traitsILi192ELi64ELi64ELi8ELi4ELi2ELi2ELb1ELb1EN7cutlass6half_tE19Flash_kernel_traitsILi192ELi64ELi64ELi8ES3_EELb0ELb1ELb0ELb0ELb0ELb0ELb1EEEvNS_16Flash_bwd_paramsE)
        /*017c*/ 	.word	0x000000d8


	//----- nvinfo : EIATTR_REGCOUNT
	.align		4
.L_74:
        /*0180*/ 	.byte	0x04, 0x2f
        /*0182*/ 	.short	(.L_76 - .L_75)
	.align		4
.L_75:
        /*0184*/ 	.word	index@(_ZN5flash44flash_bwd_dq_dk_dv_loop_seqk_parallel_kernelI23Flash_bwd_kernel_traitsILi192ELi64ELi64ELi8ELi4ELi2ELi2ELb1ELb1EN7cutlass6half_tE19Flash_kernel_traitsILi192ELi64ELi64ELi8ES3_EELb1ELb1ELb0ELb0ELb0ELb0ELb0EEEvNS_16Flash_bwd_paramsE)
        /*0188*/ 	.word	0x000000ff


	//----- nvinfo : EIATTR_FRAME_SIZE
	.align		4
.L_76:
        /*018c*/ 	.byte	0x04, 0x11
        /*018e*/ 	.short	(.L_78 - .L_77)
	.align		4
.L_77:
        /*0190*/ 	.word	index@(_ZN5flash44flash_bwd_dq_dk_dv_loop_seqk_parallel_kernelI23Flash_bwd_kernel_traitsILi192ELi64ELi64ELi8ELi4ELi2ELi2ELb1ELb1EN7cutlass6half_tE19Flash_kernel_traitsILi192ELi64ELi64ELi8ES3_EELb1ELb1ELb0ELb0ELb0ELb0ELb0EEEvNS_16Flash_bwd_paramsE)
        /*0194*/ 	.word	0x000000e0


	//----- nvinfo : EIATTR_REGCOUNT
	.align		4
.L_78:
        /*0198*/ 	.byte	0x04, 0x2f
        /*019a*/ 	.short	(.L_80 - .L_79)
	.align		4
.L_79:
        /*019c*/ 	.word	index@(_ZN5flash27flash_bwd_convert_dq_kernelI23Flash_bwd_kernel_traitsILi192ELi64ELi64ELi8ELi4ELi2ELi2ELb1ELb1EN7cutlass6half_tE19Flash_kernel_traitsILi192ELi64ELi64ELi8ES3_EEEEvNS_16Flash_bwd_paramsEi)
        /*01a0*/ 	.word	0x00000060


	//----- nvinfo : EIATTR_FRAME_SIZE
	.align		4
.L_80:
        /*01a4*/ 	.byte	0x04, 0x11
        /*01a6*/ 	.short	(.L_82 - .L_81)
	.align		4
.L_81:
        /*01a8*/ 	.word	index@(_ZN5flash27flash_bwd_convert_dq_kernelI23Flash_bwd_kernel_traitsILi192ELi64ELi64ELi8ELi4ELi2ELi2ELb1ELb1EN7cutlass6half_tE19Flash_kernel_traitsILi192ELi64ELi64ELi8ES3_EEEEvNS_16Flash_bwd_paramsEi)
        /*01ac*/ 	.word	0x00000000


	//----- nvinfo : EIATTR_REGCOUNT
	.align		4
.L_82:
        /*01b0*/ 	.byte	0x04, 0x2f
        /*01b2*/ 	.short	(.L_84 - .L_83)
	.align		4
.L_83:
        /*01b4*/ 	.word	index@(_ZN5flash44flash_bwd_dq_dk_dv_loop_seqk_parallel_kernelI23Flash_bwd_kernel_traitsILi192ELi64ELi64ELi8ELi4ELi2ELi2ELb0ELb0EN7cutlass6half_tE19Flash_kernel_traitsILi192ELi64ELi64ELi8ES3_EELb0ELb1ELb0ELb1ELb0ELb0ELb0EEEvNS_16Flash_bwd_paramsE)
        /*01b8*/ 	.word	0x000000ff


	//----- nvinfo : EIATTR_FRAME_SIZE
	.align		4
.L_84:
        /*01bc*/ 	.byte	0x04, 0x11
        /*01be*/ 	.short	(.L_86 - .L_85)
	.align		4
.L_85:
        /*01c0*/ 	.word	index@(_ZN5flash44flash_bwd_dq_dk_dv_loop_seqk_parallel_kernelI23Flash_bwd_kernel_traitsILi192ELi64ELi64ELi8ELi4ELi2ELi2ELb0ELb0EN7cutlass6half_tE19Flash_kernel_traitsILi192ELi64ELi64ELi8ES3_EELb0ELb1ELb0ELb1ELb0ELb0ELb0EEEvNS_16Flash_bwd_paramsE)
        /*01c4*/ 	.word	0x00000010


	//----- nvinfo : EIATTR_REGCOUNT
	.align		4
.L_86:
        /*01c8*/ 	.byte	0x04, 0x2f
        /*01ca*/ 	.short	(.L_88 - .L_87)
	.align		4
.L_87:
        /*01cc*/ 	.word	index@(_ZN5flash44flash_bwd_dq_dk_dv_loop_seqk_parallel_kernelI23Flash_bwd_kernel_traitsILi192ELi64ELi64ELi8ELi4ELi2ELi2ELb0ELb0EN7cutlass6half_tE19Flash_kernel_traitsILi192ELi64ELi64ELi8ES3_EELb0ELb1ELb0ELb0ELb0ELb1ELb0EEEvNS_16Flash_bwd_paramsE)
        /*01d0*/ 	.word	0x000000ff


	//----- nvinfo : EIATTR_FRAME_SIZE
	.align		4
.L_88:
        /*01d4*/ 	.byte	0x04, 0x11
        /*01d6*/ 	.short	(.L_90 - .L_89)
	.align		4
.L_89:
        /*01d8*/ 	.word	index@(_ZN5flash44flash_bwd_dq_dk_dv_loop_seqk_parallel_kernelI23Flash_bwd_kernel_traitsILi192ELi64ELi64ELi8ELi4ELi2ELi2ELb0ELb0EN7cutlass6half_tE19Flash_kernel_traitsILi192ELi64ELi64ELi8ES3_EELb0ELb1ELb0ELb0ELb0ELb1ELb0EEEvNS_16Flash_bwd_paramsE)
        /*01dc*/ 	.word	0x00000010


	//----- nvinfo : EIATTR_REGCOUNT
	.align		4
.L_90:
        /*01e0*/ 	.byte	0x04, 0x2f
        /*01e2*/ 	.short	(.L_92 - .L_91)
	.align		4
.L_91:
        /*01e4*/ 	.word	index@(_ZN5flash44flash_bwd_dq_dk_dv_loop_seqk_parallel_kernelI23Flash_bwd_kernel_traitsILi192ELi64ELi64ELi8ELi4ELi2ELi2ELb0ELb0EN7cutlass6half_tE19Flash_kernel_traitsILi192ELi64ELi64ELi8ES3_EELb0ELb1ELb0ELb0ELb0ELb0ELb0EEEvNS_16Flash_bwd_paramsE)
        /*01e8*/ 	.word	0x000000ff


	//----- nvinfo : EIATTR_FRAME_SIZE
	.align		4
.L_92:
        /*01ec*/ 	.byte	0x04, 0x11
        /*01ee*/ 	.short	(.L_94 - .L_93)
	.align		4
.L_93:
        /*01f0*/ 	.word	index@(_ZN5flash44flash_bwd_dq_dk_dv_loop_seqk_parallel_kernelI23Flash_bwd_kernel_traitsILi192ELi64ELi64ELi8ELi4ELi2ELi2ELb0ELb0EN7cutlass6half_tE19Flash_kernel_traitsILi192ELi64ELi64ELi8ES3_EELb0ELb1ELb0ELb0ELb0ELb0ELb0EEEvNS_16Flash_bwd_paramsE)
        /*01f4*/ 	.word	0x00000018


	//----- nvinfo : EIATTR_REGCOUNT
	.align		4
.L_94:
        /*01f8*/ 	.byte	0x04, 0x2f
        /*01fa*/ 	.short	(.L_96 - .L_95)
	.align		4
.L_95:
        /*01fc*/ 	.word	index@(_ZN5flash44flash_bwd_dq_dk_dv_loop_seqk_parallel_kernelI23Flash_bwd_kernel_traitsILi192ELi64ELi64ELi8ELi4ELi2ELi2ELb1ELb1EN7cutlass6half_tE19Flash_kernel_traitsILi192ELi64ELi64ELi8ES3_EELb0ELb1ELb0ELb1ELb0ELb0ELb0EEEvNS_16Flash_bwd_paramsE)
        /*0200*/ 	.word	0x000000ff


	//----- nvinfo : EIATTR_FRAME_SIZE
	.align		4
.L_96:
        /*0204*/ 	.byte	0x04, 0x11
        /*0206*/ 	.short	(.L_98 - .L_97)
	.align		4
.L_97:
        /*0208*/ 	.word	index@(_ZN5flash44flash_bwd_dq_dk_dv_loop_seqk_parallel_kernelI23Flash_bwd_kernel_traitsILi192ELi64ELi64ELi8ELi4ELi2ELi2ELb1ELb1EN7cutlass6half_tE19Flash_kernel_traitsILi192ELi64ELi64ELi8ES3_EELb0ELb1ELb0ELb1ELb0ELb0ELb0EEEvNS_16Flash_bwd_paramsE)
        /*020c*/ 	.word	0x000000f0


	//----- nvinfo : EIATTR_REGCOUNT
	.align		4
.L_98:
        /*0210*/ 	.byte	0x04, 0x2f
        /*0212*/ 	.short	(.L_100 - .L_99)
	.align		4
.L_99:
        /*0214*/ 	.word	index@(_ZN5flash44flash_bwd_dq_dk_dv_loop_seqk_parallel_kernelI23Flash_bwd_kernel_traitsILi192ELi64ELi64ELi8ELi4ELi2ELi2ELb1ELb1EN7cutlass6half_tE19Flash_kernel_traitsILi192ELi64ELi64ELi8ES3_EELb0ELb1ELb0ELb0ELb0ELb1ELb0EEEvNS_16Flash_bwd_paramsE)
        /*0218*/ 	.word	0x000000ff


	//----- nvinfo : EIATTR_FRAME_SIZE
	.align		4
.L_100:
        /*021c*/ 	.byte	0x04, 0x11
        /*021e*/ 	.short	(.L_102 - .L_101)
	.align		4
.L_101:
        /*0220*/ 	.word	index@(_ZN5flash44flash_bwd_dq_dk_dv_loop_seqk_parallel_kernelI23Flash_bwd_kernel_traitsILi192ELi64ELi64ELi8ELi4ELi2ELi2ELb1ELb1EN7cutlass6half_tE19Flash_kernel_traitsILi192ELi64ELi64ELi8ES3_EELb0ELb1ELb0ELb0ELb0ELb1ELb0EEEvNS_16Flash_bwd_paramsE)
        /*0224*/ 	.word	0x000000d8


	//----- nvinfo : EIATTR_REGCOUNT
	.align		4
.L_102:
        /*0228*/ 	.byte	0x04, 0x2f
        /*022a*/ 	.short	(.L_104 - .L_103)
	.align		4
.L_103:
        /*022c*/ 	.word	index@(_ZN5flash44flash_bwd_dq_dk_dv_loop_seqk_parallel_kernelI23Flash_bwd_kernel_traitsILi192ELi64ELi64ELi8ELi4ELi2ELi2ELb1ELb1EN7cutlass6half_tE19Flash_kernel_traitsILi192ELi64ELi64ELi8ES3_EELb0ELb1ELb0ELb0ELb0ELb0ELb0EEEvNS_16Flash_bwd_paramsE)
        /*0230*/ 	.word	0x000000ff


	//----- nvinfo : EIATTR_FRAME_SIZE
	.align		4
.L_104:
        /*0234*/ 	.byte	0x04, 0x11
        /*0236*/ 	.short	(.L_106 - .L_105)
	.align		4
.L_105:
        /*0238*/ 	.word	index@(_ZN5flash44flash_bwd_dq_dk_dv_loop_seqk_parallel_kernelI23Flash_bwd_kernel_traitsILi192ELi64ELi64ELi8ELi4ELi2ELi2ELb1ELb1EN7cutlass6half_tE19Flash_kernel_traitsILi192ELi64ELi64ELi8ES3_EELb0ELb1ELb0ELb0ELb0ELb0ELb0EEEvNS_16Flash_bwd_paramsE)
        /*023c*/ 	.word	0x000000d0


	//----- nvinfo : EIATTR_MIN_STACK_SIZE
	.align		4
.L_106:
        /*0240*/ 	.byte	0x04, 0x12
        /*0242*/ 	.short	(.L_108 - .L_107)
	.align		4
.L_107:
        /*0244*/ 	.word	index@(_ZN5flash44flash_bwd_dq_dk_dv_loop_seqk_parallel_kernelI23Flash_bwd_kernel_traitsILi192ELi64ELi64ELi8ELi4ELi2ELi2ELb1ELb1EN7cutlass6half_tE19Flash_kernel_traitsILi192ELi64ELi64ELi8ES3_EELb0ELb1ELb0ELb0ELb0ELb0ELb0EEEvNS_16Flash_bwd_paramsE)
        /*0248*/ 	.word	0x000000d0


	//----- nvinfo : EIATTR_MIN_STACK_SIZE
	.align		4
.L_108:
        /*024c*/ 	.byte	0x04, 0x12
        /*024e*/ 	.short	(.L_110 - .L_109)
	.align		4
.L_109:
        /*0250*/ 	.word	index@(_ZN5flash44flash_bwd_dq_dk_dv_loop_seqk_parallel_kernelI23Flash_bwd_kernel_traitsILi192ELi64ELi64ELi8ELi4ELi2ELi2ELb1ELb1EN7cutlass6half_tE19Flash_kernel_traitsILi192ELi64ELi64ELi8ES3_EELb0ELb1ELb0ELb0ELb0ELb1ELb0EEEvNS_16Flash_bwd_paramsE)
        /*0254*/ 	.word	0x000000d8


	//----- nvinfo : EIATTR_MIN_STACK_SIZE
	.align		4
.L_110:
        /*0258*/ 	.byte	0x04, 0x12
        /*025a*/ 	.short	(.L_112 - .L_111)
	.align		4
.L_111:
        /*025c*/ 	.word	index@(_ZN5flash44flash_bwd_dq_dk_dv_loop_seqk_parallel_kernelI23Flash_bwd_kernel_traitsILi192ELi64ELi64ELi8ELi4ELi2ELi2ELb1ELb1EN7cutlass6half_tE19Flash_kernel_traitsILi192ELi64ELi64ELi8ES3_EELb0ELb1ELb0ELb1ELb0ELb0ELb0EEEvNS_16Flash_bwd_paramsE)
        /*0260*/ 	.word	0x000000f0


	//----- nvinfo : EIATTR_MIN_STACK_SIZE
	.align		4
.L_112:
        /*0264*/ 	.byte	0x04, 0x12
        /*0266*/ 	.short	(.L_114 - .L_113)
	.align		4
.L_113:
        /*0268*/ 	.word	index@(_ZN5flash44flash_bwd_dq_dk_dv_loop_seqk_parallel_kernelI23Flash_bwd_kernel_traitsILi192ELi64ELi64ELi8ELi4ELi2ELi2ELb0ELb0EN7cutlass6half_tE19Flash_kernel_traitsILi192ELi64ELi64ELi8ES3_EELb0ELb1ELb0ELb0ELb0ELb0ELb0EEEvNS_16Flash_bwd_paramsE)
        /*026c*/ 	.word	0x00000018


	//----- nvinfo : EIATTR_MIN_STACK_SIZE
	.align		4
.L_114:
        /*0270*/ 	.byte	0x04, 0x12
        /*0272*/ 	.short	(.L_116 - .L_115)
	.align		4
.L_115:
        /*0274*/ 	.word	index@(_ZN5flash44flash_bwd_dq_dk_dv_loop_seqk_parallel_kernelI23Flash_bwd_kernel_traitsILi192ELi64ELi64ELi8ELi4ELi2ELi2ELb0ELb0EN7cutlass6half_tE19Flash_kernel_traitsILi192ELi64ELi64ELi8ES3_EELb0ELb1ELb0ELb0ELb0ELb1ELb0EEEvNS_16Flash_bwd_paramsE)
        /*0278*/ 	.word	0x00000010


	//----- nvinfo : EIATTR_MIN_STACK_SIZE
	.align		4
.L_116:
        /*027c*/ 	.byte	0x04, 0x12
        /*027e*/ 	.short	(.L_118 - .L_117)
	.align		4
.L_117:
        /*0280*/ 	.word	index@(_ZN5flash44flash_bwd_dq_dk_dv_loop_seqk_parallel_kernelI23Flash_bwd_kernel_traitsILi192ELi64ELi64ELi8ELi4ELi2ELi2ELb0ELb0EN7cutlass6half_tE19Flash_kernel_traitsILi192ELi64ELi64ELi8ES3_EELb0ELb1ELb0ELb1ELb0ELb0ELb0EEEvNS_16Flash_bwd_paramsE)
        /*0284*/ 	.word	0x00000010


	//----- nvinfo : EIATTR_MIN_STACK_SIZE
	.align		4
.L_118:
        /*0288*/ 	.byte	0x04, 0x12
        /*028a*/ 	.short	(.L_120 - .L_119)
	.align		4
.L_119:
        /*028c*/ 	.word	index@(_ZN5flash27flash_bwd_convert_dq_kernelI23Flash_bwd_kernel_traitsILi192ELi64ELi64ELi8ELi4ELi2ELi2ELb1ELb1EN7cutlass6half_tE19Flash_kernel_traitsILi192ELi64ELi64ELi8ES3_EEEEvNS_16Flash_bwd_paramsEi)
        /*0290*/ 	.word	0x00000000


	//----- nvinfo : EIATTR_MIN_STACK_SIZE
	.align		4
.L_120:
        /*0294*/ 	.byte	0x04, 0x12
        /*0296*/ 	.short	(.L_122 - .L_121)
	.align		4
.L_121:
        /*0298*/ 	.word	index@(_ZN5flash44flash_bwd_dq_dk_dv_loop_seqk_parallel_kernelI23Flash_bwd_kernel_traitsILi192ELi64ELi64ELi8ELi4ELi2ELi2ELb1ELb1EN7cutlass6half_tE19Flash_kernel_traitsILi192ELi64ELi64ELi8ES3_EELb1ELb1ELb0ELb0ELb0ELb0ELb0EEEvNS_16Flash_bwd_paramsE)
        /*029c*/ 	.word	0x000000e0


	//----- nvinfo : EIATTR_MIN_STACK_SIZE
	.align		4
.L_122:
        /*02a0*/ 	.byte	0x04, 0x12
        /*02a2*/ 	.short	(.L_124 - .L_123)
	.align		4
.L_123:
        /*02a4*/ 	.word	index@(_ZN5flash44flash_bwd_dq_dk_dv_loop_seqk_parallel_kernelI23Flash_bwd_kernel_traitsILi192ELi64ELi64ELi8ELi4ELi2ELi2ELb1ELb1EN7cutlass6half_tE19Flash_kernel_traitsILi192ELi64ELi64ELi8ES3_EELb0ELb1ELb0ELb0ELb0ELb0ELb1EEEvNS_16Flash_bwd_paramsE)
        /*02a8*/ 	.word	0x000000d8


	//----- nvinfo : EIATTR_MIN_STACK_SIZE
	.align		4
.L_124:
        /*02ac*/ 	.byte	0x04, 0x12
        /*02ae*/ 	.short	(.L_126 - .L_125)
	.align		4
.L_125:
        /*02b0*/ 	.word	index@(_ZN5flash44flash_bwd_dq_dk_dv_loop_seqk_parallel_kernelI23Flash_bwd_kernel_traitsILi192ELi64ELi64ELi8ELi4ELi2ELi2ELb1ELb1EN7cutlass6half_tE19Flash_kernel_traitsILi192ELi64ELi64ELi8ES3_EELb1ELb1ELb0ELb0ELb0ELb1ELb0EEEvNS_16Flash_bwd_paramsE)
        /*02b4*/ 	.word	0x000000d8


	//----- nvinfo : EIATTR_MIN_STACK_SIZE
	.align		4
.L_126:
        /*02b8*/ 	.byte	0x04, 0x12
        /*02ba*/ 	.short	(.L_128 - .L_127)
	.align		4
.L_127:
        /*02bc*/ 	.word	index@(_ZN5flash44flash_bwd_dq_dk_dv_loop_seqk_parallel_kernelI23Flash_bwd_kernel_traitsILi192ELi64ELi64ELi8ELi4ELi2ELi2ELb1ELb1EN7cutlass6half_tE19Flash_kernel_traitsILi192ELi64ELi64ELi8ES3_EELb0ELb1ELb0ELb0ELb0ELb1ELb1EEEvNS_16Flash_bwd_paramsE)
        /*02c0*/ 	.word	0x000000d8


	//----- nvinfo : EIATTR_MIN_STACK_SIZE
	.align		4
.L_128:
        /*02c4*/ 	.byte	0x04, 0x12
        /*02c6*/ 	.short	(.L_130 - .L_129)
	.align		4
.L_129:
        /*02c8*/ 	.word	index@(_ZN5flash44flash_bwd_dq_dk_dv_loop_seqk_parallel_kernelI23Flash_bwd_kernel_traitsILi192ELi64ELi64ELi8ELi4ELi2ELi2ELb1ELb1EN7cutlass6half_tE19Flash_kernel_traitsILi192ELi64ELi64ELi8ES3_EELb1ELb1ELb0ELb1ELb0ELb0ELb0EEEvNS_16Flash_bwd_paramsE)
        /*02cc*/ 	.word	0x00000108


	//----- nvinfo : EIATTR_MIN_STACK_SIZE
	.align		4
.L_130:
        /*02d0*/ 	.byte	0x04, 0x12
        /*02d2*/ 	.short	(.L_132 - .L_131)
	.align		4
.L_131:
        /*02d4*/ 	.word	index@(_ZN5flash44flash_bwd_dq_dk_dv_loop_seqk_parallel_kernelI23Flash_bwd_kernel_traitsILi192ELi64ELi64ELi8ELi4ELi2ELi2ELb1ELb1EN7cutlass6half_tE19Flash_kernel_traitsILi192ELi64ELi64ELi8ES3_EELb0ELb1ELb0ELb1ELb0ELb0ELb1EEEvNS_16Flash_bwd_paramsE)
        /*02d8*/ 	.word	0x000000f8


	//----- nvinfo : EIATTR_MIN_STACK_SIZE
	.align		4
.L_132:
        /*02dc*/ 	.byte	0x04, 0x12
        /*02de*/ 	.short	(.L_134 - .L_133)
	.align		4
.L_133:
        /*02e0*/ 	.word	index@(_ZN5flash25flash_bwd_dot_do_o_kernelILb0E23Flash_bwd_kernel_traitsILi192ELi64ELi64ELi8ELi4ELi2ELi2ELb1ELb1EN7cutlass6half_tE19Flash_kernel_traitsILi192ELi64ELi64ELi8ES3_EEEEvNS_16Flash_bwd_paramsE)
        /*02e4*/ 	.word	0x00000000


	//----- nvinfo : EIATTR_MIN_STACK_SIZE
	.align		4
.L_134:
        /*02e8*/ 	.byte	0x04, 0x12
        /*02ea*/ 	.short	(.L_136 - .L_135)
	.align		4
.L_135:
        /*02ec*/ 	.word	index@(_ZN5flash25flash_bwd_dot_do_o_kernelILb1E23Flash_bwd_kernel_traitsILi192ELi64ELi64ELi8ELi4ELi2ELi2ELb1ELb1EN7cutlass6half_tE19Flash_kernel_traitsILi192ELi64ELi64ELi8ES3_EEEEvNS_16Flash_bwd_paramsE)
        /*02f0*/ 	.word	0x00000000


	//----- nvinfo : EIATTR_MIN_STACK_SIZE
	.align		4
.L_136:
        /*02f4*/ 	.byte	0x04, 0x12
        /*02f6*/ 	.short	(.L_138 - .L_137)
	.align		4
.L_137:
        /*02f8*/ 	.word	index@(_ZN5flash27flash_bwd_convert_dq_kernelI23Flash_bwd_kernel_traitsILi192ELi64ELi64ELi8ELi4ELi2ELi2ELb0ELb0EN7cutlass6half_tE19Flash_kernel_traitsILi192ELi64ELi64ELi8ES3_EEEEvNS_16Flash_bwd_paramsEi)
        /*02fc*/ 	.word	0x00000000


	//----- nvinfo : EIATTR_MIN_STACK_SIZE
	.align		4
.L_138:
        /*0300*/ 	.byte	0x04, 0x12
        /*0302*/ 	.short	(.L_140 - .L_139)
	.align		4
.L_139:
        /*0304*/ 	.word	index@(_ZN5flash44flash_bwd_dq_dk_dv_loop_seqk_parallel_kernelI23Flash_bwd_kernel_traitsILi192ELi64ELi64ELi8ELi4ELi2ELi2ELb0ELb0EN7cutlass6half_tE19Flash_kernel_traitsILi192ELi64ELi64ELi8ES3_EELb1ELb1ELb0ELb0ELb0ELb0ELb0EEEvNS_16Flash_bwd_paramsE)
        /*0308*/ 	.word	0x00000010


	//----- nvinfo : EIATTR_MIN_STACK_SIZE
	.align		4
.L_140:
        /*030c*/ 	.byte	0x04, 0x12
        /*030e*/ 	.short	(.L_142 - .L_141)
	.align		4
.L_141:
        /*0310*/ 	.word	index@(_ZN5flash44flash_bwd_dq_dk_dv_loop_seqk_parallel_kernelI23Flash_bwd_kernel_traitsILi192ELi64ELi64ELi8ELi4ELi2ELi2ELb0ELb0EN7cutlass6half_tE19Flash_kernel_traitsILi192ELi64ELi64ELi8ES3_EELb0ELb1ELb0ELb0ELb0ELb0ELb1EEEvNS_16Flash_bwd_paramsE)
        /*0314*/ 	.word	0x00000018


	//----- nvinfo : EIATTR_MIN_STACK_SIZE
	.align		4
.L_142:
        /*0318*/ 	.byte	0x04, 0x12
        /*031a*/ 	.short	(.L_144 - .L_143)
	.align		4
.L_143:
        /*031c*/ 	.word	index@(_ZN5flash44flash_bwd_dq_dk_dv_loop_seqk_parallel_kernelI23Flash_bwd_kernel_traitsILi192ELi64ELi64ELi8ELi4ELi2ELi2ELb0ELb0EN7cutlass6half_tE19Flash_kernel_traitsILi192ELi64ELi64ELi8ES3_EELb1ELb1ELb0ELb0ELb0ELb1ELb0EEEvNS_16Flash_bwd_paramsE)
        /*0320*/ 	.word	0x00000018


	//----- nvinfo : EIATTR_MIN_STACK_SIZE
	.align		4
.L_144:
        /*0324*/ 	.byte	0x04, 0x12
        /*0326*/ 	.short	(.L_146 - .L_145)
	.align		4
.L_145:
        /*0328*/ 	.word	index@(_ZN5flash44flash_bwd_dq_dk_dv_loop_seqk_parallel_kernelI23Flash_bwd_kernel_traitsILi192ELi64ELi64ELi8ELi4ELi2ELi2ELb0ELb0EN7cutlass6half_tE19Flash_kernel_traitsILi192ELi64ELi64ELi8ES3_EELb0ELb1ELb0ELb0ELb0ELb1ELb1EEEvNS_16Flash_bwd_paramsE)
        /*032c*/ 	.word	0x00000010


	//----- nvinfo : EIATTR_MIN_STACK_SIZE
	.align		4
.L_146:
        /*0330*/ 	.byte	0x04, 0x12
        /*0332*/ 	.short	(.L_148 - .L_147)
	.align		4
.L_147:
        /*0334*/ 	.word	index@(_ZN5flash44flash_bwd_dq_dk_dv_loop_seqk_parallel_kernelI23Flash_bwd_kernel_traitsILi192ELi64ELi64ELi8ELi4ELi2ELi2ELb0ELb0EN7cutlass6half_tE19Flash_kernel_traitsILi192ELi64ELi64ELi8ES3_EELb1ELb1ELb0ELb1ELb0ELb0ELb0EEEvNS_16Flash_bwd_paramsE)
        /*0338*/ 	.word	0x00000038


	//----- nvinfo : EIATTR_MIN_STACK_SIZE
	.align		4
.L_148:
        /*033c*/ 	.byte	0x04, 0x12
        /*033e*/ 	.short	(.L_150 - .L_149)
	.align		4
.L_149:
        /*0340*/ 	.word	index@(_ZN5flash44flash_bwd_dq_dk_dv_loop_seqk_parallel_kernelI23Flash_bwd_kernel_traitsILi192ELi64ELi64ELi8ELi4ELi2ELi2ELb0ELb0EN7cutlass6half_tE19Flash_kernel_traitsILi192ELi64ELi64ELi8ES3_EELb0ELb1ELb0ELb1ELb0ELb0ELb1EEEvNS_16Flash_bwd_paramsE)
        /*0344*/ 	.word	0x00000028


	//----- nvinfo : EIATTR_MIN_STACK_SIZE
	.align		4
.L_150:
        /*0348*/ 	.byte	0x04, 0x12
        /*034a*/ 	.short	(.L_152 - .L_151)
	.align		4
.L_151:
        /*034c*/ 	.word	index@(_ZN5flash25flash_bwd_dot_do_o_kernelILb0E23Flash_bwd_kernel_traitsILi192ELi64ELi64ELi8ELi4ELi2ELi2ELb0ELb0EN7cutlass6half_tE19Flash_kernel_traitsILi192ELi64ELi64ELi8ES3_EEEEvNS_16Flash_bwd_paramsE)
        /*0350*/ 	.word	0x00000000


	//----- nvinfo : EIATTR_MIN_STACK_SIZE
	.align		4
.L_152:
        /*0354*/ 	.byte	0x04, 0x12
        /*0356*/ 	.short	(.L_154 - .L_153)
	.align		4
.L_153:
        /*0358*/ 	.word	index@(_ZN5flash25flash_bwd_dot_do_o_kernelILb1E23Flash_bwd_kernel_traitsILi192ELi64ELi64ELi8ELi4ELi2ELi2ELb0ELb0EN7cutlass6half_tE19Flash_kernel_traitsILi192ELi64ELi64ELi8ES3_EEEEvNS_16Flash_bwd_paramsE)
        /*035c*/ 	.word	0x00000000
.L_154:


//--------------------- .nv.info._ZN5flash44flash_bwd_dq_dk_dv_loop_seqk_parallel_kernelI23Flash_bwd_kernel_traitsILi192ELi64ELi64ELi8ELi4ELi2ELi2ELb1ELb1EN7cutlass6half_tE19Flash_kernel_traitsILi192ELi64ELi64ELi8ES3_EELb0ELb1ELb0ELb0ELb0ELb0ELb0EEEvNS_16Flash_bwd_paramsE --------------------------
	.section	.nv.info._ZN5flash44flash_bwd_dq_dk_dv_loop_seqk_parallel_kernelI23Flash_bwd_kernel_traitsILi192ELi64ELi64ELi8ELi4ELi2ELi2ELb1ELb1EN7cutlass6half_tE19Flash_kernel_traitsILi192ELi64ELi64ELi8ES3_EELb0ELb1ELb0ELb0ELb0ELb0ELb0EEEvNS_16Flash_bwd_paramsE,"",@"SHT_CUDA_INFO"
	.sectionflags	@""
	.align	4


	//----- nvinfo : EIATTR_CUDA_API_VERSION
	.align		4
        /*0000*/ 	.byte	0x04, 0x37
        /*0002*/ 	.short	(.L_156 - .L_155)
.L_155:
        /*0004*/ 	.word	0x00000082


	//----- nvinfo : EIATTR_SW2861232_WAR
	.align		4
.L_156:
        /*0008*/ 	.byte	0x01, 0x35
	.zero		2


	//----- nvinfo : EIATTR_PARAM_CBANK
	.align		4
        /*000c*/ 	.byte	0x04, 0x0a
        /*000e*/ 	.short	(.L_158 - .L_157)
	.align		4
.L_157:
        /*0010*/ 	.word	index@(.nv.constant0._ZN5flash44flash_bwd_dq_dk_dv_loop_seqk_parallel_kernelI23Flash_bwd_kernel_traitsILi192ELi64ELi64ELi8ELi4ELi2ELi2ELb1ELb1EN7cutlass6half_tE19Flash_kernel_traitsILi192ELi64ELi64ELi8ES3_EELb0ELb1ELb0ELb0ELb0ELb0ELb0EEEvNS_16Flash_bwd_paramsE)
        /*0014*/ 	.short	0x0160
        /*0016*/ 	.short	0x0280


	//----- nvinfo : EIATTR_CBANK_PARAM_SIZE
	.align		4
.L_158:
        /*0018*/ 	.byte	0x03, 0x19
        /*001a*/ 	.short	0x0280


	//----- nvinfo : EIATTR_KPARAM_INFO
	.align		4
        /*001c*/ 	.byte	0x04, 0x17
        /*001e*/ 	.short	(.L_160 - .L_159)
.L_159:
        /*0020*/ 	.word	0x00000000
        /*0024*/ 	.short	0x0000
        /*0026*/ 	.short	0x0000
        /*0028*/ 	.byte	0x00, 0xf0, 0x01, 0x0a


	//----- nvinfo : EIATTR_MAXREG_COUNT
	.align		4
.L_160:
        /*002c*/ 	.byte	0x03, 0x1b
        /*002e*/ 	.short	0x00ff


	//----- nvinfo : EIATTR_NUM_BARRIERS
	.align		4
        /*0030*/ 	.byte	0x02, 0x4c
        /*0032*/ 	.byte	0x01
	.zero		1


	//----- nvinfo : EIATTR_ANNOTATIONS
	.align		4
        /*0034*/ 	.byte	0x04, 0x55
        /*0036*/ 	.short	(.L_162 - .L_161)


	//   ....[0]....
.L_161:
        /*0038*/ 	.word	0x00000001
        /*003c*/ 	.byte	0x20, 0x05, 0x00, 0x00, 0x01, 0x00, 0x00, 0x00, 0x50, 0x08, 0x00, 0x00, 0x01, 0x00, 0x00, 0x00
        /* <DEDUP_REMOVED lines=56> */
        /*03cc*/ 	.byte	0x50, 0x7a, 0x00, 0x00, 0x01, 0x00, 0x00, 0x00, 0x60, 0x7a, 0x00, 0x00


	//----- nvinfo : EIATTR_MERCURY_ISA_VERSION
	.align		4
.L_162:
        /*03d8*/ 	.byte	0x03, 0x5f
        /*03da*/ 	.short	0x0000


	//----- nvinfo : EIATTR_EXIT_INSTR_OFFSETS
	.align		4
        /*03dc*/ 	.byte	0x04, 0x1c
        /*03de*/ 	.short	(.L_164 - .L_163)


	//   ....[0]....
.L_163:
        /*03e0*/ 	.word	0x000000a0


	//   ....[1]....
        /*03e4*/ 	.word	0x00008e40


	//----- nvinfo : EIATTR_CTAIDZ_USED
	.align		4
.L_164:
        /*03e8*/ 	.byte	0x01, 0x04
	.zero		2


	//----- nvinfo : EIATTR_CRS_STACK_SIZE
	.align		4
        /*03ec*/ 	.byte	0x04, 0x1e
        /*03ee*/ 	.short	(.L_166 - .L_165)
.L_165:
        /*03f0*/ 	.word	0x00000000
.L_166:


//--------------------- .nv.info._ZN5flash44flash_bwd_dq_dk_dv_loop_seqk_parallel_kernelI23Flash_bwd_kernel_traitsILi192ELi64ELi64ELi8ELi4ELi2ELi2ELb1ELb1EN7cutlass6half_tE19Flash_kernel_traitsILi192ELi64ELi64ELi8ES3_EELb0ELb1ELb0ELb0ELb0ELb1ELb0EEEvNS_16Flash_bwd_paramsE --------------------------
	.section	.nv.info._ZN5flash44flash_bwd_dq_dk_dv_loop_seqk_parallel_kernelI23Flash_bwd_kernel_traitsILi192ELi64ELi64ELi8ELi4ELi2ELi2ELb1ELb1EN7cutlass6half_tE19Flash_kernel_traitsILi192ELi64ELi64ELi8ES3_EELb0ELb1ELb0ELb0ELb0ELb1ELb0EEEvNS_16Flash_bwd_paramsE,"",@"SHT_CUDA_INFO"
	.sectionflags	@""
	.align	4


	//----- nvinfo : EIATTR_CUDA_API_VERSION
	.align		4
        /*0000*/ 	.byte	0x04, 0x37
        /*0002*/ 	.short	(.L_168 - .L_167)
.L_167:
        /*0004*/ 	.word	0x00000082


	//----- nvinfo : EIATTR_SW2861232_WAR
	.align		4
.L_168:
        /*0008*/ 	.byte	0x01, 0x35
	.zero		2


	//----- nvinfo : EIATTR_PARAM_CBANK
	.align		4
        /*000c*/ 	.byte	0x04, 0x0a
        /*000e*/ 	.short	(.L_170 - .L_169)
	.align		4
.L_169:
        /*0010*/ 	.word	index@(.nv.constant0._ZN5flash44flash_bwd_dq_dk_dv_loop_seqk_parallel_kernelI23Flash_bwd_kernel_traitsILi192ELi64ELi64ELi8ELi4ELi2ELi2ELb1ELb1EN7cutlass6half_tE19Flash_kernel_traitsILi192ELi64ELi64ELi8ES3_EELb0ELb1ELb0ELb0ELb0ELb1ELb0EEEvNS_16Flash_bwd_paramsE)
        /*0014*/ 	.short	0x0160
        /*0016*/ 	.short	0x0280


	//----- nvinfo : EIATTR_CBANK_PARAM_SIZE
	.align		4
.L_170:
        /*0018*/ 	.byte	0x03, 0x19
        /*001a*/ 	.short	0x0280


	//----- nvinfo : EIATTR_KPARAM_INFO
	.align		4
        /*001c*/ 	.byte	0x04, 0x17
        /*001e*/ 	.short	(.L_172 - .L_171)
.L_171:
        /*0020*/ 	.word	0x00000000
        /*0024*/ 	.short	0x0000
        /*0026*/ 	.short	0x0000
        /*0028*/ 	.byte	0x00, 0xf0, 0x01, 0x0a


	//----- nvinfo : EIATTR_MAXREG_COUNT
	.align		4
.L_172:
        /*002c*/ 	.byte	0x03, 0x1b
        /*002e*/ 	.short	0x00ff


	//----- nvinfo : EIATTR_NUM_BARRIERS
	.align		4
        /*0030*/ 	.byte	0x02, 0x4c
        /*0032*/ 	.byte	0x01
	.zero		1


	//----- nvinfo : EIATTR_ANNOTATIONS
	.align		4
        /*0034*/ 	.byte	0x04, 0x55
        /*0036*/ 	.short	(.L_174 - .L_173)


	//   ....[0]....
.L_173:
        /* <DEDUP_REMOVED lines=48> */
        /*032c*/ 	.byte	0x30, 0x74, 0x00, 0x00


	//----- nvinfo : EIATTR_MERCURY_ISA_VERSION
	.align		4
.L_174:
        /*0330*/ 	.byte	0x03, 0x5f
        /*0332*/ 	.short	0x0000


	//----- nvinfo : EIATTR_EXIT_INSTR_OFFSETS
	.align		4
        /*0334*/ 	.byte	0x04, 0x1c
        /*0336*/ 	.short	(.L_176 - .L_175)


	//   ....[0]....
.L_175:
        /*0338*/ 	.word	0x000000a0


	//   ....[1]....
        /*033c*/ 	.word	0x00007be0


	//----- nvinfo : EIATTR_CTAIDZ_USED
	.align		4
.L_176:
        /*0340*/ 	.byte	0x01, 0x04
	.zero		2


	//----- nvinfo : EIATTR_CRS_STACK_SIZE
	.align		4
        /*0344*/ 	.byte	0x04, 0x1e
        /*0346*/ 	.short	(.L_178 - .L_177)
.L_177:
        /*0348*/ 	.word	0x00000000
.L_178:


//--------------------- .nv.info._ZN5flash44flash_bwd_dq_dk_dv_loop_seqk_parallel_kernelI23Flash_bwd_kernel_traitsILi192ELi64ELi64ELi8ELi4ELi2ELi2ELb1ELb1EN7cutlass6half_tE19Flash_kernel_traitsILi192ELi64ELi64ELi8ES3_EELb0ELb1ELb0ELb1ELb0ELb0ELb0EEEvNS_16Flash_bwd_paramsE --------------------------
	.section	.nv.info._ZN5flash44flash_bwd_dq_dk_dv_loop_seqk_parallel_kernelI23Flash_bwd_kernel_traitsILi192ELi64ELi64ELi8ELi4ELi2ELi2ELb1ELb1EN7cutlass6half_tE19Flash_kernel_traitsILi192ELi64ELi64ELi8ES3_EELb0ELb1ELb0ELb1ELb0ELb0ELb0EEEvNS_16Flash_bwd_paramsE,"",@"SHT_CUDA_INFO"
	.sectionflags	@""
	.align	4


	//----- nvinfo : EIATTR_CUDA_API_VERSION
	.align		4
        /*0000*/ 	.byte	0x04, 0x37
        /*0002*/ 	.short	(.L_180 - .L_179)
.L_179:
        /*0004*/ 	.word	0x00000082


	//----- nvinfo : EIATTR_SW2861232_WAR
	.align		4
.L_180:
        /*0008*/ 	.byte	0x01, 0x35
	.zero		2


	//----- nvinfo : EIATTR_PARAM_CBANK
	.align		4
        /*000c*/ 	.byte	0x04, 0x0a
        /*000e*/ 	.short	(.L_182 - .L_181)
	.align		4
.L_181:
        /*0010*/ 	.word	index@(.nv.constant0._ZN5flash44flash_bwd_dq_dk_dv_loop_seqk_parallel_kernelI23Flash_bwd_kernel_traitsILi192ELi64ELi64ELi8ELi4ELi2ELi2ELb1ELb1EN7cutlass6half_tE19Flash_kernel_traitsILi192ELi64ELi64ELi8ES3_EELb0ELb1ELb0ELb1ELb0ELb0ELb0EEEvNS_16Flash_bwd_paramsE)
        /*0014*/ 	.short	0x0160
        /*0016*/ 	.short	0x0280


	//----- nvinfo : EIATTR_CBANK_PARAM_SIZE
	.align		4
.L_182:
        /*0018*/ 	.byte	0x03, 0x19
        /*001a*/ 	.short	0x0280


	//----- nvinfo : EIATTR_KPARAM_INFO
	.align		4
        /*001c*/ 	.byte	0x04, 0x17
        /*001e*/ 	.short	(.L_184 - .L_183)
.L_183:
        /*0020*/ 	.word	0x00000000
        /*0024*/ 	.short	0x0000
        /*0026*/ 	.short	0x0000
        /*0028*/ 	.byte	0x00, 0xf0, 0x01, 0x0a


	//----- nvinfo : EIATTR_MAXREG_COUNT
	.align		4
.L_184:
        /*002c*/ 	.byte	0x03, 0x1b
        /*002e*/ 	.short	0x00ff


	//----- nvinfo : EIATTR_NUM_BARRIERS
	.align		4
        /*0030*/ 	.byte	0x02, 0x4c
        /*0032*/ 	.byte	0x01
	.zero		1


	//----- nvinfo : EIATTR_ANNOTATIONS
	.align		4
        /*0034*/ 	.byte	0x04, 0x55
        /*0036*/ 	.short	(.L_186 - .L_185)


	//   ....[0]....
.L_185:
        /* <DEDUP_REMOVED lines=67> */


	//----- nvinfo : EIATTR_MERCURY_ISA_VERSION
	.align		4
.L_186:
        /*0458*/ 	.byte	0x03, 0x5f
        /*045a*/ 	.short	0x0000


	//----- nvinfo : EIATTR_EXIT_INSTR_OFFSETS
	.align		4
        /*045c*/ 	.byte	0x04, 0x1c
        /*045e*/ 	.short	(.L_188 - .L_187)


	//   ....[0]....
.L_187:
        /*0460*/ 	.word	0x000000a0


	//   ....[1]....
        /*0464*/ 	.word	0x00009270


	//----- nvinfo : EIATTR_CTAIDZ_USED
	.align		4
.L_188:
        /*0468*/ 	.byte	0x01, 0x04
	.zero		2


	//----- nvinfo : EIATTR_CRS_STACK_SIZE
	.align		4
        /*046c*/ 	.byte	0x04, 0x1e
        /*046e*/ 	.short	(.L_190 - .L_189)
.L_189:
        /*0470*/ 	.word	0x00000000
.L_190:


//--------------------- .nv.info._ZN5flash44flash_bwd_dq_dk_dv_loop_seqk_parallel_kernelI23Flash_bwd_kernel_traitsILi192ELi64ELi64ELi8ELi4ELi2ELi2ELb0ELb0EN7cutlass6half_tE19Flash_kernel_traitsILi192ELi64ELi64ELi8ES3_EELb0ELb1ELb0ELb0ELb0ELb0ELb0EEEvNS_16Flash_bwd_paramsE --------------------------
	.section	.nv.info._ZN5flash44flash_bwd_dq_dk_dv_loop_seqk_parallel_kernelI23Flash_bwd_kernel_traitsILi192ELi64ELi64ELi8ELi4ELi2ELi2ELb0ELb0EN7cutlass6half_tE19Flash_kernel_traitsILi192ELi64ELi64ELi8ES3_EELb0ELb1ELb0ELb0ELb0ELb0ELb0EEEvNS_16Flash_bwd_paramsE,"",@"SHT_CUDA_INFO"
	.sectionflags	@""
	.align	4


	//----- nvinfo : EIATTR_CUDA_API_VERSION
	.align		4
        /*0000*/ 	.byte	0x04, 0x37
        /*0002*/ 	.short	(.L_192 - .L_191)
.L_191:
        /*0004*/ 	.word	0x00000082


	//----- nvinfo : EIATTR_SW2861232_WAR
	.align		4
.L_192:
        /*0008*/ 	.byte	0x01, 0x35
	.zero		2


	//----- nvinfo : EIATTR_PARAM_CBANK
	.align		4
        /*000c*/ 	.byte	0x04, 0x0a
        /*000e*/ 	.short	(.L_194 - .L_193)
	.align		4
.L_193:
        /*0010*/ 	.word	index@(.nv.constant0._ZN5flash44flash_bwd_dq_dk_dv_loop_seqk_parallel_kernelI23Flash_bwd_kernel_traitsILi192ELi64ELi64ELi8ELi4ELi2ELi2ELb0ELb0EN7cutlass6half_tE19Flash_kernel_traitsILi192ELi64ELi64ELi8ES3_EELb0ELb1ELb0ELb0ELb0ELb0ELb0EEEvNS_16Flash_bwd_paramsE)
        /*0014*/ 	.short	0x0160
        /*0016*/ 	.short	0x0280


	//----- nvinfo : EIATTR_CBANK_PARAM_SIZE
	.align		4
.L_194:
        /*0018*/ 	.byte	0x03, 0x19
        /*001a*/ 	.short	0x0280


	//----- nvinfo : EIATTR_KPARAM_INFO
	.align		4
        /*001c*/ 	.byte	0x04, 0x17
        /*001e*/ 	.short	(.L_196 - .L_195)
.L_195:
        /*0020*/ 	.word	0x00000000
        /*0024*/ 	.short	0x0000
        /*0026*/ 	.short	0x0000
        /*0028*/ 	.byte	0x00, 0xf0, 0x01, 0x0a


	//----- nvinfo : EIATTR_MAXREG_COUNT
	.align		4
.L_196:
        /*002c*/ 	.byte	0x03, 0x1b
        /*002e*/ 	.short	0x00ff


	//----- nvinfo : EIATTR_NUM_BARRIERS
	.align		4
        /*0030*/ 	.byte	0x02, 0x4c
        /*0032*/ 	.byte	0x01
	.zero		1


	//----- nvinfo : EIATTR_ANNOTATIONS
	.align		4
        /*0034*/ 	.byte	0x04, 0x55
        /*0036*/ 	.short	(.L_198 - .L_197)


	//   ....[0]....
.L_197:
        /*0038*/ 	.word	0x00000001
        /*003c*/ 	.byte	0x50, 0x04, 0x00, 0x00, 0x01, 0x00, 0x00, 0x00, 0x90, 0x05, 0x00, 0x00, 0x01, 0x00, 0x00, 0x00
        /*004c*/ 	.byte	0xd0, 0x05, 0x00, 0x00, 0x01, 0x00, 0x00, 0x00, 0x90, 0x07, 0x00, 0x00, 0x01, 0x00, 0x00, 0x00
        /*005c*/ 	.byte	0xb0, 0x0a, 0x00, 0x00, 0x01, 0x00, 0x00, 0x00, 0x40, 0x14, 0x00, 0x00, 0x01, 0x00, 0x00, 0x00
        /*006c*/ 	.byte	0xa0, 0x24, 0x00, 0x00, 0x01, 0x00, 0x00, 0x00, 0x20, 0x2b, 0x00, 0x00, 0x01, 0x00, 0x00, 0x00
        /*007c*/ 	.byte	0xa0, 0x36, 0x00, 0x00, 0x01, 0x00, 0x00, 0x00, 0x20, 0x71, 0x00, 0x00


	//----- nvinfo : EIATTR_MERCURY_ISA_VERSION
	.align		4
.L_198:
        /*0088*/ 	.byte	0x03, 0x5f
        /*008a*/ 	.short	0x0000


	//----- nvinfo : EIATTR_EXIT_INSTR_OFFSETS
	.align		4
        /*008c*/ 	.byte	0x04, 0x1c
        /*008e*/ 	.short	(.L_200 - .L_199)


	//   ....[0]....
.L_199:
        /*0090*/ 	.word	0x00000090


	//   ....[1]....
        /*0094*/ 	.word	0x000083a0


	//----- nvinfo : EIATTR_CTAIDZ_USED
	.align		4
.L_200:
        /*0098*/ 	.byte	0x01, 0x04
	.zero		2


	//----- nvinfo : EIATTR_CRS_STACK_SIZE
	.align		4
        /*009c*/ 	.byte	0x04, 0x1e
        /*009e*/ 	.short	(.L_202 - .L_201)
.L_201:
        /*00a0*/ 	.word	0x00000000
.L_202:


//--------------------- .nv.info._ZN5flash44flash_bwd_dq_dk_dv_loop_seqk_parallel_kernelI23Flash_bwd_kernel_traitsILi192ELi64ELi64ELi8ELi4ELi2ELi2ELb0ELb0EN7cutlass6half_tE19Flash_kernel_traitsILi192ELi64ELi64ELi8ES3_EELb0ELb1ELb0ELb0ELb0ELb1ELb0EEEvNS_16Flash_bwd_paramsE --------------------------
	.section	.nv.info._ZN5flash44flash_bwd_dq_dk_dv_loop_seqk_parallel_kernelI23Flash_bwd_kernel_traitsILi192ELi64ELi64ELi8ELi4ELi2ELi2ELb0ELb0EN7cutlass6half_tE19Flash_kernel_traitsILi192ELi64ELi64ELi8ES3_EELb0ELb1ELb0ELb0ELb0ELb1ELb0EEEvNS_16Flash_bwd_paramsE,"",@"SHT_CUDA_INFO"
	.sectionflags	@""
	.align	4


	//----- nvinfo : EIATTR_CUDA_API_VERSION
	.align		4
        /*0000*/ 	.byte	0x04, 0x37
        /*0002*/ 	.short	(.L_204 - .L_203)
.L_203:
        /*0004*/ 	.word	0x00000082


	//----- nvinfo : EIATTR_SW2861232_WAR
	.align		4
.L_204:
        /*0008*/ 	.byte	0x01, 0x35
	.zero		2


	//----- nvinfo : EIATTR_PARAM_CBANK
	.align		4
        /*000c*/ 	.byte	0x04, 0x0a
        /*000e*/ 	.short	(.L_206 - .L_205)
	.align		4
.L_205:
        /*0010*/ 	.word	index@(.nv.constant0._ZN5flash44flash_bwd_dq_dk_dv_loop_seqk_parallel_kernelI23Flash_bwd_kernel_traitsILi192ELi64ELi64ELi8ELi4ELi2ELi2ELb0ELb0EN7cutlass6half_tE19Flash_kernel_traitsILi192ELi64ELi64ELi8ES3_EELb0ELb1ELb0ELb0ELb0ELb1ELb0EEEvNS_16Flash_bwd_paramsE)
        /*0014*/ 	.short	0x0160
        /*0016*/ 	.short	0x0280


	//----- nvinfo : EIATTR_CBANK_PARAM_SIZE
	.align		4
.L_206:
        /*0018*/ 	.byte	0x03, 0x19
        /*001a*/ 	.short	0x0280


	//----- nvinfo : EIATTR_KPARAM_INFO
	.align		4
        /*001c*/ 	.byte	0x04, 0x17
        /*001e*/ 	.short	(.L_208 - .L_207)
.L_207:
        /*0020*/ 	.word	0x00000000
        /*0024*/ 	.short	0x0000
        /*0026*/ 	.short	0x0000
        /*0028*/ 	.byte	0x00, 0xf0, 0x01, 0x0a


	//----- nvinfo : EIATTR_MAXREG_COUNT
	.align		4
.L_208:
        /*002c*/ 	.byte	0x03, 0x1b
        /*002e*/ 	.short	0x00ff


	//----- nvinfo : EIATTR_NUM_BARRIERS
	.align		4
        /*0030*/ 	.byte	0x02, 0x4c
        /*0032*/ 	.byte	0x01
	.zero		1


	//----- nvinfo : EIATTR_ANNOTATIONS
	.align		4
        /*0034*/ 	.byte	0x04, 0x55
        /*0036*/ 	.short	(.L_210 - .L_209)


	//   ....[0]....
.L_209:
        /*0038*/ 	.word	0x00000001
        /*003c*/ 	.byte	0xd0, 0x04, 0x00, 0x00, 0x01, 0x00, 0x00, 0x00, 0x80, 0x05, 0x00, 0x00, 0x01, 0x00, 0x00, 0x00
        /*004c*/ 	.byte	0xc0, 0x05, 0x00, 0x00, 0x01, 0x00, 0x00, 0x00, 0x20, 0x14, 0x00, 0x00, 0x01, 0x00, 0x00, 0x00
        /*005c*/ 	.byte	0x20, 0x1f, 0x00, 0x00, 0x01, 0x00, 0x00, 0x00, 0x60, 0x1f, 0x00, 0x00


	//----- nvinfo : EIATTR_MERCURY_ISA_VERSION
	.align		4
.L_210:
        /*0068*/ 	.byte	0x03, 0x5f
        /*006a*/ 	.short	0x0000


	//----- nvinfo : EIATTR_EXIT_INSTR_OFFSETS
	.align		4
        /*006c*/ 	.byte	0x04, 0x1c
        /*006e*/ 	.short	(.L_212 - .L_211)


	//   ....[0]....
.L_211:
        /*0070*/ 	.word	0x00000090


	//   ....[1]....
        /*0074*/ 	.word	0x00007160


	//----- nvinfo : EIATTR_CTAIDZ_USED
	.align		4
.L_212:
        /*0078*/ 	.byte	0x01, 0x04
	.zero		2


	//----- nvinfo : EIATTR_CRS_STACK_SIZE
	.align		4
        /*007c*/ 	.byte	0x04, 0x1e
        /*007e*/ 	.short	(.L_214 - .L_213)
.L_213:
        /*0080*/ 	.word	0x00000000
.L_214:


//--------------------- .nv.info._ZN5flash44flash_bwd_dq_dk_dv_loop_seqk_parallel_kernelI23Flash_bwd_kernel_traitsILi192ELi64ELi64ELi8ELi4ELi2ELi2ELb0ELb0EN7cutlass6half_tE19Flash_kernel_traitsILi192ELi64ELi64ELi8ES3_EELb0ELb1ELb0ELb1ELb0ELb0ELb0EEEvNS_16Flash_bwd_paramsE --------------------------
	.section	.nv.info._ZN5flash44flash_bwd_dq_dk_dv_loop_seqk_parallel_kernelI23Flash_bwd_kernel_traitsILi192ELi64ELi64ELi8ELi4ELi2ELi2ELb0ELb0EN7cutlass6half_tE19Flash_kernel_traitsILi192ELi64ELi64ELi8ES3_EELb0ELb1ELb0ELb1ELb0ELb0ELb0EEEvNS_16Flash_bwd_paramsE,"",@"SHT_CUDA_INFO"
	.sectionflags	@""
	.align	4


	//----- nvinfo : EIATTR_CUDA_API_VERSION
	.align		4
        /*0000*/ 	.byte	0x04, 0x37
        /*0002*/ 	.short	(.L_216 - .L_215)
.L_215:
        /*0004*/ 	.word	0x00000082


	//----- nvinfo : EIATTR_SW2861232_WAR
	.align		4
.L_216:
        /*0008*/ 	.byte	0x01, 0x35
	.zero		2


	//----- nvinfo : EIATTR_PARAM_CBANK
	.align		4
        /*000c*/ 	.byte	0x04, 0x0a
        /*000e*/ 	.short	(.L_218 - .L_217)
	.align		4
.L_217:
        /*0010*/ 	.word	index@(.nv.constant0._ZN5flash44flash_bwd_dq_dk_dv_loop_seqk_parallel_kernelI23Flash_bwd_kernel_traitsILi192ELi64ELi64ELi8ELi4ELi2ELi2ELb0ELb0EN7cutlass6half_tE19Flash_kernel_traitsILi192ELi64ELi64ELi8ES3_EELb0ELb1ELb0ELb1ELb0ELb0ELb0EEEvNS_16Flash_bwd_paramsE)
        /*0014*/ 	.short	0x0160
        /*0016*/ 	.short	0x0280


	//----- nvinfo : EIATTR_CBANK_PARAM_SIZE
	.align		4
.L_218:
        /*0018*/ 	.byte	0x03, 0x19
        /*001a*/ 	.short	0x0280


	//----- nvinfo : EIATTR_KPARAM_INFO
	.align		4
        /*001c*/ 	.byte	0x04, 0x17
        /*001e*/ 	.short	(.L_220 - .L_219)
.L_219:
        /*0020*/ 	.word	0x00000000
        /*0024*/ 	.short	0x0000
        /*0026*/ 	.short	0x0000
        /*0028*/ 	.byte	0x00, 0xf0, 0x01, 0x0a


	//----- nvinfo : EIATTR_MAXREG_COUNT
	.align		4
.L_220:
        /*002c*/ 	.byte	0x03, 0x1b
        /*002e*/ 	.short	0x00ff


	//----- nvinfo : EIATTR_NUM_BARRIERS
	.align		4
        /*0030*/ 	.byte	0x02, 0x4c
        /*0032*/ 	.byte	0x01
	.zero		1


	//----- nvinfo : EIATTR_ANNOTATIONS
	.align		4
        /*0034*/ 	.byte	0x04, 0x55
        /*0036*/ 	.short	(.L_222 - .L_221)


	//   ....[0]....
.L_221:
        /*0038*/ 	.word	0x00000001
        /*003c*/ 	.byte	0x70, 0x05, 0x00, 0x00, 0x01, 0x00, 0x00, 0x00, 0xb0, 0x05, 0x00, 0x00, 0x01, 0x00, 0x00, 0x00
        /*004c*/ 	.byte	0x20, 0x0a, 0x00, 0x00, 0x01, 0x00, 0x00, 0x00, 0xf0, 0x0a, 0x00, 0x00, 0x01, 0x00, 0x00, 0x00
        /*005c*/ 	.byte	0x20, 0x24, 0x00, 0x00, 0x01, 0x00, 0x00, 0x00, 0xa0, 0x36, 0x00, 0x00, 0x01, 0x00, 0x00, 0x00
        /*006c*/ 	.byte	0xa0, 0x3f, 0x00, 0x00, 0x01, 0x00, 0x00, 0x00, 0x60, 0x75, 0x00, 0x00, 0x01, 0x00, 0x00, 0x00
        /*007c*/ 	.byte	0x90, 0x80, 0x00, 0x00


	//----- nvinfo : EIATTR_MERCURY_ISA_VERSION
	.align		4
.L_222:
        /*0080*/ 	.byte	0x03, 0x5f
        /*0082*/ 	.short	0x0000


	//----- nvinfo : EIATTR_EXIT_INSTR_OFFSETS
	.align		4
        /*0084*/ 	.byte	0x04, 0x1c
        /*0086*/ 	.short	(.L_224 - .L_223)


	//   ....[0]....
.L_223:
        /*0088*/ 	.word	0x00000090


	//   ....[1]....
        /*008c*/ 	.word	0x00008820


	//----- nvinfo : EIATTR_CTAIDZ_USED
	.align		4
.L_224:
        /*0090*/ 	.byte	0x01, 0x04
	.zero		2


	//----- nvinfo : EIATTR_CRS_STACK_SIZE
	.align		4
        /*0094*/ 	.byte	0x04, 0x1e
        /*0096*/ 	.short	(.L_226 - .L_225)
.L_225:
        /*0098*/ 	.word	0x00000000
.L_226:


//--------------------- .nv.info._ZN5flash27flash_bwd_convert_dq_kernelI23Flash_bwd_kernel_traitsILi192ELi64ELi64ELi8ELi4ELi2ELi2ELb1ELb1EN7cutlass6half_tE19Flash_kernel_traitsILi192ELi64ELi64ELi8ES3_EEEEvNS_16Flash_bwd_paramsEi --------------------------
	.section	.nv.info._ZN5flash27flash_bwd_convert_dq_kernelI23Flash_bwd_kernel_traitsILi192ELi64ELi64ELi8ELi4ELi2ELi2ELb1ELb1EN7cutlass6half_tE19Flash_kernel_traitsILi192ELi64ELi64ELi8ES3_EEEEvNS_16Flash_bwd_paramsEi,"",@"SHT_CUDA_INFO"
	.sectionflags	@""
	.align	4


	//----- nvinfo : EIATTR_CUDA_API_VERSION
	.align		4
        /*0000*/ 	.byte	0x04, 0x37
        /*0002*/ 	.short	(.L_228 - .L_227)
.L_227:
        /*0004*/ 	.word	0x00000082


	//----- nvinfo : EIATTR_SW2861232_WAR
	.align		4
.L_228:
        /*0008*/ 	.byte	0x01, 0x35
	.zero		2


	//----- nvinfo : EIATTR_PARAM_CBANK
	.align		4
        /*000c*/ 	.byte	0x04, 0x0a
        /*000e*/ 	.short	(.L_230 - .L_229)
	.align		4
.L_229:
        /*0010*/ 	.word	index@(.nv.constant0._ZN5flash27flash_bwd_convert_dq_kernelI23Flash_bwd_kernel_traitsILi192ELi64ELi64ELi8ELi4ELi2ELi2ELb1ELb1EN7cutlass6half_tE19Flash_kernel_traitsILi192ELi64ELi64ELi8ES3_EEEEvNS_16Flash_bwd_paramsEi)
        /*0014*/ 	.short	0x0160
        /*0016*/ 	.short	0x0284


	//----- nvinfo : EIATTR_CBANK_PARAM_SIZE
	.align		4
.L_230:
        /*0018*/ 	.byte	0x03, 0x19
        /*001a*/ 	.short	0x0284


	//----- nvinfo : EIATTR_KPARAM_INFO
	.align		4
        /*001c*/ 	.byte	0x04, 0x17
        /*001e*/ 	.short	(.L_232 - .L_231)
.L_231:
        /*0020*/ 	.word	0x00000000
        /*0024*/ 	.short	0x0001
        /*0026*/ 	.short	0x0280
        /*0028*/ 	.byte	0x00, 0xf0, 0x11, 0x00


	//----- nvinfo : EIATTR_KPARAM_INFO
	.align		4
.L_232:
        /*002c*/ 	.byte	0x04, 0x17
        /*002e*/ 	.short	(.L_234 - .L_233)
.L_233:
        /*0030*/ 	.word	0x00000000
        /*0034*/ 	.short	0x0000
        /*0036*/ 	.short	0x0000
        /*0038*/ 	.byte	0x00, 0xf0, 0x01, 0x0a


	//----- nvinfo : EIATTR_MAXREG_COUNT
	.align		4
.L_234:
        /*003c*/ 	.byte	0x03, 0x1b
        /*003e*/ 	.short	0x00ff


	//----- nvinfo : EIATTR_NUM_BARRIERS
	.align		4
        /*0040*/ 	.byte	0x02, 0x4c
        /*0042*/ 	.byte	0x01
	.zero		1


	//----- nvinfo : EIATTR_MERCURY_ISA_VERSION
	.align		4
        /*0044*/ 	.byte	0x03, 0x5f
        /*0046*/ 	.short	0x0000


	//----- nvinfo : EIATTR_EXIT_INSTR_OFFSETS
	.align		4
        /*0048*/ 	.byte	0x04, 0x1c
        /*004a*/ 	.short	(.L_236 - .L_235)


	//   ....[0]....
.L_235:
        /*004c*/ 	.word	0x000000f0


	//   ....[1]....
        /*0050*/ 	.word	0x00001b80


	//   ....[2]....
        /*0054*/ 	.word	0x00001c80


	//   ....[3]....
        /*0058*/ 	.word	0x00001ca0


	//----- nvinfo : EIATTR_CTAIDZ_USED
	.align		4
.L_236:
        /*005c*/ 	.byte	0x01, 0x04
	.zero		2


	//----- nvinfo : EIATTR_CRS_STACK_SIZE
	.align		4
        /*0060*/ 	.byte	0x04, 0x1e
        /*0062*/ 	.short	(.L_238 - .L_237)
.L_237:
        /*0064*/ 	.word	0x00000000
.L_238:


//--------------------- .nv.info._ZN5flash44flash_bwd_dq_dk_dv_loop_seqk_parallel_kernelI23Flash_bwd_kernel_traitsILi192ELi64ELi64ELi8ELi4ELi2ELi2ELb1ELb1EN7cutlass6half_tE19Flash_kernel_traitsILi192ELi64ELi64ELi8ES3_EELb1ELb1ELb0ELb0ELb0ELb0ELb0EEEvNS_16Flash_bwd_paramsE --------------------------
	.section	.nv.info._ZN5flash44flash_bwd_dq_dk_dv_loop_seqk_parallel_kernelI23Flash_bwd_kernel_traitsILi192ELi64ELi64ELi8ELi4ELi2ELi2ELb1ELb1EN7cutlass6half_tE19Flash_kernel_traitsILi192ELi64ELi64ELi8ES3_EELb1ELb1ELb0ELb0ELb0ELb0ELb0EEEvNS_16Flash_bwd_paramsE,"",@"SHT_CUDA_INFO"
	.sectionflags	@""
	.align	4


	//----- nvinfo : EIATTR_CUDA_API_VERSION
	.align		4
        /*0000*/ 	.byte	0x04, 0x37
        /*0002*/ 	.short	(.L_240 - .L_239)
.L_239:
        /*0004*/ 	.word	0x00000082


	//----- nvinfo : EIATTR_SW2861232_WAR
	.align		4
.L_240:
        /*0008*/ 	.byte	0x01, 0x35
	.zero		2


	//----- nvinfo : EIATTR_PARAM_CBANK
	.align		4
        /*000c*/ 	.byte	0x04, 0x0a
        /*000e*/ 	.short	(.L_242 - .L_241)
	.align		4
.L_241:
        /*0010*/ 	.word	index@(.nv.constant0._ZN5flash44flash_bwd_dq_dk_dv_loop_seqk_parallel_kernelI23Flash_bwd_kernel_traitsILi192ELi64ELi64ELi8ELi4ELi2ELi2ELb1ELb1EN7cutlass6half_tE19Flash_kernel_traitsILi192ELi64ELi64ELi8ES3_EELb1ELb1ELb0ELb0ELb0ELb0ELb0EEEvNS_16Flash_bwd_paramsE)
        /*0014*/ 	.short	0x0160
        /*0016*/ 	.short	0x0280


	//----- nvinfo : EIATTR_CBANK_PARAM_SIZE
	.align		4
.L_242:
        /*0018*/ 	.byte	0x03, 0x19
        /*001a*/ 	.short	0x0280


	//----- nvinfo : EIATTR_KPARAM_INFO
	.align		4
        /*001c*/ 	.byte	0x04, 0x17
        /*001e*/ 	.short	(.L_244 - .L_243)
.L_243:
        /*0020*/ 	.word	0x00000000
        /*0024*/ 	.short	0x0000
        /*0026*/ 	.short	0x0000
        /*0028*/ 	.byte	0x00, 0xf0, 0x01, 0x0a


	//----- nvinfo : EIATTR_MAXREG_COUNT
	.align		4
.L_244:
        /*002c*/ 	.byte	0x03, 0x1b
        /*002e*/ 	.short	0x00ff


	//----- nvinfo : EIATTR_NUM_BARRIERS
	.align		4
        /*0030*/ 	.byte	0x02, 0x4c
        /*0032*/ 	.byte	0x01
	.zero		1


	//----- nvinfo : EIATTR_ANNOTATIONS
	.align		4
        /*0034*/ 	.byte	0x04, 0x55
        /*0036*/ 	.short	(.L_246 - .L_245)


	//   ....[0]....
.L_245:
        /* <DEDUP_REMOVED lines=60> */


	//----- nvinfo : EIATTR_MERCURY_ISA_VERSION
	.align		4
.L_246:
        /*03e8*/ 	.byte	0x03, 0x5f
        /*03ea*/ 	.short	0x0000


	//----- nvinfo : EIATTR_EXIT_INSTR_OFFSETS
	.align		4
        /*03ec*/ 	.byte	0x04, 0x1c
        /*03ee*/ 	.short	(.L_248 - .L_247)


	//   ....[0]....
.L_247:
        /*03f0*/ 	.word	0x000000a0


	//   ....[1]....
        /*03f4*/ 	.word	0x00009ae0


	//----- nvinfo : EIATTR_CTAIDZ_USED
	.align		4
.L_248:
        /*03f8*/ 	.byte	0x01, 0x04
	.zero		2


	//----- nvinfo : EIATTR_CRS_STACK_SIZE
	.align		4
        /*03fc*/ 	.byte	0x04, 0x1e
        /*03fe*/ 	.short	(.L_250 - .L_249)
.L_249:
        /*0400*/ 	.word	0x00000000
.L_250:


//--------------------- .nv.info._ZN5flash44flash_bwd_dq_dk_dv_loop_seqk_parallel_kernelI23Flash_bwd_kernel_traitsILi192ELi64ELi64ELi8ELi4ELi2ELi2ELb1ELb1EN7cutlass6half_tE19Flash_kernel_traitsILi192ELi64ELi64ELi8ES3_EELb0ELb1ELb0ELb0ELb0ELb0ELb1EEEvNS_16Flash_bwd_paramsE --------------------------
	.section	.nv.info._ZN5flash44flash_bwd_dq_dk_dv_loop_seqk_parallel_kernelI23Flash_bwd_kernel_traitsILi192ELi64ELi64ELi8ELi4ELi2ELi2ELb1ELb1EN7cutlass6half_tE19Flash_kernel_traitsILi192ELi64ELi64ELi8ES3_EELb0ELb1ELb0ELb0ELb0ELb0ELb1EEEvNS_16Flash_bwd_paramsE,"",@"SHT_CUDA_INFO"
	.sectionflags	@""
	.align	4


	//----- nvinfo : EIATTR_CUDA_API_VERSION
	.align		4
        /*0000*/ 	.byte	0x04, 0x37
        /*0002*/ 	.short	(.L_252 - .L_251)
.L_251:
        /*0004*/ 	.word	0x00000082


	//----- nvinfo : EIATTR_SW2861232_WAR
	.align		4
.L_252:
        /*0008*/ 	.byte	0x01, 0x35
	.zero		2


	//----- nvinfo : EIATTR_PARAM_CBANK
	.align		4
        /*000c*/ 	.byte	0x04, 0x0a
        /*000e*/ 	.short	(.L_254 - .L_253)
	.align		4
.L_253:
        /*0010*/ 	.word	index@(.nv.constant0._ZN5flash44flash_bwd_dq_dk_dv_loop_seqk_parallel_kernelI23Flash_bwd_kernel_traitsILi192ELi64ELi64ELi8ELi4ELi2ELi2ELb1ELb1EN7cutlass6half_tE19Flash_kernel_traitsILi192ELi64ELi64ELi8ES3_EELb0ELb1ELb0ELb0ELb0ELb0ELb1EEEvNS_16Flash_bwd_paramsE)
        /*0014*/ 	.short	0x0160
        /*0016*/ 	.short	0x0280


	//----- nvinfo : EIATTR_CBANK_PARAM_SIZE
	.align		4
.L_254:
        /*0018*/ 	.byte	0x03, 0x19
        /*001a*/ 	.short	0x0280


	//----- nvinfo : EIATTR_KPARAM_INFO
	.align		4
        /*001c*/ 	.byte	0x04, 0x17
        /*001e*/ 	.short	(.L_256 - .L_255)
.L_255:
        /*0020*/ 	.word	0x00000000
        /*0024*/ 	.short	0x0000
        /*0026*/ 	.short	0x0000
        /*0028*/ 	.byte	0x00, 0xf0, 0x01, 0x0a


	//----- nvinfo : EIATTR_MAXREG_COUNT
	.align		4
.L_256:
        /*002c*/ 	.byte	0x03, 0x1b
        /*002e*/ 	.short	0x00ff


	//----- nvinfo : EIATTR_NUM_BARRIERS
	.align		4
        /*0030*/ 	.byte	0x02, 0x4c
        /*0032*/ 	.byte	0x01
	.zero		1


	//----- nvinfo : EIATTR_ANNOTATIONS
	.align		4
        /*0034*/ 	.byte	0x04, 0x55
        /*0036*/ 	.short	(.L_258 - .L_257)


	//   ....[0]....
.L_257:
        /* <DEDUP_REMOVED lines=67> */


	//----- nvinfo : EIATTR_MERCURY_ISA_VERSION
	.align		4
.L_258:
        /*0458*/ 	.byte	0x03, 0x5f
        /*045a*/ 	.short	0x0000


	//----- nvinfo : EIATTR_EXIT_INSTR_OFFSETS
	.align		4
        /*045c*/ 	.byte	0x04, 0x1c
        /*045e*/ 	.short	(.L_260 - .L_259)


	//   ....[0]....
.L_259:
        /*0460*/ 	.word	0x000000a0


	//   ....[1]....
        /*0464*/ 	.word	0x00009540


	//----- nvinfo : EIATTR_CTAIDZ_USED
	.align		4
.L_260:
        /*0468*/ 	.byte	0x01, 0x04
	.zero		2


	//----- nvinfo : EIATTR_CRS_STACK_SIZE
	.align		4
        /*046c*/ 	.byte	0x04, 0x1e
        /*046e*/ 	.short	(.L_262 - .L_261)
.L_261:
        /*0470*/ 	.word	0x00000000
.L_262:


//--------------------- .nv.info._ZN5flash44flash_bwd_dq_dk_dv_loop_seqk_parallel_kernelI23Flash_bwd_kernel_traitsILi192ELi64ELi64ELi8ELi4ELi2ELi2ELb1ELb1EN7cutlass6half_tE19Flash_kernel_traitsILi192ELi64ELi64ELi8ES3_EELb1ELb1ELb0ELb0ELb0ELb1ELb0EEEvNS_16Flash_bwd_paramsE --------------------------
	.section	.nv.info._ZN5flash44flash_bwd_dq_dk_dv_loop_seqk_parallel_kernelI23Flash_bwd_kernel_traitsILi192ELi64ELi64ELi8ELi4ELi2ELi2ELb1ELb1EN7cutlass6half_tE19Flash_kernel_traitsILi192ELi64ELi64ELi8ES3_EELb1ELb1ELb0ELb0ELb0ELb1ELb0EEEvNS_16Flash_bwd_paramsE,"",@"SHT_CUDA_INFO"
	.sectionflags	@""
	.align	4


	//----- nvinfo : EIATTR_CUDA_API_VERSION
	.align		4
        /*0000*/ 	.byte	0x04, 0x37
        /*0002*/ 	.short	(.L_264 - .L_263)
.L_263:
        /*0004*/ 	.word	0x00000082


	//----- nvinfo : EIATTR_SW2861232_WAR
	.align		4
.L_264:
        /*0008*/ 	.byte	0x01, 0x35
	.zero		2


	//----- nvinfo : EIATTR_PARAM_CBANK
	.align		4
        /*000c*/ 	.byte	0x04, 0x0a
        /*000e*/ 	.short	(.L_266 - .L_265)
	.align		4
.L_265:
        /*0010*/ 	.word	index@(.nv.constant0._ZN5flash44flash_bwd_dq_dk_dv_loop_seqk_parallel_kernelI23Flash_bwd_kernel_traitsILi192ELi64ELi64ELi8ELi4ELi2ELi2ELb1ELb1EN7cutlass6half_tE19Flash_kernel_traitsILi192ELi64ELi64ELi8ES3_EELb1ELb1ELb0ELb0ELb0ELb1ELb0EEEvNS_16Flash_bwd_paramsE)
        /*0014*/ 	.short	0x0160
        /*0016*/ 	.short	0x0280


	//----- nvinfo : EIATTR_CBANK_PARAM_SIZE
	.align		4
.L_266:
        /*0018*/ 	.byte	0x03, 0x19
        /*001a*/ 	.short	0x0280


	//----- nvinfo : EIATTR_KPARAM_INFO
	.align		4
        /*001c*/ 	.byte	0x04, 0x17
        /*001e*/ 	.short	(.L_268 - .L_267)
.L_267:
        /*0020*/ 	.word	0x00000000
        /*0024*/ 	.short	0x0000
        /*0026*/ 	.short	0x0000
        /*0028*/ 	.byte	0x00, 0xf0, 0x01, 0x0a


	//----- nvinfo : EIATTR_MAXREG_COUNT
	.align		4
.L_268:
        /*002c*/ 	.byte	0x03, 0x1b
        /*002e*/ 	.short	0x00ff


	//----- nvinfo : EIATTR_NUM_BARRIERS
	.align		4
        /*0030*/ 	.byte	0x02, 0x4c
        /*0032*/ 	.byte	0x01
	.zero		1


	//----- nvinfo : EIATTR_ANNOTATIONS
	.align		4
        /*0034*/ 	.byte	0x04, 0x55
        /*0036*/ 	.short	(.L_270 - .L_269)


	//   ....[0]....
.L_269:
        /* <DEDUP_REMOVED lines=49> */


	//----- nvinfo : EIATTR_MERCURY_ISA_VERSION
	.align		4
.L_270:
        /*0330*/ 	.byte	0x03, 0x5f
        /*0332*/ 	.short	0x0000


	//----- nvinfo : EIATTR_EXIT_INSTR_OFFSETS
	.align		4
        /*0334*/ 	.byte	0x04, 0x1c
        /*0336*/ 	.short	(.L_272 - .L_271)


	//   ....[0]....
.L_271:
        /*0338*/ 	.word	0x000000a0


	//   ....[1]....
        /*033c*/ 	.word	0x00008880


	//----- nvinfo : EIATTR_CTAIDZ_USED
	.align		4
.L_272:
        /*0340*/ 	.byte	0x01, 0x04
	.zero		2


	//----- nvinfo : EIATTR_CRS_STACK_SIZE
	.align		4
        /*0344*/ 	.byte	0x04, 0x1e
        /*0346*/ 	.short	(.L_274 - .L_273)
.L_273:
        /*0348*/ 	.word	0x00000000
.L_274:


//--------------------- .nv.info._ZN5flash44flash_bwd_dq_dk_dv_loop_seqk_parallel_kernelI23Flash_bwd_kernel_traitsILi192ELi64ELi64ELi8ELi4ELi2ELi2ELb1ELb1EN7cutlass6half_tE19Flash_kernel_traitsILi192ELi64ELi64ELi8ES3_EELb0ELb1ELb0ELb0ELb0ELb1ELb1EEEvNS_16Flash_bwd_paramsE --------------------------
	.section	.nv.info._ZN5flash44flash_bwd_dq_dk_dv_loop_seqk_parallel_kernelI23Flash_bwd_kernel_traitsILi192ELi64ELi64ELi8ELi4ELi2ELi2ELb1ELb1EN7cutlass6half_tE19Flash_kernel_traitsILi192ELi64ELi64ELi8ES3_EELb0ELb1ELb0ELb0ELb0ELb1ELb1EEEvNS_16Flash_bwd_paramsE,"",@"SHT_CUDA_INFO"
	.sectionflags	@""
	.align	4


	//----- nvinfo : EIATTR_CUDA_API_VERSION
	.align		4
        /*0000*/ 	.byte	0x04, 0x37
        /*0002*/ 	.short	(.L_276 - .L_275)
.L_275:
        /*0004*/ 	.word	0x00000082


	//----- nvinfo : EIATTR_SW2861232_WAR
	.align		4
.L_276:
        /*0008*/ 	.byte	0x01, 0x35
	.zero		2


	//----- nvinfo : EIATTR_PARAM_CBANK
	.align		4
        /*000c*/ 	.byte	0x04, 0x0a
        /*000e*/ 	.short	(.L_278 - .L_277)
	.align		4
.L_277:
        /*0010*/ 	.word	index@(.nv.constant0._ZN5flash44flash_bwd_dq_dk_dv_loop_seqk_parallel_kernelI23Flash_bwd_kernel_traitsILi192ELi64ELi64ELi8ELi4ELi2ELi2ELb1ELb1EN7cutlass6half_tE19Flash_kernel_traitsILi192ELi64ELi64ELi8ES3_EELb0ELb1ELb0ELb0ELb0ELb1ELb1EEEvNS_16Flash_bwd_paramsE)
        /*0014*/ 	.short	0x0160
        /*0016*/ 	.short	0x0280


	//----- nvinfo : EIATTR_CBANK_PARAM_SIZE
	.align		4
.L_278:
        /*0018*/ 	.byte	0x03, 0x19
        /*001a*/ 	.short	0x0280


	//----- nvinfo : EIATTR_KPARAM_INFO
	.align		4
        /*001c*/ 	.byte	0x04, 0x17
        /*001e*/ 	.short	(.L_280 - .L_279)
.L_279:
        /*0020*/ 	.word	0x00000000
        /*0024*/ 	.short	0x0000
        /*0026*/ 	.short	0x0000
        /*0028*/ 	.byte	0x00, 0xf0, 0x01, 0x0a


	//----- nvinfo : EIATTR_MAXREG_COUNT
	.align		4
.L_280:
        /*002c*/ 	.byte	0x03, 0x1b
        /*002e*/ 	.short	0x00ff


	//----- nvinfo : EIATTR_NUM_BARRIERS
	.align		4
        /*0030*/ 	.byte	0x02, 0x4c
        /*0032*/ 	.byte	0x01
	.zero		1


	//----- nvinfo : EIATTR_ANNOTATIONS
	.align		4
        /*0034*/ 	.byte	0x04, 0x55
        /*0036*/ 	.short	(.L_282 - .L_281)


	//   ....[0]....
.L_281:
        /* <DEDUP_REMOVED lines=57> */


	//----- nvinfo : EIATTR_MERCURY_ISA_VERSION
	.align		4
.L_282:
        /*03b0*/ 	.byte	0x03, 0x5f
        /*03b2*/ 	.short	0x0000


	//----- nvinfo : EIATTR_EXIT_INSTR_OFFSETS
	.align		4
        /*03b4*/ 	.byte	0x04, 0x1c
        /*03b6*/ 	.short	(.L_284 - .L_283)


	//   ....[0]....
.L_283:
        /*03b8*/ 	.word	0x000000a0


	//   ....[1]....
        /*03bc*/ 	.word	0x000082f0


	//----- nvinfo : EIATTR_CTAIDZ_USED
	.align		4
.L_284:
        /*03c0*/ 	.byte	0x01, 0x04
	.zero		2


	//----- nvinfo : EIATTR_CRS_STACK_SIZE
	.align		4
        /*03c4*/ 	.byte	0x04, 0x1e
        /*03c6*/ 	.short	(.L_286 - .L_285)
.L_285:
        /*03c8*/ 	.word	0x00000000
.L_286:


//--------------------- .nv.info._ZN5flash44flash_bwd_dq_dk_dv_loop_seqk_parallel_kernelI23Flash_bwd_kernel_traitsILi192ELi64ELi64ELi8ELi4ELi2ELi2ELb1ELb1EN7cutlass6half_tE19Flash_kernel_traitsILi192ELi64ELi64ELi8ES3_EELb1ELb1ELb0ELb1ELb0ELb0ELb0EEEvNS_16Flash_bwd_paramsE --------------------------
	.section	.nv.info._ZN5flash44flash_bwd_dq_dk_dv_loop_seqk_parallel_kernelI23Flash_bwd_kernel_traitsILi192ELi64ELi64ELi8ELi4ELi2ELi2ELb1ELb1EN7cutlass6half_tE19Flash_kernel_traitsILi192ELi64ELi64ELi8ES3_EELb1ELb1ELb0ELb1ELb0ELb0ELb0EEEvNS_16Flash_bwd_paramsE,"",@"SHT_CUDA_INFO"
	.sectionflags	@""
	.align	4


	//----- nvinfo : EIATTR_CUDA_API_VERSION
	.align		4
        /*0000*/ 	.byte	0x04, 0x37
        /*0002*/ 	.short	(.L_288 - .L_287)
.L_287:
        /*0004*/ 	.word	0x00000082


	//----- nvinfo : EIATTR_SW2861232_WAR
	.align		4
.L_288:
        /*0008*/ 	.byte	0x01, 0x35
	.zero		2


	//----- nvinfo : EIATTR_PARAM_CBANK
	.align		4
        /*000c*/ 	.byte	0x04, 0x0a
        /*000e*/ 	.short	(.L_290 - .L_289)
	.align		4
.L_289:
        /*0010*/ 	.word	index@(.nv.constant0._ZN5flash44flash_bwd_dq_dk_dv_loop_seqk_parallel_kernelI23Flash_bwd_kernel_traitsILi192ELi64ELi64ELi8ELi4ELi2ELi2ELb1ELb1EN7cutlass6half_tE19Flash_kernel_traitsILi192ELi64ELi64ELi8ES3_EELb1ELb1ELb0ELb1ELb0ELb0ELb0EEEvNS_16Flash_bwd_paramsE)
        /*0014*/ 	.short	0x0160
        /*0016*/ 	.short	0x0280


	//----- nvinfo : EIATTR_CBANK_PARAM_SIZE
	.align		4
.L_290:
        /*0018*/ 	.byte	0x03, 0x19
        /*001a*/ 	.short	0x0280


	//----- nvinfo : EIATTR_KPARAM_INFO
	.align		4
        /*001c*/ 	.byte	0x04, 0x17
        /*001e*/ 	.short	(.L_292 - .L_291)
.L_291:
        /*0020*/ 	.word	0x00000000
        /*0024*/ 	.short	0x0000
        /*0026*/ 	.short	0x0000
        /*0028*/ 	.byte	0x00, 0xf0, 0x01, 0x0a


	//----- nvinfo : EIATTR_MAXREG_COUNT
	.align		4
.L_292:
        /*002c*/ 	.byte	0x03, 0x1b
        /*002e*/ 	.short	0x00ff


	//----- nvinfo : EIATTR_NUM_BARRIERS
	.align		4
        /*0030*/ 	.byte	0x02, 0x4c
        /*0032*/ 	.byte	0x01
	.zero		1


	//----- nvinfo : EIATTR_ANNOTATIONS
	.align		4
        /*0034*/ 	.byte	0x04, 0x55
        /*0036*/ 	.short	(.L_294 - .L_293)


	//   ....[0]....
.L_293:
        /* <DEDUP_REMOVED lines=69> */


	//----- nvinfo : EIATTR_MERCURY_ISA_VERSION
	.align		4
.L_294:
        /*0478*/ 	.byte	0x03, 0x5f
        /*047a*/ 	.short	0x0000


	//----- nvinfo : EIATTR_EXIT_INSTR_OFFSETS
	.align		4
        /*047c*/ 	.byte	0x04, 0x1c
        /*047e*/ 	.short	(.L_296 - .L_295)


	//   ....[0]....
.L_295:
        /*0480*/ 	.word	0x000000a0


	//   ....[1]....
        /*0484*/ 	.word	0x00009f20


	//----- nvinfo : EIATTR_CTAIDZ_USED
	.align		4
.L_296:
        /*0488*/ 	.byte	0x01, 0x04
	.zero		2


	//----- nvinfo : EIATTR_CRS_STACK_SIZE
	.align		4
        /*048c*/ 	.byte	0x04, 0x1e
        /*048e*/ 	.short	(.L_298 - .L_297)
.L_297:
        /*0490*/ 	.word	0x00000000
.L_298:


//--------------------- .nv.info._ZN5flash44flash_bwd_dq_dk_dv_loop_seqk_parallel_kernelI23Flash_bwd_kernel_traitsILi192ELi64ELi64ELi8ELi4ELi2ELi2ELb1ELb1EN7cutlass6half_tE19Flash_kernel_traitsILi192ELi64ELi64ELi8ES3_EELb0ELb1ELb0ELb1ELb0ELb0ELb1EEEvNS_16Flash_bwd_paramsE --------------------------
	.section	.nv.info._ZN5flash44flash_bwd_dq_dk_dv_loop_seqk_parallel_kernelI23Flash_bwd_kernel_traitsILi192ELi64ELi64ELi8ELi4ELi2ELi2ELb1ELb1EN7cutlass6half_tE19Flash_kernel_traitsILi192ELi64ELi64ELi8ES3_EELb0ELb1ELb0ELb1ELb0ELb0ELb1EEEvNS_16Flash_bwd_paramsE,"",@"SHT_CUDA_INFO"
	.sectionflags	@""
	.align	4


	//----- nvinfo : EIATTR_CUDA_API_VERSION
	.align		4
        /*0000*/ 	.byte	0x04, 0x37
        /*0002*/ 	.short	(.L_300 - .L_299)
.L_299:
        /*0004*/ 	.word	0x00000082


	//----- nvinfo : EIATTR_SW2861232_WAR
	.align		4
.L_300:
        /*0008*/ 	.byte	0x01, 0x35
	.zero		2


	//----- nvinfo : EIATTR_PARAM_CBANK
	.align		4
        /*000c*/ 	.byte	0x04, 0x0a
        /*000e*/ 	.short	(.L_302 - .L_301)
	.align		4
.L_301:
        /*0010*/ 	.word	index@(.nv.constant0._ZN5flash44flash_bwd_dq_dk_dv_loop_seqk_parallel_kernelI23Flash_bwd_kernel_traitsILi192ELi64ELi64ELi8ELi4ELi2ELi2ELb1ELb1EN7cutlass6half_tE19Flash_kernel_traitsILi192ELi64ELi64ELi8ES3_EELb0ELb1ELb0ELb1ELb0ELb0ELb1EEEvNS_16Flash_bwd_paramsE)
        /*0014*/ 	.short	0x0160
        /*0016*/ 	.short	0x0280


	//----- nvinfo : EIATTR_CBANK_PARAM_SIZE
	.align		4
.L_302:
        /*0018*/ 	.byte	0x03, 0x19
        /*001a*/ 	.short	0x0280


	//----- nvinfo : EIATTR_KPARAM_INFO
	.align		4
        /*001c*/ 	.byte	0x04, 0x17
        /*001e*/ 	.short	(.L_304 - .L_303)
.L_303:
        /*0020*/ 	.word	0x00000000
        /*0024*/ 	.short	0x0000
        /*0026*/ 	.short	0x0000
        /*0028*/ 	.byte	0x00, 0xf0, 0x01, 0x0a


	//----- nvinfo : EIATTR_MAXREG_COUNT
	.align		4
.L_304:
        /*002c*/ 	.byte	0x03, 0x1b
        /*002e*/ 	.short	0x00ff


	//----- nvinfo : EIATTR_NUM_BARRIERS
	.align		4
        /*0030*/ 	.byte	0x02, 0x4c
        /*0032*/ 	.byte	0x01
	.zero		1


	//----- nvinfo : EIATTR_ANNOTATIONS
	.align		4
        /*0034*/ 	.byte	0x04, 0x55
        /*0036*/ 	.short	(.L_306 - .L_305)


	//   ....[0]....
.L_305:
        /* <DEDUP_REMOVED lines=75> */


	//----- nvinfo : EIATTR_MERCURY_ISA_VERSION
	.align		4
.L_306:
        /*04d8*/ 	.byte	0x03, 0x5f
        /*04da*/ 	.short	0x0000


	//----- nvinfo : EIATTR_EXIT_INSTR_OFFSETS
	.align		4
        /*04dc*/ 	.byte	0x04, 0x1c
        /*04de*/ 	.short	(.L_308 - .L_307)


	//   ....[0]....
.L_307:
        /*04e0*/ 	.word	0x000000a0


	//   ....[1]....
        /*04e4*/ 	.word	0x000098a0


	//----- nvinfo : EIATTR_CTAIDZ_USED
	.align		4
.L_308:
        /*04e8*/ 	.byte	0x01, 0x04
	.zero		2


	//----- nvinfo : EIATTR_CRS_STACK_SIZE
	.align		4
        /*04ec*/ 	.byte	0x04, 0x1e
        /*04ee*/ 	.short	(.L_310 - .L_309)
.L_309:
        /*04f0*/ 	.word	0x00000000
.L_310:


//--------------------- .nv.info._ZN5flash25flash_bwd_dot_do_o_kernelILb0E23Flash_bwd_kernel_traitsILi192ELi64ELi64ELi8ELi4ELi2ELi2ELb1ELb1EN7cutlass6half_tE19Flash_kernel_traitsILi192ELi64ELi64ELi8ES3_EEEEvNS_16Flash_bwd_paramsE --------------------------
	.section	.nv.info._ZN5flash25flash_bwd_dot_do_o_kernelILb0E23Flash_bwd_kernel_traitsILi192ELi64ELi64ELi8ELi4ELi2ELi2ELb1ELb1EN7cutlass6half_tE19Flash_kernel_traitsILi192ELi64ELi64ELi8ES3_EEEEvNS_16Flash_bwd_paramsE,"",@"SHT_CUDA_INFO"
	.sectionflags	@""
	.align	4


	//----- nvinfo : EIATTR_CUDA_API_VERSION
	.align		4
        /*0000*/ 	.byte	0x04, 0x37
        /*0002*/ 	.short	(.L_312 - .L_311)
.L_311:
        /*0004*/ 	.word	0x00000082


	//----- nvinfo : EIATTR_SW2861232_WAR
	.align		4
.L_312:
        /*0008*/ 	.byte	0x01, 0x35
	.zero		2


	//----- nvinfo : EIATTR_PARAM_CBANK
	.align		4
        /*000c*/ 	.byte	0x04, 0x0a
        /*000e*/ 	.short	(.L_314 - .L_313)
	.align		4
.L_313:
        /*0010*/ 	.word	index@(.nv.constant0._ZN5flash25flash_bwd_dot_do_o_kernelILb0E23Flash_bwd_kernel_traitsILi192ELi64ELi64ELi8ELi4ELi2ELi2ELb1ELb1EN7cutlass6half_tE19Flash_kernel_traitsILi192ELi64ELi64ELi8ES3_EEEEvNS_16Flash_bwd_paramsE)
        /*0014*/ 	.short	0x0160
        /*0016*/ 	.short	0x0280


	//----- nvinfo : EIATTR_CBANK_PARAM_SIZE
	.align		4
.L_314:
        /*0018*/ 	.byte	0x03, 0x19
        /*001a*/ 	.short	0x0280


	//----- nvinfo : EIATTR_KPARAM_INFO
	.align		4
        /*001c*/ 	.byte	0x04, 0x17
        /*001e*/ 	.short	(.L_316 - .L_315)
.L_315:
        /*0020*/ 	.word	0x00000000
        /*0024*/ 	.short	0x0000
        /*0026*/ 	.short	0x0000
        /*0028*/ 	.byte	0x00, 0xf0, 0x01, 0x0a


	//----- nvinfo : EIATTR_MAXREG_COUNT
	.align		4
.L_316:
        /*002c*/ 	.byte	0x03, 0x1b
        /*002e*/ 	.short	0x00ff


	//----- nvinfo : EIATTR_MERCURY_ISA_VERSION
	.align		4
        /*0030*/ 	.byte	0x03, 0x5f
        /*0032*/ 	.short	0x0000


	//----- nvinfo : EIATTR_COOP_GROUP_MASK_REGIDS
	.align		4
        /*0034*/ 	.byte	0x04, 0x29
        /*0036*/ 	.short	(.L_318 - .L_317)


	//   ....[0]....
.L_317:
        /*0038*/ 	.word	0xffffffff


	//   ....[1]....
        /*003c*/ 	.word	0xffffffff


	//   ....[2]....
        /*0040*/ 	.word	0xffffffff


	//   ....[3]....
        /*0044*/ 	.word	0xffffffff


	//   ....[4]....
        /*0048*/ 	.word	0xffffffff


	//   ....[5]....
        /*004c*/ 	.word	0xffffffff


	//----- nvinfo : EIATTR_COOP_GROUP_INSTR_OFFSETS
	.align		4
.L_318:
        /*0050*/ 	.byte	0x04, 0x28
        /*0052*/ 	.short	(.L_320 - .L_319)


	//   ....[0]....
.L_319:
        /*0054*/ 	.word	0x00001580


	//   ....[1]....
        /*0058*/ 	.word	0x000015c0


	//   ....[2]....
        /*005c*/ 	.word	0x000015e0


	//   ....[3]....
        /*0060*/ 	.word	0x00001600


	//   ....[4]....
        /*0064*/ 	.word	0x00001640


	//   ....[5]....
        /*0068*/ 	.word	0x00001690


	//----- nvinfo : EIATTR_EXIT_INSTR_OFFSETS
	.align		4
.L_320:
        /*006c*/ 	.byte	0x04, 0x1c
        /*006e*/ 	.short	(.L_322 - .L_321)


	//   ....[0]....
.L_321:
        /*0070*/ 	.word	0x000000f0


	//   ....[1]....
        /*0074*/ 	.word	0x000016e0


	//   ....[2]....
        /*0078*/ 	.word	0x00001710


	//----- nvinfo : EIATTR_CTAIDZ_USED
	.align		4
.L_322:
        /*007c*/ 	.byte	0x01, 0x04
	.zero		2


	//----- nvinfo : EIATTR_CRS_STACK_SIZE
	.align		4
        /*0080*/ 	.byte	0x04, 0x1e
        /*0082*/ 	.short	(.L_324 - .L_323)
.L_323:
        /*0084*/ 	.word	0x00000000
.L_324:


//--------------------- .nv.info._ZN5flash25flash_bwd_dot_do_o_kernelILb1E23Flash_bwd_kernel_traitsILi192ELi64ELi64ELi8ELi4ELi2ELi2ELb1ELb1EN7cutlass6half_tE19Flash_kernel_traitsILi192ELi64ELi64ELi8ES3_EEEEvNS_16Flash_bwd_paramsE --------------------------
	.section	.nv.info._ZN5flash25flash_bwd_dot_do_o_kernelILb1E23Flash_bwd_kernel_traitsILi192ELi64ELi64ELi8ELi4ELi2ELi2ELb1ELb1EN7cutlass6half_tE19Flash_kernel_traitsILi192ELi64ELi64ELi8ES3_EEEEvNS_16Flash_bwd_paramsE,"",@"SHT_CUDA_INFO"
	.sectionflags	@""
	.align	4


	//----- nvinfo : EIATTR_CUDA_API_VERSION
	.align		4
        /*0000*/ 	.byte	0x04, 0x37
        /*0002*/ 	.short	(.L_326 - .L_325)
.L_325:
        /*0004*/ 	.word	0x00000082


	//----- nvinfo : EIATTR_SW2861232_WAR
	.align		4
.L_326:
        /*0008*/ 	.byte	0x01, 0x35
	.zero		2


	//----- nvinfo : EIATTR_PARAM_CBANK
	.align		4
        /*000c*/ 	.byte	0x04, 0x0a
        /*000e*/ 	.short	(.L_328 - .L_327)
	.align		4
.L_327:
        /*0010*/ 	.word	index@(.nv.constant0._ZN5flash25flash_bwd_dot_do_o_kernelILb1E23Flash_bwd_kernel_traitsILi192ELi64ELi64ELi8ELi4ELi2ELi2ELb1ELb1EN7cutlass6half_tE19Flash_kernel_traitsILi192ELi64ELi64ELi8ES3_EEEEvNS_16Flash_bwd_paramsE)
        /*0014*/ 	.short	0x0160
        /*0016*/ 	.short	0x0280


	//----- nvinfo : EIATTR_CBANK_PARAM_SIZE
	.align		4
.L_328:
        /*0018*/ 	.byte	0x03, 0x19
        /*001a*/ 	.short	0x0280


	//----- nvinfo : EIATTR_KPARAM_INFO
	.align		4
        /*001c*/ 	.byte	0x04, 0x17
        /*001e*/ 	.short	(.L_330 - .L_329)
.L_329:
        /*0020*/ 	.word	0x00000000
        /*0024*/ 	.short	0x0000
        /*0026*/ 	.short	0x0000
        /*0028*/ 	.byte	0x00, 0xf0, 0x01, 0x0a


	//----- nvinfo : EIATTR_MAXREG_COUNT
	.align		4
.L_330:
        /*002c*/ 	.byte	0x03, 0x1b
        /*002e*/ 	.short	0x00ff


	//----- nvinfo : EIATTR_MERCURY_ISA_VERSION
	.align		4
        /*0030*/ 	.byte	0x03, 0x5f
        /*0032*/ 	.short	0x0000


	//----- nvinfo : EIATTR_COOP_GROUP_MASK_REGIDS
	.align		4
        /*0034*/ 	.byte	0x04, 0x29
        /*0036*/ 	.short	(.L_332 - .L_331)


	//   ....[0]....
.L_331:
        /*0038*/ 	.word	0xffffffff


	//   ....[1]....
        /*003c*/ 	.word	0xffffffff


	//   ....[2]....
        /*0040*/ 	.word	0xffffffff


	//   ....[3]....
        /*0044*/ 	.word	0xffffffff


	//   ....[4]....
        /*0048*/ 	.word	0xffffffff


	//   ....[5]....
        /*004c*/ 	.word	0xffffffff


	//----- nvinfo : EIATTR_COOP_GROUP_INSTR_OFFSETS
	.align		4
.L_332:
        /*0050*/ 	.byte	0x04, 0x28
        /*0052*/ 	.short	(.L_334 - .L_333)


	//   ....[0]....
.L_333:
        /*0054*/ 	.word	0x000018f0


	//   ....[1]....
        /*0058*/ 	.word	0x00001910


	//   ....[2]....
        /*005c*/ 	.word	0x00001960


	//   ....[3]....
        /*0060*/ 	.word	0x00001980


	//   ....[4]....
        /*0064*/ 	.word	0x000019d0


	//   ....[5]....
        /*0068*/ 	.word	0x000019f0


	//----- nvinfo : EIATTR_EXIT_INSTR_OFFSETS
	.align		4
.L_334:
        /*006c*/ 	.byte	0x04, 0x1c
        /*006e*/ 	.short	(.L_336 - .L_335)


	//   ....[0]....
.L_335:
        /*0070*/ 	.word	0x000000f0


	//   ....[1]....
        /*0074*/ 	.word	0x00001b60


	//----- nvinfo : EIATTR_CTAIDZ_USED
	.align		4
.L_336:
        /*0078*/ 	.byte	0x01, 0x04
	.zero		2


	//----- nvinfo : EIATTR_CRS_STACK_SIZE
	.align		4
        /*007c*/ 	.byte	0x04, 0x1e
        /*007e*/ 	.short	(.L_338 - .L_337)
.L_337:
        /*0080*/ 	.word	0x00000000
.L_338:


//--------------------- .nv.info._ZN5flash27flash_bwd_convert_dq_kernelI23Flash_bwd_kernel_traitsILi192ELi64ELi64ELi8ELi4ELi2ELi2ELb0ELb0EN7cutlass6half_tE19Flash_kernel_traitsILi192ELi64ELi64ELi8ES3_EEEEvNS_16Flash_bwd_paramsEi --------------------------
	.section	.nv.info._ZN5flash27flash_bwd_convert_dq_kernelI23Flash_bwd_kernel_traitsILi192ELi64ELi64ELi8ELi4ELi2ELi2ELb0ELb0EN7cutlass6half_tE19Flash_kernel_traitsILi192ELi64ELi64ELi8ES3_EEEEvNS_16Flash_bwd_paramsEi,"",@"SHT_CUDA_INFO"
	.sectionflags	@""
	.align	4


	//----- nvinfo : EIATTR_CUDA_API_VERSION
	.align		4
        /*0000*/ 	.byte	0x04, 0x37
        /*0002*/ 	.short	(.L_340 - .L_339)
.L_339:
        /*0004*/ 	.word	0x00000082


	//----- nvinfo : EIATTR_SW2861232_WAR
	.align		4
.L_340:
        /*0008*/ 	.byte	0x01, 0x35
	.zero		2


	//----- nvinfo : EIATTR_PARAM_CBANK
	.align		4
        /*000c*/ 	.byte	0x04, 0x0a
        /*000e*/ 	.short	(.L_342 - .L_341)
	.align		4
.L_341:
        /*0010*/ 	.word	index@(.nv.constant0._ZN5flash27flash_bwd_convert_dq_kernelI23Flash_bwd_kernel_traitsILi192ELi64ELi64ELi8ELi4ELi2ELi2ELb0ELb0EN7cutlass6half_tE19Flash_kernel_traitsILi192ELi64ELi64ELi8ES3_EEEEvNS_16Flash_bwd_paramsEi)
        /*0014*/ 	.short	0x0160
        /*0016*/ 	.short	0x0284


	//----- nvinfo : EIATTR_CBANK_PARAM_SIZE
	.align		4
.L_342:
        /*0018*/ 	.byte	0x03, 0x19
        /*001a*/ 	.short	0x0284


	//----- nvinfo : EIATTR_KPARAM_INFO
	.align		4
        /*001c*/ 	.byte	0x04, 0x17
        /*001e*/ 	.short	(.L_344 - .L_343)
.L_343:
        /*0020*/ 	.word	0x00000000
        /*0024*/ 	.short	0x0001
        /*0026*/ 	.short	0x0280
        /*0028*/ 	.byte	0x00, 0xf0, 0x11, 0x00


	//----- nvinfo : EIATTR_KPARAM_INFO
	.align		4
.L_344:
        /*002c*/ 	.byte	0x04, 0x17
        /*002e*/ 	.short	(.L_346 - .L_345)
.L_345:
        /*0030*/ 	.word	0x00000000
        /*0034*/ 	.short	0x0000
        /*0036*/ 	.short	0x0000
        /*0038*/ 	.byte	0x00, 0xf0, 0x01, 0x0a


	//----- nvinfo : EIATTR_MAXREG_COUNT
	.align		4
.L_346:
        /*003c*/ 	.byte	0x03, 0x1b
        /*003e*/ 	.short	0x00ff


	//----- nvinfo : EIATTR_NUM_BARRIERS
	.align		4
        /*0040*/ 	.byte	0x02, 0x4c
        /*0042*/ 	.byte	0x01
	.zero		1


	//----- nvinfo : EIATTR_MERCURY_ISA_VERSION
	.align		4
        /*0044*/ 	.byte	0x03, 0x5f
        /*0046*/ 	.short	0x0000


	//----- nvinfo : EIATTR_EXIT_INSTR_OFFSETS
	.align		4
        /*0048*/ 	.byte	0x04, 0x1c
        /*004a*/ 	.short	(.L_348 - .L_347)


	//   ....[0]....
.L_347:
        /*004c*/ 	.word	0x000000f0


	//   ....[1]....
        /*0050*/ 	.word	0x00001b80


	//   ....[2]....
        /*0054*/ 	.word	0x00001c80


	//   ....[3]....
        /*0058*/ 	.word	0x00001ca0


	//----- nvinfo : EIATTR_CTAIDZ_USED
	.align		4
.L_348:
        /*005c*/ 	.byte	0x01, 0x04
	.zero		2


	//----- nvinfo : EIATTR_CRS_STACK_SIZE
	.align		4
        /*0060*/ 	.byte	0x04, 0x1e
        /*0062*/ 	.short	(.L_350 - .L_349)
.L_349:
        /*0064*/ 	.word	0x00000000
.L_350:


//--------------------- .nv.info._ZN5flash44flash_bwd_dq_dk_dv_loop_seqk_parallel_kernelI23Flash_bwd_kernel_traitsILi192ELi64ELi64ELi8ELi4ELi2ELi2ELb0ELb0EN7cutlass6half_tE19Flash_kernel_traitsILi192ELi64ELi64ELi8ES3_EELb1ELb1ELb0ELb0ELb0ELb0ELb0EEEvNS_16Flash_bwd_paramsE --------------------------
	.section	.nv.info._ZN5flash44flash_bwd_dq_dk_dv_loop_seqk_parallel_kernelI23Flash_bwd_kernel_traitsILi192ELi64ELi64ELi8ELi4ELi2ELi2ELb0ELb0EN7cutlass6half_tE19Flash_kernel_traitsILi192ELi64ELi64ELi8ES3_EELb1ELb1ELb0ELb0ELb0ELb0ELb0EEEvNS_16Flash_bwd_paramsE,"",@"SHT_CUDA_INFO"
	.sectionflags	@""
	.align	4


	//----- nvinfo : EIATTR_CUDA_API_VERSION
	.align		4
        /*0000*/ 	.byte	0x04, 0x37
        /*0002*/ 	.short	(.L_352 - .L_351)
.L_351:
        /*0004*/ 	.word	0x00000082


	//----- nvinfo : EIATTR_SW2861232_WAR
	.align		4
.L_352:
        /*0008*/ 	.byte	0x01, 0x35
	.zero		2


	//----- nvinfo : EIATTR_PARAM_CBANK
	.align		4
        /*000c*/ 	.byte	0x04, 0x0a
        /*000e*/ 	.short	(.L_354 - .L_353)
	.align		4
.L_353:
        /*0010*/ 	.word	index@(.nv.constant0._ZN5flash44flash_bwd_dq_dk_dv_loop_seqk_parallel_kernelI23Flash_bwd_kernel_traitsILi192ELi64ELi64ELi8ELi4ELi2ELi2ELb0ELb0EN7cutlass6half_tE19Flash_kernel_traitsILi192ELi64ELi64ELi8ES3_EELb1ELb1ELb0ELb0ELb0ELb0ELb0EEEvNS_16Flash_bwd_paramsE)
        /*0014*/ 	.short	0x0160
        /*0016*/ 	.short	0x0280


	//----- nvinfo : EIATTR_CBANK_PARAM_SIZE
	.align		4
.L_354:
        /*0018*/ 	.byte	0x03, 0x19
        /*001a*/ 	.short	0x0280


	//----- nvinfo : EIATTR_KPARAM_INFO
	.align		4
        /*001c*/ 	.byte	0x04, 0x17
        /*001e*/ 	.short	(.L_356 - .L_355)
.L_355:
        /*0020*/ 	.word	0x00000000
        /*0024*/ 	.short	0x0000
        /*0026*/ 	.short	0x0000
        /*0028*/ 	.byte	0x00, 0xf0, 0x01, 0x0a


	//----- nvinfo : EIATTR_MAXREG_COUNT
	.align		4
.L_356:
        /*002c*/ 	.byte	0x03, 0x1b
        /*002e*/ 	.short	0x00ff


	//----- nvinfo : EIATTR_NUM_BARRIERS
	.align		4
        /*0030*/ 	.byte	0x02, 0x4c
        /*0032*/ 	.byte	0x01
	.zero		1


	//----- nvinfo : EIATTR_ANNOTATIONS
	.align		4
        /*0034*/ 	.byte	0x04, 0x55
        /*0036*/ 	.short	(.L_358 - .L_357)


	//   ....[0]....
.L_357:
        /*0038*/ 	.word	0x00000001
        /*003c*/ 	.byte	0x10, 0x03, 0x00, 0x00, 0x01, 0x00, 0x00, 0x00, 0x80, 0x04, 0x00, 0x00, 0x01, 0x00, 0x00, 0x00
        /*004c*/ 	.byte	0xb0, 0x05, 0x00, 0x00, 0x01, 0x00, 0x00, 0x00, 0x70, 0x0a, 0x00, 0x00, 0x01, 0x00, 0x00, 0x00
        /*005c*/ 	.byte	0x00, 0x14, 0x00, 0x00, 0x01, 0x00, 0x00, 0x00, 0x40, 0x24, 0x00, 0x00, 0x01, 0x00, 0x00, 0x00
        /*006c*/ 	.byte	0xf0, 0x35, 0x00, 0x00, 0x01, 0x00, 0x00, 0x00, 0x90, 0x7a, 0x00, 0x00


	//----- nvinfo : EIATTR_MERCURY_ISA_VERSION
	.align		4
.L_358:
        /*0078*/ 	.byte	0x03, 0x5f
        /*007a*/ 	.short	0x0000


	//----- nvinfo : EIATTR_EXIT_INSTR_OFFSETS
	.align		4
        /*007c*/ 	.byte	0x04, 0x1c
        /*007e*/ 	.short	(.L_360 - .L_359)


	//   ....[0]....
.L_359:
        /*0080*/ 	.word	0x00000090


	//   ....[1]....
        /*0084*/ 	.word	0x00009050


	//----- nvinfo : EIATTR_CTAIDZ_USED
	.align		4
.L_360:
        /*0088*/ 	.byte	0x01, 0x04
	.zero		2


	//----- nvinfo : EIATTR_CRS_STACK_SIZE
	.align		4
        /*008c*/ 	.byte	0x04, 0x1e
        /*008e*/ 	.short	(.L_362 - .L_361)
.L_361:
        /*0090*/ 	.word	0x00000000
.L_362:


//--------------------- .nv.info._ZN5flash44flash_bwd_dq_dk_dv_loop_seqk_parallel_kernelI23Flash_bwd_kernel_traitsILi192ELi64ELi64ELi8ELi4ELi2ELi2ELb0ELb0EN7cutlass6half_tE19Flash_kernel_traitsILi192ELi64ELi64ELi8ES3_EELb0ELb1ELb0ELb0ELb0ELb0ELb1EEEvNS_16Flash_bwd_paramsE --------------------------
	.section	.nv.info._ZN5flash44flash_bwd_dq_dk_dv_loop_seqk_parallel_kernelI23Flash_bwd_kernel_traitsILi192ELi64ELi64ELi8ELi4ELi2ELi2ELb0ELb0EN7cutlass6half_tE19Flash_kernel_traitsILi192ELi64ELi64ELi8ES3_EELb0ELb1ELb0ELb0ELb0ELb0ELb1EEEvNS_16Flash_bwd_paramsE,"",@"SHT_CUDA_INFO"
	.sectionflags	@""
	.align	4


	//----- nvinfo : EIATTR_CUDA_API_VERSION
	.align		4
        /*0000*/ 	.byte	0x04, 0x37
        /*0002*/ 	.short	(.L_364 - .L_363)
.L_363:
        /*0004*/ 	.word	0x00000082


	//----- nvinfo : EIATTR_SW2861232_WAR
	.align		4
.L_364:
        /*0008*/ 	.byte	0x01, 0x35
	.zero		2


	//----- nvinfo : EIATTR_PARAM_CBANK
	.align		4
        /*000c*/ 	.byte	0x04, 0x0a
        /*000e*/ 	.short	(.L_366 - .L_365)
	.align		4
.L_365:
        /*0010*/ 	.word	index@(.nv.constant0._ZN5flash44flash_bwd_dq_dk_dv_loop_seqk_parallel_kernelI23Flash_bwd_kernel_traitsILi192ELi64ELi64ELi8ELi4ELi2ELi2ELb0ELb0EN7cutlass6half_tE19Flash_kernel_traitsILi192ELi64ELi64ELi8ES3_EELb0ELb1ELb0ELb0ELb0ELb0ELb1EEEvNS_16Flash_bwd_paramsE)
        /*0014*/ 	.short	0x0160
        /*0016*/ 	.short	0x0280


	//----- nvinfo : EIATTR_CBANK_PARAM_SIZE
	.align		4
.L_366:
        /*0018*/ 	.byte	0x03, 0x19
        /*001a*/ 	.short	0x0280


	//----- nvinfo : EIATTR_KPARAM_INFO
	.align		4
        /*001c*/ 	.byte	0x04, 0x17
        /*001e*/ 	.short	(.L_368 - .L_367)
.L_367:
        /*0020*/ 	.word	0x00000000
        /*0024*/ 	.short	0x0000
        /*0026*/ 	.short	0x0000
        /*0028*/ 	.byte	0x00, 0xf0, 0x01, 0x0a


	//----- nvinfo : EIATTR_MAXREG_COUNT
	.align		4
.L_368:
        /*002c*/ 	.byte	0x03, 0x1b
        /*002e*/ 	.short	0x00ff


	//----- nvinfo : EIATTR_NUM_BARRIERS
	.align		4
        /*0030*/ 	.byte	0x02, 0x4c
        /*0032*/ 	.byte	0x01
	.zero		1


	//----- nvinfo : EIATTR_ANNOTATIONS
	.align		4
        /*0034*/ 	.byte	0x04, 0x55
        /*0036*/ 	.short	(.L_370 - .L_369)


	//   ....[0]....
.L_369:
        /*0038*/ 	.word	0x00000001
        /*003c*/ 	.byte	0x50, 0x04, 0x00, 0x00, 0x01, 0x00, 0x00, 0x00, 0x90, 0x05, 0x00, 0x00, 0x01, 0x00, 0x00, 0x00
        /*004c*/ 	.byte	0xd0, 0x05, 0x00, 0x00, 0x01, 0x00, 0x00, 0x00, 0x90, 0x07, 0x00, 0x00, 0x01, 0x00, 0x00, 0x00
        /*005c*/ 	.byte	0xb0, 0x0a, 0x00, 0x00, 0x01, 0x00, 0x00, 0x00, 0x40, 0x14, 0x00, 0x00, 0x01, 0x00, 0x00, 0x00
        /*006c*/ 	.byte	0xa0, 0x24, 0x00, 0x00, 0x01, 0x00, 0x00, 0x00, 0x20, 0x2b, 0x00, 0x00, 0x01, 0x00, 0x00, 0x00
        /*007c*/ 	.byte	0xa0, 0x36, 0x00, 0x00, 0x01, 0x00, 0x00, 0x00, 0x30, 0x77, 0x00, 0x00


	//----- nvinfo : EIATTR_MERCURY_ISA_VERSION
	.align		4
.L_370:
        /*0088*/ 	.byte	0x03, 0x5f
        /*008a*/ 	.short	0x0000


	//----- nvinfo : EIATTR_EXIT_INSTR_OFFSETS
	.align		4
        /*008c*/ 	.byte	0x04, 0x1c
        /*008e*/ 	.short	(.L_372 - .L_371)


	//   ....[0]....
.L_371:
        /*0090*/ 	.word	0x00000090


	//   ....[1]....
        /*0094*/ 	.word	0x000089b0


	//----- nvinfo : EIATTR_CTAIDZ_USED
	.align		4
.L_372:
        /*0098*/ 	.byte	0x01, 0x04
	.zero		2


	//----- nvinfo : EIATTR_CRS_STACK_SIZE
	.align		4
        /*009c*/ 	.byte	0x04, 0x1e
        /*009e*/ 	.short	(.L_374 - .L_373)
.L_373:
        /*00a0*/ 	.word	0x00000000
.L_374:


//--------------------- .nv.info._ZN5flash44flash_bwd_dq_dk_dv_loop_seqk_parallel_kernelI23Flash_bwd_kernel_traitsILi192ELi64ELi64ELi8ELi4ELi2ELi2ELb0ELb0EN7cutlass6half_tE19Flash_kernel_traitsILi192ELi64ELi64ELi8ES3_EELb1ELb1ELb0ELb0ELb0ELb1ELb0EEEvNS_16Flash_bwd_paramsE --------------------------
	.section	.nv.info._ZN5flash44flash_bwd_dq_dk_dv_loop_seqk_parallel_kernelI23Flash_bwd_kernel_traitsILi192ELi64ELi64ELi8ELi4ELi2ELi2ELb0ELb0EN7cutlass6half_tE19Flash_kernel_traitsILi192ELi64ELi64ELi8ES3_EELb1ELb1ELb0ELb0ELb0ELb1ELb0EEEvNS_16Flash_bwd_paramsE,"",@"SHT_CUDA_INFO"
	.sectionflags	@""
	.align	4


	//----- nvinfo : EIATTR_CUDA_API_VERSION
	.align		4
        /*0000*/ 	.byte	0x04, 0x37
        /*0002*/ 	.short	(.L_376 - .L_375)
.L_375:
        /*0004*/ 	.word	0x00000082


	//----- nvinfo : EIATTR_SW2861232_WAR
	.align		4
.L_376:
        /*0008*/ 	.byte	0x01, 0x35
	.zero		2


	//----- nvinfo : EIATTR_PARAM_CBANK
	.align		4
        /*000c*/ 	.byte	0x04, 0x0a
        /*000e*/ 	.short	(.L_378 - .L_377)
	.align		4
.L_377:
        /*0010*/ 	.word	index@(.nv.constant0._ZN5flash44flash_bwd_dq_dk_dv_loop_seqk_parallel_kernelI23Flash_bwd_kernel_traitsILi192ELi64ELi64ELi8ELi4ELi2ELi2ELb0ELb0EN7cutlass6half_tE19Flash_kernel_traitsILi192ELi64ELi64ELi8ES3_EELb1ELb1ELb0ELb0ELb0ELb1ELb0EEEvNS_16Flash_bwd_paramsE)
        /*0014*/ 	.short	0x0160
        /*0016*/ 	.short	0x0280


	//----- nvinfo : EIATTR_CBANK_PARAM_SIZE
	.align		4
.L_378:
        /*0018*/ 	.byte	0x03, 0x19
        /*001a*/ 	.short	0x0280


	//----- nvinfo : EIATTR_KPARAM_INFO
	.align		4
        /*001c*/ 	.byte	0x04, 0x17
        /*001e*/ 	.short	(.L_380 - .L_379)
.L_379:
        /*0020*/ 	.word	0x00000000
        /*0024*/ 	.short	0x0000
        /*0026*/ 	.short	0x0000
        /*0028*/ 	.byte	0x00, 0xf0, 0x01, 0x0a


	//----- nvinfo : EIATTR_MAXREG_COUNT
	.align		4
.L_380:
        /*002c*/ 	.byte	0x03, 0x1b
        /*002e*/ 	.short	0x00ff


	//----- nvinfo : EIATTR_NUM_BARRIERS
	.align		4
        /*0030*/ 	.byte	0x02, 0x4c
        /*0032*/ 	.byte	0x01
	.zero		1


	//----- nvinfo : EIATTR_ANNOTATIONS
	.align		4
        /*0034*/ 	.byte	0x04, 0x55
        /*0036*/ 	.short	(.L_382 - .L_381)


	//   ....[0]....
.L_381:
        /*0038*/ 	.word	0x00000001
        /*003c*/ 	.byte	0xc0, 0x02, 0x00, 0x00, 0x01, 0x00, 0x00, 0x00, 0x40, 0x05, 0x00, 0x00, 0x01, 0x00, 0x00, 0x00
        /*004c*/ 	.byte	0x80, 0x05, 0x00, 0x00, 0x01, 0x00, 0x00, 0x00, 0x90, 0x06, 0x00, 0x00, 0x01, 0x00, 0x00, 0x00
        /*005c*/ 	.byte	0x10, 0x14, 0x00, 0x00, 0x01, 0x00, 0x00, 0x00, 0x20, 0x14, 0x00, 0x00, 0x01, 0x00, 0x00, 0x00
        /*006c*/ 	.byte	0x00, 0x1f, 0x00, 0x00, 0x01, 0x00, 0x00, 0x00, 0x00, 0x21, 0x00, 0x00, 0x01, 0x00, 0x00, 0x00
        /*007c*/ 	.byte	0x40, 0x77, 0x00, 0x00


	//----- nvinfo : EIATTR_MERCURY_ISA_VERSION
	.align		4
.L_382:
        /*0080*/ 	.byte	0x03, 0x5f
        /*0082*/ 	.short	0x0000


	//----- nvinfo : EIATTR_EXIT_INSTR_OFFSETS
	.align		4
        /*0084*/ 	.byte	0x04, 0x1c
        /*0086*/ 	.short	(.L_384 - .L_383)


	//   ....[0]....
.L_383:
        /*0088*/ 	.word	0x00000090


	//   ....[1]....
        /*008c*/ 	.word	0x00007dd0


	//----- nvinfo : EIATTR_CTAIDZ_USED
	.align		4
.L_384:
        /*0090*/ 	.byte	0x01, 0x04
	.zero		2


	//----- nvinfo : EIATTR_CRS_STACK_SIZE
	.align		4
        /*0094*/ 	.byte	0x04, 0x1e
        /*0096*/ 	.short	(.L_386 - .L_385)
.L_385:
        /*0098*/ 	.word	0x00000000
.L_386:


//--------------------- .nv.info._ZN5flash44flash_bwd_dq_dk_dv_loop_seqk_parallel_kernelI23Flash_bwd_kernel_traitsILi192ELi64ELi64ELi8ELi4ELi2ELi2ELb0ELb0EN7cutlass6half_tE19Flash_kernel_traitsILi192ELi64ELi64ELi8ES3_EELb0ELb1ELb0ELb0ELb0ELb1ELb1EEEvNS_16Flash_bwd_paramsE --------------------------
	.section	.nv.info._ZN5flash44flash_bwd_dq_dk_dv_loop_seqk_parallel_kernelI23Flash_bwd_kernel_traitsILi192ELi64ELi64ELi8ELi4ELi2ELi2ELb0ELb0EN7cutlass6half_tE19Flash_kernel_traitsILi192ELi64ELi64ELi8ES3_EELb0ELb1ELb0ELb0ELb0ELb1ELb1EEEvNS_16Flash_bwd_paramsE,"",@"SHT_CUDA_INFO"
	.sectionflags	@""
	.align	4


	//----- nvinfo : EIATTR_CUDA_API_VERSION
	.align		4
        /*0000*/ 	.byte	0x04, 0x37
        /*0002*/ 	.short	(.L_388 - .L_387)
.L_387:
        /*0004*/ 	.word	0x00000082


	//----- nvinfo : EIATTR_SW2861232_WAR
	.align		4
.L_388:
        /*0008*/ 	.byte	0x01, 0x35
	.zero		2


	//----- nvinfo : EIATTR_PARAM_CBANK
	.align		4
        /*000c*/ 	.byte	0x04, 0x0a
        /*000e*/ 	.short	(.L_390 - .L_389)
	.align		4
.L_389:
        /*0010*/ 	.word	index@(.nv.constant0._ZN5flash44flash_bwd_dq_dk_dv_loop_seqk_parallel_kernelI23Flash_bwd_kernel_traitsILi192ELi64ELi64ELi8ELi4ELi2ELi2ELb0ELb0EN7cutlass6half_tE19Flash_kernel_traitsILi192ELi64ELi64ELi8ES3_EELb0ELb1ELb0ELb0ELb0ELb1ELb1EEEvNS_16Flash_bwd_paramsE)
        /*0014*/ 	.short	0x0160
        /*0016*/ 	.short	0x0280


	//----- nvinfo : EIATTR_CBANK_PARAM_SIZE
	.align		4
.L_390:
        /*0018*/ 	.byte	0x03, 0x19
        /*001a*/ 	.short	0x0280


	//----- nvinfo : EIATTR_KPARAM_INFO
	.align		4
        /*001c*/ 	.byte	0x04, 0x17
        /*001e*/ 	.short	(.L_392 - .L_391)
.L_391:
        /*0020*/ 	.word	0x00000000
        /*0024*/ 	.short	0x0000
        /*0026*/ 	.short	0x0000
        /*0028*/ 	.byte	0x00, 0xf0, 0x01, 0x0a


	//----- nvinfo : EIATTR_MAXREG_COUNT
	.align		4
.L_392:
        /*002c*/ 	.byte	0x03, 0x1b
        /*002e*/ 	.short	0x00ff


	//----- nvinfo : EIATTR_NUM_BARRIERS
	.align		4
        /*0030*/ 	.byte	0x02, 0x4c
        /*0032*/ 	.byte	0x01
	.zero		1


	//----- nvinfo : EIATTR_ANNOTATIONS
	.align		4
        /*0034*/ 	.byte	0x04, 0x55
        /*0036*/ 	.short	(.L_394 - .L_393)


	//   ....[0]....
.L_393:
        /*0038*/ 	.word	0x00000001
        /*003c*/ 	.byte	0xd0, 0x04, 0x00, 0x00, 0x01, 0x00, 0x00, 0x00, 0x80, 0x05, 0x00, 0x00, 0x01, 0x00, 0x00, 0x00
        /*004c*/ 	.byte	0xc0, 0x05, 0x00, 0x00, 0x01, 0x00, 0x00, 0x00, 0x20, 0x14, 0x00, 0x00, 0x01, 0x00, 0x00, 0x00
        /*005c*/ 	.byte	0x20, 0x1f, 0x00, 0x00, 0x01, 0x00, 0x00, 0x00, 0x60, 0x1f, 0x00, 0x00


	//----- nvinfo : EIATTR_MERCURY_ISA_VERSION
	.align		4
.L_394:
        /*0068*/ 	.byte	0x03, 0x5f
        /*006a*/ 	.short	0x0000


	//----- nvinfo : EIATTR_EXIT_INSTR_OFFSETS
	.align		4
        /*006c*/ 	.byte	0x04, 0x1c
        /*006e*/ 	.short	(.L_396 - .L_395)


	//   ....[0]....
.L_395:
        /*0070*/ 	.word	0x00000090


	//   ....[1]....
        /*0074*/ 	.word	0x00007770


	//----- nvinfo : EIATTR_CTAIDZ_USED
	.align		4
.L_396:
        /*0078*/ 	.byte	0x01, 0x04
	.zero		2


	//----- nvinfo : EIATTR_CRS_STACK_SIZE
	.align		4
        /*007c*/ 	.byte	0x04, 0x1e
        /*007e*/ 	.short	(.L_398 - .L_397)
.L_397:
        /*0080*/ 	.word	0x00000000
.L_398:


//--------------------- .nv.info._ZN5flash44flash_bwd_dq_dk_dv_loop_seqk_parallel_kernelI23Flash_bwd_kernel_traitsILi192ELi64ELi64ELi8ELi4ELi2ELi2ELb0ELb0EN7cutlass6half_tE19Flash_kernel_traitsILi192ELi64ELi64ELi8ES3_EELb1ELb1ELb0ELb1ELb0ELb0ELb0EEEvNS_16Flash_bwd_paramsE --------------------------
	.section	.nv.info._ZN5flash44flash_bwd_dq_dk_dv_loop_seqk_parallel_kernelI23Flash_bwd_kernel_traitsILi192ELi64ELi64ELi8ELi4ELi2ELi2ELb0ELb0EN7cutlass6half_tE19Flash_kernel_traitsILi192ELi64ELi64ELi8ES3_EELb1ELb1ELb0ELb1ELb0ELb0ELb0EEEvNS_16Flash_bwd_paramsE,"",@"SHT_CUDA_INFO"
	.sectionflags	@""
	.align	4


	//----- nvinfo : EIATTR_CUDA_API_VERSION
	.align		4
        /*0000*/ 	.byte	0x04, 0x37
        /*0002*/ 	.short	(.L_400 - .L_399)
.L_399:
        /*0004*/ 	.word	0x00000082


	//----- nvinfo : EIATTR_SW2861232_WAR
	.align		4
.L_400:
        /*0008*/ 	.byte	0x01, 0x35
	.zero		2


	//----- nvinfo : EIATTR_PARAM_CBANK
	.align		4
        /*000c*/ 	.byte	0x04, 0x0a
        /*000e*/ 	.short	(.L_402 - .L_401)
	.align		4
.L_401:
        /*0010*/ 	.word	index@(.nv.constant0._ZN5flash44flash_bwd_dq_dk_dv_loop_seqk_parallel_kernelI23Flash_bwd_kernel_traitsILi192ELi64ELi64ELi8ELi4ELi2ELi2ELb0ELb0EN7cutlass6half_tE19Flash_kernel_traitsILi192ELi64ELi64ELi8ES3_EELb1ELb1ELb0ELb1ELb0ELb0ELb0EEEvNS_16Flash_bwd_paramsE)
        /*0014*/ 	.short	0x0160
        /*0016*/ 	.short	0x0280


	//----- nvinfo : EIATTR_CBANK_PARAM_SIZE
	.align		4
.L_402:
        /*0018*/ 	.byte	0x03, 0x19
        /*001a*/ 	.short	0x0280


	//----- nvinfo : EIATTR_KPARAM_INFO
	.align		4
        /*001c*/ 	.byte	0x04, 0x17
        /*001e*/ 	.short	(.L_404 - .L_403)
.L_403:
        /*0020*/ 	.word	0x00000000
        /*0024*/ 	.short	0x0000
        /*0026*/ 	.short	0x0000
        /*0028*/ 	.byte	0x00, 0xf0, 0x01, 0x0a


	//----- nvinfo : EIATTR_MAXREG_COUNT
	.align		4
.L_404:
        /*002c*/ 	.byte	0x03, 0x1b
        /*002e*/ 	.short	0x00ff


	//----- nvinfo : EIATTR_NUM_BARRIERS
	.align		4
        /*0030*/ 	.byte	0x02, 0x4c
        /*0032*/ 	.byte	0x01
	.zero		1


	//----- nvinfo : EIATTR_ANNOTATIONS
	.align		4
        /*0034*/ 	.byte	0x04, 0x55
        /*0036*/ 	.short	(.L_406 - .L_405)


	//   ....[0]....
.L_405:
        /* <DEDUP_REMOVED lines=14> */


	//----- nvinfo : EIATTR_MERCURY_ISA_VERSION
	.align		4
.L_406:
        /*0100*/ 	.byte	0x03, 0x5f
        /*0102*/ 	.short	0x0000


	//----- nvinfo : EIATTR_EXIT_INSTR_OFFSETS
	.align		4
        /*0104*/ 	.byte	0x04, 0x1c
        /*0106*/ 	.short	(.L_408 - .L_407)


	//   ....[0]....
.L_407:
        /*0108*/ 	.word	0x00000090


	//   ....[1]....
        /*010c*/ 	.word	0x000095e0


	//----- nvinfo : EIATTR_CTAIDZ_USED
	.align		4
.L_408:
        /*0110*/ 	.byte	0x01, 0x04
	.zero		2


	//----- nvinfo : EIATTR_CRS_STACK_SIZE
	.align		4
        /*0114*/ 	.byte	0x04, 0x1e
        /*0116*/ 	.short	(.L_410 - .L_409)
.L_409:
        /*0118*/ 	.word	0x00000000
.L_410:


//--------------------- .nv.info._ZN5flash44flash_bwd_dq_dk_dv_loop_seqk_parallel_kernelI23Flash_bwd_kernel_traitsILi192ELi64ELi64ELi8ELi4ELi2ELi2ELb0ELb0EN7cutlass6half_tE19Flash_kernel_traitsILi192ELi64ELi64ELi8ES3_EELb0ELb1ELb0ELb1ELb0ELb0ELb1EEEvNS_16Flash_bwd_paramsE --------------------------
	.section	.nv.info._ZN5flash44flash_bwd_dq_dk_dv_loop_seqk_parallel_kernelI23Flash_bwd_kernel_traitsILi192ELi64ELi64ELi8ELi4ELi2ELi2ELb0ELb0EN7cutlass6half_tE19Flash_kernel_traitsILi192ELi64ELi64ELi8ES3_EELb0ELb1ELb0ELb1ELb0ELb0ELb1EEEvNS_16Flash_bwd_paramsE,"",@"SHT_CUDA_INFO"
	.sectionflags	@""
	.align	4


	//----- nvinfo : EIATTR_CUDA_API_VERSION
	.align		4
        /*0000*/ 	.byte	0x04, 0x37
        /*0002*/ 	.short	(.L_412 - .L_411)
.L_411:
        /*0004*/ 	.word	0x00000082


	//----- nvinfo : EIATTR_SW2861232_WAR
	.align		4
.L_412:
        /*0008*/ 	.byte	0x01, 0x35
	.zero		2


	//----- nvinfo : EIATTR_PARAM_CBANK
	.align		4
        /*000c*/ 	.byte	0x04, 0x0a
        /*000e*/ 	.short	(.L_414 - .L_413)
	.align		4
.L_413:
        /*0010*/ 	.word	index@(.nv.constant0._ZN5flash44flash_bwd_dq_dk_dv_loop_seqk_parallel_kernelI23Flash_bwd_kernel_traitsILi192ELi64ELi64ELi8ELi4ELi2ELi2ELb0ELb0EN7cutlass6half_tE19Flash_kernel_traitsILi192ELi64ELi64ELi8ES3_EELb0ELb1ELb0ELb1ELb0ELb0ELb1EEEvNS_16Flash_bwd_paramsE)
        /*0014*/ 	.short	0x0160
        /*0016*/ 	.short	0x0280


	//----- nvinfo : EIATTR_CBANK_PARAM_SIZE
	.align		4
.L_414:
        /*0018*/ 	.byte	0x03, 0x19
        /*001a*/ 	.short	0x0280


	//----- nvinfo : EIATTR_KPARAM_INFO
	.align		4
        /*001c*/ 	.byte	0x04, 0x17
        /*001e*/ 	.short	(.L_416 - .L_415)
.L_415:
        /*0020*/ 	.word	0x00000000
        /*0024*/ 	.short	0x0000
        /*0026*/ 	.short	0x0000
        /*0028*/ 	.byte	0x00, 0xf0, 0x01, 0x0a


	//----- nvinfo : EIATTR_MAXREG_COUNT
	.align		4
.L_416:
        /*002c*/ 	.byte	0x03, 0x1b
        /*002e*/ 	.short	0x00ff


	//----- nvinfo : EIATTR_NUM_BARRIERS
	.align		4
        /*0030*/ 	.byte	0x02, 0x4c
        /*0032*/ 	.byte	0x01
	.zero		1


	//----- nvinfo : EIATTR_ANNOTATIONS
	.align		4
        /*0034*/ 	.byte	0x04, 0x55
        /*0036*/ 	.short	(.L_418 - .L_417)


	//   ....[0]....
.L_417:
        /* <DEDUP_REMOVED lines=13> */


	//----- nvinfo : EIATTR_MERCURY_ISA_VERSION
	.align		4
.L_418:
        /*00f0*/ 	.byte	0x03, 0x5f
        /*00f2*/ 	.short	0x0000


	//----- nvinfo : EIATTR_EXIT_INSTR_OFFSETS
	.align		4
        /*00f4*/ 	.byte	0x04, 0x1c
        /*00f6*/ 	.short	(.L_420 - .L_419)


	//   ....[0]....
.L_419:
        /*00f8*/ 	.word	0x00000090


	//   ....[1]....
        /*00fc*/ 	.word	0x00008d50


	//----- nvinfo : EIATTR_CTAIDZ_USED
	.align		4
.L_420:
        /*0100*/ 	.byte	0x01, 0x04
	.zero		2


	//----- nvinfo : EIATTR_CRS_STACK_SIZE
	.align		4
        /*0104*/ 	.byte	0x04, 0x1e
        /*0106*/ 	.short	(.L_422 - .L_421)
.L_421:
        /*0108*/ 	.word	0x00000000
.L_422:


//--------------------- .nv.info._ZN5flash25flash_bwd_dot_do_o_kernelILb0E23Flash_bwd_kernel_traitsILi192ELi64ELi64ELi8ELi4ELi2ELi2ELb0ELb0EN7cutlass6half_tE19Flash_kernel_traitsILi192ELi64ELi64ELi8ES3_EEEEvNS_16Flash_bwd_paramsE --------------------------
	.section	.nv.info._ZN5flash25flash_bwd_dot_do_o_kernelILb0E23Flash_bwd_kernel_traitsILi192ELi64ELi64ELi8ELi4ELi2ELi2ELb0ELb0EN7cutlass6half_tE19Flash_kernel_traitsILi192ELi64ELi64ELi8ES3_EEEEvNS_16Flash_bwd_paramsE,"",@"SHT_CUDA_INFO"
	.sectionflags	@""
	.align	4


	//----- nvinfo : EIATTR_CUDA_API_VERSION
	.align		4
        /*0000*/ 	.byte	0x04, 0x37
        /*0002*/ 	.short	(.L_424 - .L_423)
.L_423:
        /*0004*/ 	.word	0x00000082


	//----- nvinfo : EIATTR_SW2861232_WAR
	.align		4
.L_424:
        /*0008*/ 	.byte	0x01, 0x35
	.zero		2


	//----- nvinfo : EIATTR_PARAM_CBANK
	.align		4
        /*000c*/ 	.byte	0x04, 0x0a
        /*000e*/ 	.short	(.L_426 - .L_425)
	.align		4
.L_425:
        /*0010*/ 	.word	index@(.nv.constant0._ZN5flash25flash_bwd_dot_do_o_kernelILb0E23Flash_bwd_kernel_traitsILi192ELi64ELi64ELi8ELi4ELi2ELi2ELb0ELb0EN7cutlass6half_tE19Flash_kernel_traitsILi192ELi64ELi64ELi8ES3_EEEEvNS_16Flash_bwd_paramsE)
        /*0014*/ 	.short	0x0160
        /*0016*/ 	.short	0x0280


	//----- nvinfo : EIATTR_CBANK_PARAM_SIZE
	.align		4
.L_426:
        /*0018*/ 	.byte	0x03, 0x19
        /*001a*/ 	.short	0x0280


	//----- nvinfo : EIATTR_KPARAM_INFO
	.align		4
        /*001c*/ 	.byte	0x04, 0x17
        /*001e*/ 	.short	(.L_428 - .L_427)
.L_427:
        /*0020*/ 	.word	0x00000000
        /*0024*/ 	.short	0x0000
        /*0026*/ 	.short	0x0000
        /*0028*/ 	.byte	0x00, 0xf0, 0x01, 0x0a


	//----- nvinfo : EIATTR_MAXREG_COUNT
	.align		4
.L_428:
        /*002c*/ 	.byte	0x03, 0x1b
        /*002e*/ 	.short	0x00ff


	//----- nvinfo : EIATTR_MERCURY_ISA_VERSION
	.align		4
        /*0030*/ 	.byte	0x03, 0x5f
        /*0032*/ 	.short	0x0000


	//----- nvinfo : EIATTR_COOP_GROUP_MASK_REGIDS
	.align		4
        /*0034*/ 	.byte	0x04, 0x29
        /*0036*/ 	.short	(.L_430 - .L_429)


	//   ....[0]....
.L_429:
        /*0038*/ 	.word	0xffffffff


	//   ....[1]....
        /*003c*/ 	.word	0xffffffff


	//   ....[2]....
        /*0040*/ 	.word	0xffffffff


	//   ....[3]....
        /*0044*/ 	.word	0xffffffff


	//   ....[4]....
        /*0048*/ 	.word	0xffffffff


	//   ....[5]....
        /*004c*/ 	.word	0xffffffff


	//----- nvinfo : EIATTR_COOP_GROUP_INSTR_OFFSETS
	.align		4
.L_430:
        /*0050*/ 	.byte	0x04, 0x28
        /*0052*/ 	.short	(.L_432 - .L_431)


	//   ....[0]....
.L_431:
        /*0054*/ 	.word	0x00001580


	//   ....[1]....
        /*0058*/ 	.word	0x000015c0


	//   ....[2]....
        /*005c*/ 	.word	0x000015e0


	//   ....[3]....
        /*0060*/ 	.word	0x00001600


	//   ....[4]....
        /*0064*/ 	.word	0x00001640


	//   ....[5]....
        /*0068*/ 	.word	0x00001690


	//----- nvinfo : EIATTR_EXIT_INSTR_OFFSETS
	.align		4
.L_432:
        /*006c*/ 	.byte	0x04, 0x1c
        /*006e*/ 	.short	(.L_434 - .L_433)


	//   ....[0]....
.L_433:
        /*0070*/ 	.word	0x000000f0


	//   ....[1]....
        /*0074*/ 	.word	0x000016e0


	//   ....[2]....
        /*0078*/ 	.word	0x00001710


	//----- nvinfo : EIATTR_CTAIDZ_USED
	.align		4
.L_434:
        /*007c*/ 	.byte	0x01, 0x04
	.zero		2


	//----- nvinfo : EIATTR_CRS_STACK_SIZE
	.align		4
        /*0080*/ 	.byte	0x04, 0x1e
        /*0082*/ 	.short	(.L_436 - .L_435)
.L_435:
        /*0084*/ 	.word	0x00000000
.L_436:


//--------------------- .nv.info._ZN5flash25flash_bwd_dot_do_o_kernelILb1E23Flash_bwd_kernel_traitsILi192ELi64ELi64ELi8ELi4ELi2ELi2ELb0ELb0EN7cutlass6half_tE19Flash_kernel_traitsILi192ELi64ELi64ELi8ES3_EEEEvNS_16Flash_bwd_paramsE --------------------------
	.section	.nv.info._ZN5flash25flash_bwd_dot_do_o_kernelILb1E23Flash_bwd_kernel_traitsILi192ELi64ELi64ELi8ELi4ELi2ELi2ELb0ELb0EN7cutlass6half_tE19Flash_kernel_traitsILi192ELi64ELi64ELi8ES3_EEEEvNS_16Flash_bwd_paramsE,"",@"SHT_CUDA_INFO"
	.sectionflags	@""
	.align	4


	//----- nvinfo : EIATTR_CUDA_API_VERSION
	.align		4
        /*0000*/ 	.byte	0x04, 0x37
        /*0002*/ 	.short	(.L_438 - .L_437)
.L_437:
        /*0004*/ 	.word	0x00000082


	//----- nvinfo : EIATTR_SW2861232_WAR
	.align		4
.L_438:
        /*0008*/ 	.byte	0x01, 0x35
	.zero		2


	//----- nvinfo : EIATTR_PARAM_CBANK
	.align		4
        /*000c*/ 	.byte	0x04, 0x0a
        /*000e*/ 	.short	(.L_440 - .L_439)
	.align		4
.L_439:
        /*0010*/ 	.word	index@(.nv.constant0._ZN5flash25flash_bwd_dot_do_o_kernelILb1E23Flash_bwd_kernel_traitsILi192ELi64ELi64ELi8ELi4ELi2ELi2ELb0ELb0EN7cutlass6half_tE19Flash_kernel_traitsILi192ELi64ELi64ELi8ES3_EEEEvNS_16Flash_bwd_paramsE)
        /*0014*/ 	.short	0x0160
        /*0016*/ 	.short	0x0280


	//----- nvinfo : EIATTR_CBANK_PARAM_SIZE
	.align		4
.L_440:
        /*0018*/ 	.byte	0x03, 0x19
        /*001a*/ 	.short	0x0280


	//----- nvinfo : EIATTR_KPARAM_INFO
	.align		4
        /*001c*/ 	.byte	0x04, 0x17
        /*001e*/ 	.short	(.L_442 - .L_441)
.L_441:
        /*0020*/ 	.word	0x00000000
        /*0024*/ 	.short	0x0000
        /*0026*/ 	.short	0x0000
        /*0028*/ 	.byte	0x00, 0xf0, 0x01, 0x0a


	//----- nvinfo : EIATTR_MAXREG_COUNT
	.align		4
.L_442:
        /*002c*/ 	.byte	0x03, 0x1b
        /*002e*/ 	.short	0x00ff


	//----- nvinfo : EIATTR_MERCURY_ISA_VERSION
	.align		4
        /*0030*/ 	.byte	0x03, 0x5f
        /*0032*/ 	.short	0x0000


	//----- nvinfo : EIATTR_COOP_GROUP_MASK_REGIDS
	.align		4
        /*0034*/ 	.byte	0x04, 0x29
        /*0036*/ 	.short	(.L_444 - .L_443)


	//   ....[0]....
.L_443:
        /*0038*/ 	.word	0xffffffff


	//   ....[1]....
        /*003c*/ 	.word	0xffffffff


	//   ....[2]....
        /*0040*/ 	.word	0xffffffff


	//   ....[3]....
        /*0044*/ 	.word	0xffffffff


	//   ....[4]....
        /*0048*/ 	.word	0xffffffff


	//   ....[5]....
        /*004c*/ 	.word	0xffffffff


	//----- nvinfo : EIATTR_COOP_GROUP_INSTR_OFFSETS
	.align		4
.L_444:
        /*0050*/ 	.byte	0x04, 0x28
        /*0052*/ 	.short	(.L_446 - .L_445)


	//   ....[0]....
.L_445:
        /*0054*/ 	.word	0x000018f0


	//   ....[1]....
        /*0058*/ 	.word	0x00001910


	//   ....[2]....
        /*005c*/ 	.word	0x00001960


	//   ....[3]....
        /*0060*/ 	.word	0x00001980


	//   ....[4]....
        /*0064*/ 	.word	0x000019d0


	//   ....[5]....
        /*0068*/ 	.word	0x000019f0


	//----- nvinfo : EIATTR_EXIT_INSTR_OFFSETS
	.align		4
.L_446:
        /*006c*/ 	.byte	0x04, 0x1c
        /*006e*/ 	.short	(.L_448 - .L_447)


	//   ....[0]....
.L_447:
        /*0070*/ 	.word	0x000000f0


	//   ....[1]....
        /*0074*/ 	.word	0x00001b60


	//----- nvinfo : EIATTR_CTAIDZ_USED
	.align		4
.L_448:
        /*0078*/ 	.byte	0x01, 0x04
	.zero		2


	//----- nvinfo : EIATTR_CRS_STACK_SIZE
	.align		4
        /*007c*/ 	.byte	0x04, 0x1e
        /*007e*/ 	.short	(.L_450 - .L_449)
.L_449:
        /*0080*/ 	.word	0x00000000
.L_450:


//--------------------- .nv.callgraph             --------------------------
	.section	.nv.callgraph,"",@"SHT_CUDA_CALLGRAPH"
	.align	4
	.sectionentsize	8
	.align		4
        /*0000*/ 	.word	0x00000000
	.align		4
        /*0004*/ 	.word	0xffffffff
	.align		4
        /*0008*/ 	.word	0x00000000
	.align		4
        /*000c*/ 	.word	0xfffffffe
	.align		4
        /*0010*/ 	.word	0x00000000
	.align		4
        /*0014*/ 	.word	0xfffffffd
	.align		4
        /*0018*/ 	.word	0x00000000
	.align		4
        /*001c*/ 	.word	0xfffffffc


//--------------------- .nv.rel.action            --------------------------
	.section	.nv.rel.action,"",@"SHT_CUDA_RELOCINFO"
	.align	8
	.sectionentsize	8
        /*0000*/ 	.byte	0x73, 0x00, 0x00, 0x00, 0x00, 0x00, 0x00, 0x00, 0x00, 0x00, 0x00, 0x11, 0x25, 0x00, 0x05, 0x36


//--------------------- .nv.constant4             --------------------------
	.section	.nv.constant4,"a",@progbits
	.align	8
	.align		8
.nv.constant4:
        /*0000*/ 	.dword	_ZN73_INTERNAL_31cad011_37_flash_bwd_hdim192_fp16_causal_sm80_cu_a6473388_28494cuda3std3__45__cpo5beginE
	.align		8
        /*0008*/ 	.dword	_ZN73_INTERNAL_31cad011_37_flash_bwd_hdim192_fp16_causal_sm80_cu_a6473388_28494cuda3std3__45__cpo3endE
	.align		8
        /*0010*/ 	.dword	_ZN73_INTERNAL_31cad011_37_flash_bwd_hdim192_fp16_causal_sm80_cu_a6473388_28494cuda3std3__45__cpo6cbeginE
	.align		8
        /*0018*/ 	.dword	_ZN73_INTERNAL_31cad011_37_flash_bwd_hdim192_fp16_causal_sm80_cu_a6473388_28494cuda3std3__45__cpo4cendE
	.align		8
        /*0020*/ 	.dword	_ZN73_INTERNAL_31cad011_37_flash_bwd_hdim192_fp16_causal_sm80_cu_a6473388_28494cuda3std3__475_GLOBAL__N__31cad011_37_flash_bwd_hdim192_fp16_causal_sm80_cu_a6473388_28496ignoreE
	.align		8
        /*0028*/ 	.dword	_ZN73_INTERNAL_31cad011_37_flash_bwd_hdim192_fp16_causal_sm80_cu_a6473388_28494cuda3std3__419piecewise_constructE
	.align		8
        /*0030*/ 	.dword	_ZN73_INTERNAL_31cad011_37_flash_bwd_hdim192_fp16_causal_sm80_cu_a6473388_28494cuda3std3__48in_placeE
	.align		8
        /*0038*/ 	.dword	_ZN73_INTERNAL_31cad011_37_flash_bwd_hdim192_fp16_causal_sm80_cu_a6473388_28494cuda3std6ranges3__45__cpo4swapE
	.align		8
        /*0040*/ 	.dword	_ZN73_INTERNAL_31cad011_37_flash_bwd_hdim192_fp16_causal_sm80_cu_a6473388_28494cuda3std6ranges3__45__cpo9iter_moveE
	.align		8
        /*0048*/ 	.dword	_ZN73_INTERNAL_31cad011_37_flash_bwd_hdim192_fp16_causal_sm80_cu_a6473388_28494cute7productE
	.align		8
        /*0050*/ 	.dword	_ZN73_INTERNAL_31cad011_37_flash_bwd_hdim192_fp16_causal_sm80_cu_a6473388_28494cute1_E


//--------------------- .nv.constant0._ZN5flash44flash_bwd_dq_dk_dv_loop_seqk_parallel_kernelI23Flash_bwd_kernel_traitsILi192ELi64ELi64ELi8ELi4ELi2ELi2ELb1ELb1EN7cutlass6half_tE19Flash_kernel_traitsILi192ELi64ELi64ELi8ES3_EELb0ELb1ELb0ELb0ELb0ELb0ELb0EEEvNS_16Flash_bwd_paramsE --------------------------
	.section	.nv.constant0._ZN5flash44flash_bwd_dq_dk_dv_loop_seqk_parallel_kernelI23Flash_bwd_kernel_traitsILi192ELi64ELi64ELi8ELi4ELi2ELi2ELb1ELb1EN7cutlass6half_tE19Flash_kernel_traitsILi192ELi64ELi64ELi8ES3_EELb0ELb1ELb0ELb0ELb0ELb0ELb0EEEvNS_16Flash_bwd_paramsE,"a",@progbits
	.sectionflags	@""
	.align	4
.nv.constant0._ZN5flash44flash_bwd_dq_dk_dv_loop_seqk_parallel_kernelI23Flash_bwd_kernel_traitsILi192ELi64ELi64ELi8ELi4ELi2ELi2ELb1ELb1EN7cutlass6half_tE19Flash_kernel_traitsILi192ELi64ELi64ELi8ES3_EELb0ELb1ELb0ELb0ELb0ELb0ELb0EEEvNS_16Flash_bwd_paramsE:
	.zero		992


//--------------------- .nv.constant0._ZN5flash44flash_bwd_dq_dk_dv_loop_seqk_parallel_kernelI23Flash_bwd_kernel_traitsILi192ELi64ELi64ELi8ELi4ELi2ELi2ELb1ELb1EN7cutlass6half_tE19Flash_kernel_traitsILi192ELi64ELi64ELi8ES3_EELb0ELb1ELb0ELb0ELb0ELb1ELb0EEEvNS_16Flash_bwd_paramsE --------------------------
	.section	.nv.constant0._ZN5flash44flash_bwd_dq_dk_dv_loop_seqk_parallel_kernelI23Flash_bwd_kernel_traitsILi192ELi64ELi64ELi8ELi4ELi2ELi2ELb1ELb1EN7cutlass6half_tE19Flash_kernel_traitsILi192ELi64ELi64ELi8ES3_EELb0ELb1ELb0ELb0ELb0ELb1ELb0EEEvNS_16Flash_bwd_paramsE,"a",@progbits
	.sectionflags	@""
	.align	4
.nv.constant0._ZN5flash44flash_bwd_dq_dk_dv_loop_seqk_parallel_kernelI23Flash_bwd_kernel_traitsILi192ELi64ELi64ELi8ELi4ELi2ELi2ELb1ELb1EN7cutlass6half_tE19Flash_kernel_traitsILi192ELi64ELi64ELi8ES3_EELb0ELb1ELb0ELb0ELb0ELb1ELb0EEEvNS_16Flash_bwd_paramsE:
	.zero		992


//--------------------- .nv.constant0._ZN5flash44flash_bwd_dq_dk_dv_loop_seqk_parallel_kernelI23Flash_bwd_kernel_traitsILi192ELi64ELi64ELi8ELi4ELi2ELi2ELb1ELb1EN7cutlass6half_tE19Flash_kernel_traitsILi192ELi64ELi64ELi8ES3_EELb0ELb1ELb0ELb1ELb0ELb0ELb0EEEvNS_16Flash_bwd_paramsE --------------------------
	.section	.nv.constant0._ZN5flash44flash_bwd_dq_dk_dv_loop_seqk_parallel_kernelI23Flash_bwd_kernel_traitsILi192ELi64ELi64ELi8ELi4ELi2ELi2ELb1ELb1EN7cutlass6half_tE19Flash_kernel_traitsILi192ELi64ELi64ELi8ES3_EELb0ELb1ELb0ELb1ELb0ELb0ELb0EEEvNS_16Flash_bwd_paramsE,"a",@progbits
	.sectionflags	@""
	.align	4
.nv.constant0._ZN5flash44flash_bwd_dq_dk_dv_loop_seqk_parallel_kernelI23Flash_bwd_kernel_traitsILi192ELi64ELi64ELi8ELi4ELi2ELi2ELb1ELb1EN7cutlass6half_tE19Flash_kernel_traitsILi192ELi64ELi64ELi8ES3_EELb0ELb1ELb0ELb1ELb0ELb0ELb0EEEvNS_16Flash_bwd_paramsE:
	.zero		992


//--------------------- .nv.constant0._ZN5flash44flash_bwd_dq_dk_dv_loop_seqk_parallel_kernelI23Flash_bwd_kernel_traitsILi192ELi64ELi64ELi8ELi4ELi2ELi2ELb0ELb0EN7cutlass6half_tE19Flash_kernel_traitsILi192ELi64ELi64ELi8ES3_EELb0ELb1ELb0ELb0ELb0ELb0ELb0EEEvNS_16Flash_bwd_paramsE --------------------------
	.section	.nv.constant0._ZN5flash44flash_bwd_dq_dk_dv_loop_seqk_parallel_kernelI23Flash_bwd_kernel_traitsILi192ELi64ELi64ELi8ELi4ELi2ELi2ELb0ELb0EN7cutlass6half_tE19Flash_kernel_traitsILi192ELi64ELi64ELi8ES3_EELb0ELb1ELb0ELb0ELb0ELb0ELb0EEEvNS_16Flash_bwd_paramsE,"a",@progbits
	.sectionflags	@""
	.align	4
.nv.constant0._ZN5flash44flash_bwd_dq_dk_dv_loop_seqk_parallel_kernelI23Flash_bwd_kernel_traitsILi192ELi64ELi64ELi8ELi4ELi2ELi2ELb0ELb0EN7cutlass6half_tE19Flash_kernel_traitsILi192ELi64ELi64ELi8ES3_EELb0ELb1ELb0ELb0ELb0ELb0ELb0EEEvNS_16Flash_bwd_paramsE:
	.zero		992


//--------------------- .nv.constant0._ZN5flash44flash_bwd_dq_dk_dv_loop_seqk_parallel_kernelI23Flash_bwd_kernel_traitsILi192ELi64ELi64ELi8ELi4ELi2ELi2ELb0ELb0EN7cutlass6half_tE19Flash_kernel_traitsILi192ELi64ELi64ELi8ES3_EELb0ELb1ELb0ELb0ELb0ELb1ELb0EEEvNS_16Flash_bwd_paramsE --------------------------
	.section	.nv.constant0._ZN5flash44flash_bwd_dq_dk_dv_loop_seqk_parallel_kernelI23Flash_bwd_kernel_traitsILi192ELi64ELi64ELi8ELi4ELi2ELi2ELb0ELb0EN7cutlass6half_tE19Flash_kernel_traitsILi192ELi64ELi64ELi8ES3_EELb0ELb1ELb0ELb0ELb0ELb1ELb0EEEvNS_16Flash_bwd_paramsE,"a",@progbits
	.sectionflags	@""
	.align	4
.nv.constant0._ZN5flash44flash_bwd_dq_dk_dv_loop_seqk_parallel_kernelI23Flash_bwd_kernel_traitsILi192ELi64ELi64ELi8ELi4ELi2ELi2ELb0ELb0EN7cutlass6half_tE19Flash_kernel_traitsILi192ELi64ELi64ELi8ES3_EELb0ELb1ELb0ELb0ELb0ELb1ELb0EEEvNS_16Flash_bwd_paramsE:
	.zero		992


//--------------------- .nv.constant0._ZN5flash44flash_bwd_dq_dk_dv_loop_seqk_parallel_kernelI23Flash_bwd_kernel_traitsILi192ELi64ELi64ELi8ELi4ELi2ELi2ELb0ELb0EN7cutlass6half_tE19Flash_kernel_traitsILi192ELi64ELi64ELi8ES3_EELb0ELb1ELb0ELb1ELb0ELb0ELb0EEEvNS_16Flash_bwd_paramsE --------------------------
	.section	.nv.constant0._ZN5flash44flash_bwd_dq_dk_dv_loop_seqk_parallel_kernelI23Flash_bwd_kernel_traitsILi192ELi64ELi64ELi8ELi4ELi2ELi2ELb0ELb0EN7cutlass6half_tE19Flash_kernel_traitsILi192ELi64ELi64ELi8ES3_EELb0ELb1ELb0ELb1ELb0ELb0ELb0EEEvNS_16Flash_bwd_paramsE,"a",@progbits
	.sectionflags	@""
	.align	4
.nv.constant0._ZN5flash44flash_bwd_dq_dk_dv_loop_seqk_parallel_kernelI23Flash_bwd_kernel_traitsILi192ELi64ELi64ELi8ELi4ELi2ELi2ELb0ELb0EN7cutlass6half_tE19Flash_kernel_traitsILi192ELi64ELi64ELi8ES3_EELb0ELb1ELb0ELb1ELb0ELb0ELb0EEEvNS_16Flash_bwd_paramsE:
	.zero		992


//--------------------- .nv.constant0._ZN5flash27flash_bwd_convert_dq_kernelI23Flash_bwd_kernel_traitsILi192ELi64ELi64ELi8ELi4ELi2ELi2ELb1ELb1EN7cutlass6half_tE19Flash_kernel_traitsILi192ELi64ELi64ELi8ES3_EEEEvNS_16Flash_bwd_paramsEi --------------------------
	.section	.nv.constant0._ZN5flash27flash_bwd_convert_dq_kernelI23Flash_bwd_kernel_traitsILi192ELi64ELi64ELi8ELi4ELi2ELi2ELb1ELb1EN7cutlass6half_tE19Flash_kernel_traitsILi192ELi64ELi64ELi8ES3_EEEEvNS_16Flash_bwd_paramsEi,"a",@progbits
	.sectionflags	@""
	.align	4
.nv.constant0._ZN5flash27flash_bwd_convert_dq_kernelI23Flash_bwd_kernel_traitsILi192ELi64ELi64ELi8ELi4ELi2ELi2ELb1ELb1EN7cutlass6half_tE19Flash_kernel_traitsILi192ELi64ELi64ELi8ES3_EEEEvNS_16Flash_bwd_paramsEi:
	.zero		996


//--------------------- .nv.constant0._ZN5flash44flash_bwd_dq_dk_dv_loop_seqk_parallel_kernelI23Flash_bwd_kernel_traitsILi192ELi64ELi64ELi8ELi4ELi2ELi2ELb1ELb1EN7cutlass6half_tE19Flash_kernel_traitsILi192ELi64ELi64ELi8ES3_EELb1ELb1ELb0ELb0ELb0ELb0ELb0EEEvNS_16Flash_bwd_paramsE --------------------------
	.section	.nv.constant0._ZN5flash44flash_bwd_dq_dk_dv_loop_seqk_parallel_kernelI23Flash_bwd_kernel_traitsILi192ELi64ELi64ELi8ELi4ELi2ELi2ELb1ELb1EN7cutlass6half_tE19Flash_kernel_traitsILi192ELi64ELi64ELi8ES3_EELb1ELb1ELb0ELb0ELb0ELb0ELb0EEEvNS_16Flash_bwd_paramsE,"a",@progbits
	.sectionflags	@""
	.align	4
.nv.constant0._ZN5flash44flash_bwd_dq_dk_dv_loop_seqk_parallel_kernelI23Flash_bwd_kernel_traitsILi192ELi64ELi64ELi8ELi4ELi2ELi2ELb1ELb1EN7cutlass6half_tE19Flash_kernel_traitsILi192ELi64ELi64ELi8ES3_EELb1ELb1ELb0ELb0ELb0ELb0ELb0EEEvNS_16Flash_bwd_paramsE:
	.zero		992


//--------------------- .nv.constant0._ZN5flash44flash_bwd_dq_dk_dv_loop_seqk_parallel_kernelI23Flash_bwd_kernel_traitsILi192ELi64ELi64ELi8ELi4ELi2ELi2ELb1ELb1EN7cutlass6half_tE19Flash_kernel_traitsILi192ELi64ELi64ELi8ES3_EELb0ELb1ELb0ELb0ELb0ELb0ELb1EEEvNS_16Flash_bwd_paramsE --------------------------
	.section	.nv.constant0._ZN5flash44flash_bwd_dq_dk_dv_loop_seqk_parallel_kernelI23Flash_bwd_kernel_traitsILi192ELi64ELi64ELi8ELi4ELi2ELi2ELb1ELb1EN7cutlass6half_tE19Flash_kernel_traitsILi192ELi64ELi64ELi8ES3_EELb0ELb1ELb0ELb0ELb0ELb0ELb1EEEvNS_16Flash_bwd_paramsE,"a",@progbits
	.sectionflags	@""
	.align	4
.nv.constant0._ZN5flash44flash_bwd_dq_dk_dv_loop_seqk_parallel_kernelI23Flash_bwd_kernel_traitsILi192ELi64ELi64ELi8ELi4ELi2ELi2ELb1ELb1EN7cutlass6half_tE19Flash_kernel_traitsILi192ELi64ELi64ELi8ES3_EELb0ELb1ELb0ELb0ELb0ELb0ELb1EEEvNS_16Flash_bwd_paramsE:
	.zero		992


//--------------------- .nv.constant0._ZN5flash44flash_bwd_dq_dk_dv_loop_seqk_parallel_kernelI23Flash_bwd_kernel_traitsILi192ELi64ELi64ELi8ELi4ELi2ELi2ELb1ELb1EN7cutlass6half_tE19Flash_kernel_traitsILi192ELi64ELi64ELi8ES3_EELb1ELb1ELb0ELb0ELb0ELb1ELb0EEEvNS_16Flash_bwd_paramsE --------------------------
	.section	.nv.constant0._ZN5flash44flash_bwd_dq_dk_dv_loop_seqk_parallel_kernelI23Flash_bwd_kernel_traitsILi192ELi64ELi64ELi8ELi4ELi2ELi2ELb1ELb1EN7cutlass6half_tE19Flash_kernel_traitsILi192ELi64ELi64ELi8ES3_EELb1ELb1ELb0ELb0ELb0ELb1ELb0EEEvNS_16Flash_bwd_paramsE,"a",@progbits
	.sectionflags	@""
	.align	4
.nv.constant0._ZN5flash44flash_bwd_dq_dk_dv_loop_seqk_parallel_kernelI23Flash_bwd_kernel_traitsILi192ELi64ELi64ELi8ELi4ELi2ELi2ELb1ELb1EN7cutlass6half_tE19Flash_kernel_traitsILi192ELi64ELi64ELi8ES3_EELb1ELb1ELb0ELb0ELb0ELb1ELb0EEEvNS_16Flash_bwd_paramsE:
	.zero		992


//--------------------- .nv.constant0._ZN5flash44flash_bwd_dq_dk_dv_loop_seqk_parallel_kernelI23Flash_bwd_kernel_traitsILi192ELi64ELi64ELi8ELi4ELi2ELi2ELb1ELb1EN7cutlass6half_tE19Flash_kernel_traitsILi192ELi64ELi64ELi8ES3_EELb0ELb1ELb0ELb0ELb0ELb1ELb1EEEvNS_16Flash_bwd_paramsE --------------------------
	.section	.nv.constant0._ZN5flash44flash_bwd_dq_dk_dv_loop_seqk_parallel_kernelI23Flash_bwd_kernel_traitsILi192ELi64ELi64ELi8ELi4ELi2ELi2ELb1ELb1EN7cutlass6half_tE19Flash_kernel_traitsILi192ELi64ELi64ELi8ES3_EELb0ELb1ELb0ELb0ELb0ELb1ELb1EEEvNS_16Flash_bwd_paramsE,"a",@progbits
	.sectionflags	@""
	.align	4
.nv.constant0._ZN5flash44flash_bwd_dq_dk_dv_loop_seqk_parallel_kernelI23Flash_bwd_kernel_traitsILi192ELi64ELi64ELi8ELi4ELi2ELi2ELb1ELb1EN7cutlass6half_tE19Flash_kernel_traitsILi192ELi64ELi64ELi8ES3_EELb0ELb1ELb0ELb0ELb0ELb1ELb1EEEvNS_16Flash_bwd_paramsE:
	.zero		992


//--------------------- .nv.constant0._ZN5flash44flash_bwd_dq_dk_dv_loop_seqk_parallel_kernelI23Flash_bwd_kernel_traitsILi192ELi64ELi64ELi8ELi4ELi2ELi2ELb1ELb1EN7cutlass6half_tE19Flash_kernel_traitsILi192ELi64ELi64ELi8ES3_EELb1ELb1ELb0ELb1ELb0ELb0ELb0EEEvNS_16Flash_bwd_paramsE --------------------------
	.section	.nv.constant0._ZN5flash44flash_bwd_dq_dk_dv_loop_seqk_parallel_kernelI23Flash_bwd_kernel_traitsILi192ELi64ELi64ELi8ELi4ELi2ELi2ELb1ELb1EN7cutlass6half_tE19Flash_kernel_traitsILi192ELi64ELi64ELi8ES3_EELb1ELb1ELb0ELb1ELb0ELb0ELb0EEEvNS_16Flash_bwd_paramsE,"a",@progbits
	.sectionflags	@""
	.align	4
.nv.constant0._ZN5flash44flash_bwd_dq_dk_dv_loop_seqk_parallel_kernelI23Flash_bwd_kernel_traitsILi192ELi64ELi64ELi8ELi4ELi2ELi2ELb1ELb1EN7cutlass6half_tE19Flash_kernel_traitsILi192ELi64ELi64ELi8ES3_EELb1ELb1ELb0ELb1ELb0ELb0ELb0EEEvNS_16Flash_bwd_paramsE:
	.zero		992


//--------------------- .nv.constant0._ZN5flash44flash_bwd_dq_dk_dv_loop_seqk_parallel_kernelI23Flash_bwd_kernel_traitsILi192ELi64ELi64ELi8ELi4ELi2ELi2ELb1ELb1EN7cutlass6half_tE19Flash_kernel_traitsILi192ELi64ELi64ELi8ES3_EELb0ELb1ELb0ELb1ELb0ELb0ELb1EEEvNS_16Flash_bwd_paramsE --------------------------
	.section	.nv.constant0._ZN5flash44flash_bwd_dq_dk_dv_loop_seqk_parallel_kernelI23Flash_bwd_kernel_traitsILi192ELi64ELi64ELi8ELi4ELi2ELi2ELb1ELb1EN7cutlass6half_tE19Flash_kernel_traitsILi192ELi64ELi64ELi8ES3_EELb0ELb1ELb0ELb1ELb0ELb0ELb1EEEvNS_16Flash_bwd_paramsE,"a",@progbits
	.sectionflags	@""
	.align	4
.nv.constant0._ZN5flash44flash_bwd_dq_dk_dv_loop_seqk_parallel_kernelI23Flash_bwd_kernel_traitsILi192ELi64ELi64ELi8ELi4ELi2ELi2ELb1ELb1EN7cutlass6half_tE19Flash_kernel_traitsILi192ELi64ELi64ELi8ES3_EELb0ELb1ELb0ELb1ELb0ELb0ELb1EEEvNS_16Flash_bwd_paramsE:
	.zero		992


//--------------------- .nv.constant0._ZN5flash25flash_bwd_dot_do_o_kernelILb0E23Flash_bwd_kernel_traitsILi192ELi64ELi64ELi8ELi4ELi2ELi2ELb1ELb1EN7cutlass6half_tE19Flash_kernel_traitsILi192ELi64ELi64ELi8ES3_EEEEvNS_16Flash_bwd_paramsE --------------------------
	.section	.nv.constant0._ZN5flash25flash_bwd_dot_do_o_kernelILb0E23Flash_bwd_kernel_traitsILi192ELi64ELi64ELi8ELi4ELi2ELi2ELb1ELb1EN7cutlass6half_tE19Flash_kernel_traitsILi192ELi64ELi64ELi8ES3_EEEEvNS_16Flash_bwd_paramsE,"a",@progbits
	.sectionflags	@""
	.align	4
.nv.constant0._ZN5flash25flash_bwd_dot_do_o_kernelILb0E23Flash_bwd_kernel_traitsILi192ELi64ELi64ELi8ELi4ELi2ELi2ELb1ELb1EN7cutlass6half_tE19Flash_kernel_traitsILi192ELi64ELi64ELi8ES3_EEEEvNS_16Flash_bwd_paramsE:
	.zero		992


//--------------------- .nv.constant0._ZN5flash25flash_bwd_dot_do_o_kernelILb1E23Flash_bwd_kernel_traitsILi192ELi64ELi64ELi8ELi4ELi2ELi2ELb1ELb1EN7cutlass6half_tE19Flash_kernel_traitsILi192ELi64ELi64ELi8ES3_EEEEvNS_16Flash_bwd_paramsE --------------------------
	.section	.nv.constant0._ZN5flash25flash_bwd_dot_do_o_kernelILb1E23Flash_bwd_kernel_traitsILi192ELi64ELi64ELi8ELi4ELi2ELi2ELb1ELb1EN7cutlass6half_tE19Flash_kernel_traitsILi192ELi64ELi64ELi8ES3_EEEEvNS_16Flash_bwd_paramsE,"a",@progbits
	.sectionflags	@""
	.align	4
.nv.constant0._ZN5flash25flash_bwd_dot_do_o_kernelILb1E23Flash_bwd_kernel_traitsILi192ELi64ELi64ELi8ELi4ELi2ELi2ELb1ELb1EN7cutlass6half_tE19Flash_kernel_traitsILi192ELi64ELi64ELi8ES3_EEEEvNS_16Flash_bwd_paramsE:
	.zero		992


//--------------------- .nv.constant0._ZN5flash27flash_bwd_convert_dq_kernelI23Flash_bwd_kernel_traitsILi192ELi64ELi64ELi8ELi4ELi2ELi2ELb0ELb0EN7cutlass6half_tE19Flash_kernel_traitsILi192ELi64ELi64ELi8ES3_EEEEvNS_16Flash_bwd_paramsEi --------------------------
	.section	.nv.constant0._ZN5flash27flash_bwd_convert_dq_kernelI23Flash_bwd_kernel_traitsILi192ELi64ELi64ELi8ELi4ELi2ELi2ELb0ELb0EN7cutlass6half_tE19Flash_kernel_traitsILi192ELi64ELi64ELi8ES3_EEEEvNS_16Flash_bwd_paramsEi,"a",@progbits
	.sectionflags	@""
	.align	4
.nv.constant0._ZN5flash27flash_bwd_convert_dq_kernelI23Flash_bwd_kernel_traitsILi192ELi64ELi64ELi8ELi4ELi2ELi2ELb0ELb0EN7cutlass6half_tE19Flash_kernel_traitsILi192ELi64ELi64ELi8ES3_EEEEvNS_16Flash_bwd_paramsEi:
	.zero		996


//--------------------- .nv.constant0._ZN5flash44flash_bwd_dq_dk_dv_loop_seqk_parallel_kernelI23Flash_bwd_kernel_traitsILi192ELi64ELi64ELi8ELi4ELi2ELi2ELb0ELb0EN7cutlass6half_tE19Flash_kernel_traitsILi192ELi64ELi64ELi8ES3_EELb1ELb1ELb0ELb0ELb0ELb0ELb0EEEvNS_16Flash_bwd_paramsE --------------------------
	.section	.nv.constant0._ZN5flash44flash_bwd_dq_dk_dv_loop_seqk_parallel_kernelI23Flash_bwd_kernel_traitsILi192ELi64ELi64ELi8ELi4ELi2ELi2ELb0ELb0EN7cutlass6half_tE19Flash_kernel_traitsILi192ELi64ELi64ELi8ES3_EELb1ELb1ELb0ELb0ELb0ELb0ELb0EEEvNS_16Flash_bwd_paramsE,"a",@progbits
	.sectionflags	@""
	.align	4
.nv.constant0._ZN5flash44flash_bwd_dq_dk_dv_loop_seqk_parallel_kernelI23Flash_bwd_kernel_traitsILi192ELi64ELi64ELi8ELi4ELi2ELi2ELb0ELb0EN7cutlass6half_tE19Flash_kernel_traitsILi192ELi64ELi64ELi8ES3_EELb1ELb1ELb0ELb0ELb0ELb0ELb0EEEvNS_16Flash_bwd_paramsE:
	.zero		992


//--------------------- .nv.constant0._ZN5flash44flash_bwd_dq_dk_dv_loop_seqk_parallel_kernelI23Flash_bwd_kernel_traitsILi192ELi64ELi64ELi8ELi4ELi2ELi2ELb0ELb0EN7cutlass6half_tE19Flash_kernel_traitsILi192ELi64ELi64ELi8ES3_EELb0ELb1ELb0ELb0ELb0ELb0ELb1EEEvNS_16Flash_bwd_paramsE --------------------------
	.section	.nv.constant0._ZN5flash44flash_bwd_dq_dk_dv_loop_seqk_parallel_kernelI23Flash_bwd_kernel_traitsILi192ELi64ELi64ELi8ELi4ELi2ELi2ELb0ELb0EN7cutlass6half_tE19Flash_kernel_traitsILi192ELi64ELi64ELi8ES3_EELb0ELb1ELb0ELb0ELb0ELb0ELb1EEEvNS_16Flash_bwd_paramsE,"a",@progbits
	.sectionflags	@""
	.align	4
.nv.constant0._ZN5flash44flash_bwd_dq_dk_dv_loop_seqk_parallel_kernelI23Flash_bwd_kernel_traitsILi192ELi64ELi64ELi8ELi4ELi2ELi2ELb0ELb0EN7cutlass6half_tE19Flash_kernel_traitsILi192ELi64ELi64ELi8ES3_EELb0ELb1ELb0ELb0ELb0ELb0ELb1EEEvNS_16Flash_bwd_paramsE:
	.zero		992


//--------------------- .nv.constant0._ZN5flash44flash_bwd_dq_dk_dv_loop_seqk_parallel_kernelI23Flash_bwd_kernel_traitsILi192ELi64ELi64ELi8ELi4ELi2ELi2ELb0ELb0EN7cutlass6half_tE19Flash_kernel_traitsILi192ELi64ELi64ELi8ES3_EELb1ELb1ELb0ELb0ELb0ELb1ELb0EEEvNS_16Flash_bwd_paramsE --------------------------
	.section	.nv.constant0._ZN5flash44flash_bwd_dq_dk_dv_loop_seqk_parallel_kernelI23Flash_bwd_kernel_traitsILi192ELi64ELi64ELi8ELi4ELi2ELi2ELb0ELb0EN7cutlass6half_tE19Flash_kernel_traitsILi192ELi64ELi64ELi8ES3_EELb1ELb1ELb0ELb0ELb0ELb1ELb0EEEvNS_16Flash_bwd_paramsE,"a",@progbits
	.sectionflags	@""
	.align	4
.nv.constant0._ZN5flash44flash_bwd_dq_dk_dv_loop_seqk_parallel_kernelI23Flash_bwd_kernel_traitsILi192ELi64ELi64ELi8ELi4ELi2ELi2ELb0ELb0EN7cutlass6half_tE19Flash_kernel_traitsILi192ELi64ELi64ELi8ES3_EELb1ELb1ELb0ELb0ELb0ELb1ELb0EEEvNS_16Flash_bwd_paramsE:
	.zero		992


//--------------------- .nv.constant0._ZN5flash44flash_bwd_dq_dk_dv_loop_seqk_parallel_kernelI23Flash_bwd_kernel_traitsILi192ELi64ELi64ELi8ELi4ELi2ELi2ELb0ELb0EN7cutlass6half_tE19Flash_kernel_traitsILi192ELi64ELi64ELi8ES3_EELb0ELb1ELb0ELb0ELb0ELb1ELb1EEEvNS_16Flash_bwd_paramsE --------------------------
	.section	.nv.constant0._ZN5flash44flash_bwd_dq_dk_dv_loop_seqk_parallel_kernelI23Flash_bwd_kernel_traitsILi192ELi64ELi64ELi8ELi4ELi2ELi2ELb0ELb0EN7cutlass6half_tE19Flash_kernel_traitsILi192ELi64ELi64ELi8ES3_EELb0ELb1ELb0ELb0ELb0ELb1ELb1EEEvNS_16Flash_bwd_paramsE,"a",@progbits
	.sectionflags	@""
	.align	4
.nv.constant0._ZN5flash44flash_bwd_dq_dk_dv_loop_seqk_parallel_kernelI23Flash_bwd_kernel_traitsILi192ELi64ELi64ELi8ELi4ELi2ELi2ELb0ELb0EN7cutlass6half_tE19Flash_kernel_traitsILi192ELi64ELi64ELi8ES3_EELb0ELb1ELb0ELb0ELb0ELb1ELb1EEEvNS_16Flash_bwd_paramsE:
	.zero		992


//--------------------- .nv.constant0._ZN5flash44flash_bwd_dq_dk_dv_loop_seqk_parallel_kernelI23Flash_bwd_kernel_traitsILi192ELi64ELi64ELi8ELi4ELi2ELi2ELb0ELb0EN7cutlass6half_tE19Flash_kernel_traitsILi192ELi64ELi64ELi8ES3_EELb1ELb1ELb0ELb1ELb0ELb0ELb0EEEvNS_16Flash_bwd_paramsE --------------------------
	.section	.nv.constant0._ZN5flash44flash_bwd_dq_dk_dv_loop_seqk_parallel_kernelI23Flash_bwd_kernel_traitsILi192ELi64ELi64ELi8ELi4ELi2ELi2ELb0ELb0EN7cutlass6half_tE19Flash_kernel_traitsILi192ELi64ELi64ELi8ES3_EELb1ELb1ELb0ELb1ELb0ELb0ELb0EEEvNS_16Flash_bwd_paramsE,"a",@progbits
	.sectionflags	@""
	.align	4
.nv.constant0._ZN5flash44flash_bwd_dq_dk_dv_loop_seqk_parallel_kernelI23Flash_bwd_kernel_traitsILi192ELi64ELi64ELi8ELi4ELi2ELi2ELb0ELb0EN7cutlass6half_tE19Flash_kernel_traitsILi192ELi64ELi64ELi8ES3_EELb1ELb1ELb0ELb1ELb0ELb0ELb0EEEvNS_16Flash_bwd_paramsE:
	.zero		992


//--------------------- .nv.constant0._ZN5flash44flash_bwd_dq_dk_dv_loop_seqk_parallel_kernelI23Flash_bwd_kernel_traitsILi192ELi64ELi64ELi8ELi4ELi2ELi2ELb0ELb0EN7cutlass6half_tE19Flash_kernel_traitsILi192ELi64ELi64ELi8ES3_EELb0ELb1ELb0ELb1ELb0ELb0ELb1EEEvNS_16Flash_bwd_paramsE --------------------------
	.section	.nv.constant0._ZN5flash44flash_bwd_dq_dk_dv_loop_seqk_parallel_kernelI23Flash_bwd_kernel_traitsILi192ELi64ELi64ELi8ELi4ELi2ELi2ELb0ELb0EN7cutlass6half_tE19Flash_kernel_traitsILi192ELi64ELi64ELi8ES3_EELb0ELb1ELb0ELb1ELb0ELb0ELb1EEEvNS_16Flash_bwd_paramsE,"a",@progbits
	.sectionflags	@""
	.align	4
.nv.constant0._ZN5flash44flash_bwd_dq_dk_dv_loop_seqk_parallel_kernelI23Flash_bwd_kernel_traitsILi192ELi64ELi64ELi8ELi4ELi2ELi2ELb0ELb0EN7cutlass6half_tE19Flash_kernel_traitsILi192ELi64ELi64ELi8ES3_EELb0ELb1ELb0ELb1ELb0ELb0ELb1EEEvNS_16Flash_bwd_paramsE:
	.zero		992


//--------------------- .nv.constant0._ZN5flash25flash_bwd_dot_do_o_kernelILb0E23Flash_bwd_kernel_traitsILi192ELi64ELi64ELi8ELi4ELi2ELi2ELb0ELb0EN7cutlass6half_tE19Flash_kernel_traitsILi192ELi64ELi64ELi8ES3_EEEEvNS_16Flash_bwd_paramsE --------------------------
	.section	.nv.constant0._ZN5flash25flash_bwd_dot_do_o_kernelILb0E23Flash_bwd_kernel_traitsILi192ELi64ELi64ELi8ELi4ELi2ELi2ELb0ELb0EN7cutlass6half_tE19Flash_kernel_traitsILi192ELi64ELi64ELi8ES3_EEEEvNS_16Flash_bwd_paramsE,"a",@progbits
	.sectionflags	@""
	.align	4
.nv.constant0._ZN5flash25flash_bwd_dot_do_o_kernelILb0E23Flash_bwd_kernel_traitsILi192ELi64ELi64ELi8ELi4ELi2ELi2ELb0ELb0EN7cutlass6half_tE19Flash_kernel_traitsILi192ELi64ELi64ELi8ES3_EEEEvNS_16Flash_bwd_paramsE:
	.zero		992


//--------------------- .nv.constant0._ZN5flash25flash_bwd_dot_do_o_kernelILb1E23Flash_bwd_kernel_traitsILi192ELi64ELi64ELi8ELi4ELi2ELi2ELb0ELb0EN7cutlass6half_tE19Flash_kernel_traitsILi192ELi64ELi64ELi8ES3_EEEEvNS_16Flash_bwd_paramsE --------------------------
	.section	.nv.constant0._ZN5flash25flash_bwd_dot_do_o_kernelILb1E23Flash_bwd_kernel_traitsILi192ELi64ELi64ELi8ELi4ELi2ELi2ELb0ELb0EN7cutlass6half_tE19Flash_kernel_traitsILi192ELi64ELi64ELi8ES3_EEEEvNS_16Flash_bwd_paramsE,"a",@progbits
	.sectionflags	@""
	.align	4
.nv.constant0._ZN5flash25flash_bwd_dot_do_o_kernelILb1E23Flash_bwd_kernel_traitsILi192ELi64ELi64ELi8ELi4ELi2ELi2ELb0ELb0EN7cutlass6half_tE19Flash_kernel_traitsILi192ELi64ELi64ELi8ES3_EEEEvNS_16Flash_bwd_paramsE:
	.zero		992


//--------------------- .text._ZN5flash44flash_bwd_dq_dk_dv_loop_seqk_parallel_kernelI23Flash_bwd_kernel_traitsILi192ELi64ELi64ELi8ELi4ELi2ELi2ELb1ELb1EN7cutlass6half_tE19Flash_kernel_traitsILi192ELi64ELi64ELi8ES3_EELb0ELb1ELb0ELb0ELb0ELb0ELb0EEEvNS_16Flash_bwd_paramsE --------------------------
	.section	.text._ZN5flash44flash_bwd_dq_dk_dv_loop_seqk_parallel_kernelI23Flash_bwd_kernel_traitsILi192ELi64ELi64ELi8ELi4ELi2ELi2ELb1ELb1EN7cutlass6half_tE19Flash_kernel_traitsILi192ELi64ELi64ELi8ES3_EELb0ELb1ELb0ELb0ELb0ELb0ELb0EEEvNS_16Flash_bwd_paramsE,"ax",@progbits
	.sectioninfo	@"SHI_REGISTERS=255"
	.align	128
        .global         _ZN5flash44flash_bwd_dq_dk_dv_loop_seqk_parallel_kernelI23Flash_bwd_kernel_traitsILi192ELi64ELi64ELi8ELi4ELi2ELi2ELb1ELb1EN7cutlass6half_tE19Flash_kernel_traitsILi192ELi64ELi64ELi8ES3_EELb0ELb1ELb0ELb0ELb0ELb0ELb0EEEvNS_16Flash_bwd_paramsE
        .type           _ZN5flash44flash_bwd_dq_dk_dv_loop_seqk_parallel_kernelI23Flash_bwd_kernel_traitsILi192ELi64ELi64ELi8ELi4ELi2ELi2ELb1ELb1EN7cutlass6half_tE19Flash_kernel_traitsILi192ELi64ELi64ELi8ES3_EELb0ELb1ELb0ELb0ELb0ELb0ELb0EEEvNS_16Flash_bwd_paramsE,@function
        .size           _ZN5flash44flash_bwd_dq_dk_dv_loop_seqk_parallel_kernelI23Flash_bwd_kernel_traitsILi192ELi64ELi64ELi8ELi4ELi2ELi2ELb1ELb1EN7cutlass6half_tE19Flash_kernel_traitsILi192ELi64ELi64ELi8ES3_EELb0ELb1ELb0ELb0ELb0ELb0ELb0EEEvNS_16Flash_bwd_paramsE,(.L_x_798 - _ZN5flash44flash_bwd_dq_dk_dv_loop_seqk_parallel_kernelI23Flash_bwd_kernel_traitsILi192ELi64ELi64ELi8ELi4ELi2ELi2ELb1ELb1EN7cutlass6half_tE19Flash_kernel_traitsILi192ELi64ELi64ELi8ES3_EELb0ELb1ELb0ELb0ELb0ELb0ELb0EEEvNS_16Flash_bwd_paramsE)
        .other          _ZN5flash44flash_bwd_dq_dk_dv_loop_seqk_parallel_kernelI23Flash_bwd_kernel_traitsILi192ELi64ELi64ELi8ELi4ELi2ELi2ELb1ELb1EN7cutlass6half_tE19Flash_kernel_traitsILi192ELi64ELi64ELi8ES3_EELb0ELb1ELb0ELb0ELb0ELb0ELb0EEEvNS_16Flash_bwd_paramsE,@"STO_CUDA_ENTRY STV_DEFAULT"
_ZN5flash44flash_bwd_dq_dk_dv_loop_seqk_parallel_kernelI23Flash_bwd_kernel_traitsILi192ELi64ELi64ELi8ELi4ELi2ELi2ELb1ELb1EN7cutlass6half_tE19Flash_kernel_traitsILi192ELi64ELi64ELi8ES3_EELb0ELb1ELb0ELb0ELb0ELb0ELb0EEEvNS_16Flash_bwd_paramsE:
.text._ZN5flash44flash_bwd_dq_dk_dv_loop_seqk_parallel_kernelI23Flash_bwd_kernel_traitsILi192ELi64ELi64ELi8ELi4ELi2ELi2ELb1ELb1EN7cutlass6half_tE19Flash_kernel_traitsILi192ELi64ELi64ELi8ES3_EELb0ELb1ELb0ELb0ELb0ELb0ELb0EEEvNS_16Flash_bwd_paramsE:
[----:B------:R-:W-:Y:S02]  /*0000*/  MOV R1, c[0x0][0x28] ;  /* 0x00000a0000017a02 */ /* 0x000fe40000000f00 */
[----:B------:R-:W1:Y:S01]  /*0010*/  S2UR UR20, SR_CTAID.X ;  /* 0x00000000001479c3 */ /* 0x000e620000002500 */
[----:B------:R-:W-:Y:S01]  /*0020*/  ULDC UR4, c[0x0][0x218] ;  /* 0x0000860000047ab9 */ /* 0x000fe20000000800 */
[----:B------:R-:W-:Y:S01]  /*0030*/  IADD3 R1, R1, -0xd0, RZ ;  /* 0xffffff3001017810 */ /* 0x000fe20007ffe0ff */
[----:B------:R-:W-:-:S04]  /*0040*/  UIADD3 UR5, UR4, 0x3f, URZ ;  /* 0x0000003f04057890 */ /* 0x000fc8000fffe03f */
[----:B------:R-:W-:-:S04]  /*0050*/  USHF.R.S32.HI UR4, URZ, 0x1f, UR5 ;  /* 0x0000001f3f047899 */ /* 0x000fc80008011405 */
[----:B------:R-:W-:-:S04]  /*0060*/  ULEA.HI UR4, UR4, UR5, URZ, 0x6 ;  /* 0x0000000504047291 */ /* 0x000fc8000f8f303f */
[----:B------:R-:W-:-:S04]  /*0070*/  USHF.R.S32.HI UR4, URZ, 0x6, UR4 ;  /* 0x000000063f047899 */ /* 0x000fc80008011404 */
[----:B-1----:R-:W-:-:S06]  /*0080*/  UISETP.GE.AND UP0, UPT, UR20, UR4, UPT ;  /* 0x000000041400728c */ /* 0x002fcc000bf06270 */
[----:B------:R-:W-:-:S13]  /*0090*/  PLOP3.LUT P0, PT, PT, PT, UP0, 0x80, 0x0 ;  /* 0x000000000000781c */ /* 0x000fda0003f0f008 */
[----:B------:R-:W-:Y:S05]  /*00a0*/  @P0 EXIT ;  /* 0x000000000000094d */ /* 0x000fea0003800000 */
[----:B------:R-:W1:Y:S01]  /*00b0*/  S2R R15, SR_TID.X ;  /* 0x00000000000f7919 */ /* 0x000e620000002100 */
[----:B------:R-:W2:Y:S01]  /*00c0*/  S2UR UR36, SR_CTAID.Z ;  /* 0x00000000002479c3 */ /* 0x000ea20000002700 */
[----:B------:R-:W-:Y:S02]  /*00d0*/  ULDC.U8 UR9, c[0x0][0x328] ;  /* 0x0000ca0000097ab9 */ /* 0x000fe40000000000 */
[----:B------:R-:W-:Y:S02]  /*00e0*/  UISETP.NE.AND UP5, UPT, UR9, URZ, UPT ;  /* 0x0000003f0900728c */ /* 0x000fe4000bfa5270 */
[----:B------:R-:W-:Y:S02]  /*00f0*/  ULDC UR61, c[0x0][0x224] ;  /* 0x00008900003d7ab9 */ /* 0x000fe40000000800 */
[----:B------:R-:W-:Y:S01]  /*0100*/  ULDC UR44, c[0x0][0x22c] ;  /* 0x00008b00002c7ab9 */ /* 0x000fe20000000800 */
[----:B------:R-:W3:Y:S01]  /*0110*/  S2UR UR31, SR_CTAID.Y ;  /* 0x00000000001f79c3 */ /* 0x000ee20000002600 */
[----:B------:R-:W-:-:S02]  /*0120*/  ULDC UR34, c[0x0][0x1c0] ;  /* 0x0000700000227ab9 */ /* 0x000fc40000000800 */
[----:B------:R-:W-:Y:S02]  /*0130*/  ULDC UR12, c[0x0][0x1c0] ;  /* 0x00007000000c7ab9 */ /* 0x000fe40000000800 */
[----:B------:R-:W-:Y:S02]  /*0140*/  USHF.R.S32.HI UR7, URZ, 0x1f, UR61 ;  /* 0x0000001f3f077899 */ /* 0x000fe4000801143d */
[----:B------:R-:W-:Y:S01]  /*0150*/  UIMAD.WIDE UR34, UR44, UR34, URZ ;  /* 0x000000222c2272a5 */ /* 0x000fe2000f8e023f */
[----:B------:R-:W4:Y:S01]  /*0160*/  S2UR UR58, SR_CTAID.X ;  /* 0x00000000003a79c3 */ /* 0x000f220000002500 */
[----:B------:R-:W-:Y:S02]  /*0170*/  UMOV UR8, 0x80 ;  /* 0x0000008000087882 */ /* 0x000fe40000000000 */
[----:B------:R-:W-:Y:S02]  /*0180*/  ULDC UR6, c[0x0][0x210] ;  /* 0x0000840000067ab9 */ /* 0x000fe40000000800 */
[----:B------:R-:W-:Y:S01]  /*0190*/  ULDC UR53, c[0x0][0x234] ;  /* 0x00008d0000357ab9 */ /* 0x000fe20000000800 */
[----:B-1----:R-:W-:Y:S01]  /*01a0*/  SHF.R.S32.HI R11, RZ, 0x1f, R15 ;  /* 0x0000001fff0b7819 */ /* 0x002fe2000001140f */
[----:B--2---:R-:W-:-:S02]  /*01b0*/  UIMAD UR45, UR36, UR44, URZ ;  /* 0x0000002c242d72a4 */ /* 0x004fc4000f8e023f */
[----:B------:R-:W-:Y:S01]  /*01c0*/  UIMAD UR44, UR44, UR12, URZ ;  /* 0x0000000c2c2c72a4 */ /* 0x000fe2000f8e023f */
[CC--:B------:R-:W-:Y:S01]  /*01d0*/  LEA.HI R2, R11.reuse, R15.reuse, RZ, 0x5 ;  /* 0x0000000f0b027211 */ /* 0x0c0fe200078f28ff */
[----:B------:R-:W-:Y:S01]  /*01e0*/  ULDC UR13, c[0x0][0x1c0] ;  /* 0x00007000000d7ab9 */ /* 0x000fe20000000800 */
[-C--:B------:R-:W-:Y:S01]  /*01f0*/  LEA.HI R4, R11, R15.reuse, RZ, 0x4 ;  /* 0x0000000f0b047211 */ /* 0x080fe200078f20ff */
[----:B------:R-:W-:Y:S01]  /*0200*/  ULDC UR11, c[0x0][0x1c0] ;  /* 0x00007000000b7ab9 */ /* 0x000fe20000000800 */
[--C-:B------:R-:W-:Y:S01]  /*0210*/  SHF.R.S32.HI R0, RZ, 0x5, R2.reuse ;  /* 0x00000005ff007819 */ /* 0x100fe20000011402 */
[----:B------:R-:W-:Y:S01]  /*0220*/  UIMAD UR53, UR8, UR6, UR53 ;  /* 0x00000006083572a4 */ /* 0x000fe2000f8e0235 */
[----:B------:R-:W-:Y:S01]  /*0230*/  SHF.R.S32.HI R3, RZ, 0x1f, R2 ;  /* 0x0000001fff037819 */ /* 0x000fe20000011402 */
[----:B---3--:R-:W-:Y:S01]  /*0240*/  UIMAD UR50, UR7, UR31, URZ ;  /* 0x0000001f073272a4 */ /* 0x008fe2000f8e023f */
[-C--:B------:R-:W-:Y:S01]  /*0250*/  LEA.HI R2, R2, R0.reuse, RZ, 0x1 ;  /* 0x0000000002027211 */ /* 0x080fe200078f08ff */
[----:B------:R-:W-:Y:S01]  /*0260*/  UIMAD.WIDE.U32 UR42, UR31, UR61, URZ ;  /* 0x0000003d1f2a72a5 */ /* 0x000fe2000f8e003f */
[----:B------:R-:W-:Y:S01]  /*0270*/  LEA.HI R3, R3, R0, RZ, 0x2 ;  /* 0x0000000003037211 */ /* 0x000fe200078f10ff */
[----:B------:R-:W-:Y:S01]  /*0280*/  UIMAD UR6, UR31, UR11, UR36 ;  /* 0x0000000b1f0672a4 */ /* 0x000fe2000f8e0224 */
[----:B------:R-:W-:Y:S01]  /*0290*/  LOP3.LUT R2, R2, 0xfffffffe, RZ, 0xc0, !PT ;  /* 0xfffffffe02027812 */ /* 0x000fe200078ec0ff */
[----:B------:R-:W-:Y:S01]  /*02a0*/  @!UP5 UIMAD UR7, UR31, UR13, UR36 ;  /* 0x0000000d1f07d2a4 */ /* 0x000fe2000f8e0224 */
[----:B------:R-:W-:Y:S01]  /*02b0*/  LOP3.LUT R3, R3, 0xfffffffc, RZ, 0xc0, !PT ;  /* 0xfffffffc03037812 */ /* 0x000fe200078ec0ff */
[----:B------:R-:W-:Y:S01]  /*02c0*/  USHF.L.U32 UR39, UR44, 0x6, URZ ;  /* 0x000000062c277899 */ /* 0x000fe2000800063f */
[CC--:B------:R-:W-:Y:S01]  /*02d0*/  LEA.HI R16, R11.reuse, R15.reuse, RZ, 0x2 ;  /* 0x0000000f0b107211 */ /* 0x0c0fe200078f10ff */
[C---:B------:R-:W-:Y:S01]  /*02e0*/  IMAD.IADD R14, R0.reuse, 0x1, -R2 ;  /* 0x00000001000e7824 */ /* 0x040fe200078e0a02 */
[----:B------:R-:W-:Y:S01]  /*02f0*/  LEA.HI R6, R11, R15, RZ, 0x3 ;  /* 0x0000000f0b067211 */ /* 0x000fe200078f18ff */
[----:B------:R-:W-:Y:S01]  /*0300*/  IMAD.IADD R18, R0, 0x1, -R3 ;  /* 0x0000000100127824 */ /* 0x000fe200078e0a03 */
[----:B------:R-:W-:Y:S01]  /*0310*/  SHF.R.S32.HI R3, RZ, 0x4, R4 ;  /* 0x00000004ff037819 */ /* 0x000fe20000011404 */
[----:B------:R-:W-:Y:S01]  /*0320*/  ULDC UR47, c[0x0][0x214] ;  /* 0x00008500002f7ab9 */ /* 0x000fe20000000800 */
[--C-:B------:R-:W-:Y:S01]  /*0330*/  SHF.R.S32.HI R5, RZ, 0x2, R16.reuse ;  /* 0x00000002ff057819 */ /* 0x100fe20000011410 */
[----:B------:R-:W-:Y:S01]  /*0340*/  ULDC UR54, c[0x0][0x1c8] ;  /* 0x0000720000367ab9 */ /* 0x000fe20000000800 */
[----:B------:R-:W-:Y:S01]  /*0350*/  SHF.R.S32.HI R0, RZ, 0x1f, R16 ;  /* 0x0000001fff007819 */ /* 0x000fe20000011410 */
[----:B------:R-:W-:Y:S01]  /*0360*/  ULDC.U8 UR10, c[0x0][0x3d0] ;  /* 0x0000f400000a7ab9 */ /* 0x000fe20000000000 */
[----:B------:R-:W-:Y:S01]  /*0370*/  LEA.HI R2, R4, R3, RZ, 0x1 ;  /* 0x0000000304027211 */ /* 0x000fe200078f08ff */
[----:B------:R-:W-:Y:S01]  /*0380*/  ULDC UR48, c[0x0][0x224] ;  /* 0x0000890000307ab9 */ /* 0x000fe20000000800 */
[----:B------:R-:W-:Y:S01]  /*0390*/  LEA.HI R0, R0, R5, RZ, 0x3 ;  /* 0x0000000500007211 */ /* 0x000fe200078f18ff */
[----:B------:R-:W-:Y:S01]  /*03a0*/  @UP5 UIMAD UR52, UR31, UR47, URZ ;  /* 0x0000002f1f3452a4 */ /* 0x000fe2000f8e023f */
[----:B------:R-:W-:Y:S01]  /*03b0*/  LOP3.LUT R2, R2, 0xfffffffe, RZ, 0xc0, !PT ;  /* 0xfffffffe02027812 */ /* 0x000fe200078ec0ff */
[----:B------:R-:W-:Y:S01]  /*03c0*/  ULDC.64 UR4, c[0x0][0x118] ;  /* 0x0000460000047ab9 */ /* 0x000fe20000000a00 */
[----:B------:R-:W-:Y:S01]  /*03d0*/  LOP3.LUT R0, R0, 0xfffffff8, RZ, 0xc0, !PT ;  /* 0xfffffff800007812 */ /* 0x000fe200078ec0ff */
[----:B------:R-:W-:Y:S01]  /*03e0*/  UMOV UR59, 0x4 ;  /* 0x00000004003b7882 */ /* 0x000fe20000000000 */
[----:B------:R-:W-:Y:S01]  /*03f0*/  SHF.R.S32.HI R7, RZ, 0x3, R6 ;  /* 0x00000003ff077819 */ /* 0x000fe20000011406 */
[----:B------:R-:W-:Y:S01]  /*0400*/  IMAD.IADD R12, R3, 0x1, -R2 ;  /* 0x00000001030c7824 */ /* 0x000fe200078e0a02 */
[----:B------:R-:W-:Y:S01]  /*0410*/  LOP3.LUT R2, R4, 0xfffffff0, RZ, 0xc0, !PT ;  /* 0xfffffff004027812 */ /* 0x000fe200078ec0ff */
[----:B------:R-:W-:Y:S01]  /*0420*/  IMAD.IADD R8, R5, 0x1, -R0 ;  /* 0x0000000105087824 */ /* 0x000fe200078e0a00 */
[----:B------:R-:W-:Y:S01]  /*0430*/  LOP3.LUT R0, R6, 0xfffffff8, RZ, 0xc0, !PT ;  /* 0xfffffff806007812 */ /* 0x000fe200078ec0ff */
[----:B------:R-:W-:Y:S01]  /*0440*/  IMAD.SHL.U32 R3, R7, 0x40, RZ ;  /* 0x0000004007037824 */ /* 0x000fe200078e00ff */
[-C--:B------:R-:W-:Y:S01]  /*0450*/  LEA.HI R7, R11, R15.reuse, RZ, 0x7 ;  /* 0x0000000f0b077211 */ /* 0x080fe200078f38ff */
[C---:B------:R-:W-:Y:S01]  /*0460*/  IMAD.IADD R2, R15.reuse, 0x1, -R2 ;  /* 0x000000010f027824 */ /* 0x040fe200078e0a02 */
[----:B------:R-:W-:Y:S01]  /*0470*/  ULOP3.LUT UR54, UR36, UR54, URZ, 0x3c, !UPT ;  /* 0x0000003624367292 */ /* 0x000fe2000f8e3c3f */
[----:B------:R-:W-:Y:S01]  /*0480*/  IMAD.IADD R0, R15, 0x1, -R0 ;  /* 0x000000010f007824 */ /* 0x000fe200078e0a00 */
[----:B------:R-:W-:Y:S01]  /*0490*/  LOP3.LUT R3, R3, 0x1c0, RZ, 0xc0, !PT ;  /* 0x000001c003037812 */ /* 0x000fe200078ec0ff */
[----:B------:R-:W-:Y:S01]  /*04a0*/  USHF.R.S32.HI UR55, URZ, 0x1f, UR36 ;  /* 0x0000001f3f377899 */ /* 0x000fe20008011424 */
[----:B------:R-:W-:Y:S01]  /*04b0*/  SHF.R.S32.HI R4, RZ, 0x1f, R2 ;  /* 0x0000001fff047819 */ /* 0x000fe20000011402 */
[C---:B------:R-:W-:Y:S01]  /*04c0*/  IMAD.SHL.U32 R20, R0.reuse, 0x8, RZ ;  /* 0x0000000800147824 */ /* 0x040fe200078e00ff */
[----:B------:R-:W-:Y:S01]  /*04d0*/  LOP3.LUT P4, RZ, R0, 0x4, RZ, 0xc0, !PT ;  /* 0x0000000400ff7812 */ /* 0x000fe2000788c0ff */
[----:B------:R-:W-:Y:S01]  /*04e0*/  USHF.L.U32 UR60, UR31, 0x7, URZ ;  /* 0x000000071f3c7899 */ /* 0x000fe2000800063f */
[----:B------:R-:W-:Y:S01]  /*04f0*/  LEA.HI R13, R4, R2, RZ, 0x3 ;  /* 0x00000002040d7211 */ /* 0x000fe200078f18ff */
[----:B------:R-:W-:Y:S01]  /*0500*/  UISETP.NE.AND UP6, UPT, UR10, URZ, UPT ;  /* 0x0000003f0a00728c */ /* 0x000fe2000bfc5270 */
[----:B------:R-:W-:Y:S01]  /*0510*/  LOP3.LUT R5, R3, 0x38, R20, 0xf8, !PT ;  /* 0x0000003803057812 */ /* 0x000fe200078ef814 */
[----:B------:R-:W-:Y:S01]  /*0520*/  STL [R1+0x48], R20 ;  /* 0x0000481401007387 */ /* 0x000fe20000100800 */
[----:B------:R-:W-:Y:S01]  /*0530*/  SHF.R.U32.HI R4, RZ, 0x3, R3 ;  /* 0x00000003ff047819 */ /* 0x000fe20000011603 */
[----:B------:R-:W-:Y:S01]  /*0540*/  USHF.R.S32.HI UR57, URZ, 0x1f, UR31 ;  /* 0x0000001f3f397899 */ /* 0x000fe2000801141f */
[----:B------:R-:W-:Y:S01]  /*0550*/  LOP3.LUT R3, R13, 0xfffffff8, RZ, 0xc0, !PT ;  /* 0xfffffff80d037812 */ /* 0x000fe200078ec0ff */
[----:B------:R-:W-:Y:S01]  /*0560*/  USHF.R.S32.HI UR56, URZ, 0x1f, UR36 ;  /* 0x0000001f3f387899 */ /* 0x000fe20008011424 */
[C---:B------:R-:W-:Y:S01]  /*0570*/  LOP3.LUT P3, RZ, R0.reuse, 0x2, RZ, 0xc0, !PT ;  /* 0x0000000200ff7812 */ /* 0x040fe2000786c0ff */
[----:B------:R-:W-:Y:S01]  /*0580*/  IMAD.SHL.U32 R0, R0, 0x40, RZ ;  /* 0x0000004000007824 */ /* 0x000fe200078e00ff */
[----:B------:R-:W-:Y:S01]  /*0590*/  LOP3.LUT R9, R5, R4, RZ, 0x3c, !PT ;  /* 0x0000000405097212 */ /* 0x000fe200078e3cff */
[----:B------:R-:W-:Y:S01]  /*05a0*/  IMAD.IADD R10, R2, 0x1, -R3 ;  /* 0x00000001020a7824 */ /* 0x000fe200078e0a03 */
[----:B------:R-:W-:Y:S01]  /*05b0*/  LOP3.LUT R3, R8, 0x1, RZ, 0xc0, !PT ;  /* 0x0000000108037812 */ /* 0x000fe200078ec0ff */
[----:B------:R-:W-:Y:S01]  /*05c0*/  IMAD.SHL.U32 R2, R14, 0x10, RZ ;  /* 0x000000100e027824 */ /* 0x000fe200078e00ff */
[----:B------:R-:W-:Y:S01]  /*05d0*/  LOP3.LUT R0, R0, 0x1c0, RZ, 0xc0, !PT ;  /* 0x000001c000007812 */ /* 0x000fe200078ec0ff */
[----:B------:R-:W-:Y:S01]  /*05e0*/  UIMAD.WIDE.U32 UR40, UR34, UR42, URZ ;  /* 0x0000002a222872a5 */ /* 0x000fe2000f8e003f */
[----:B------:R-:W-:Y:S01]  /*05f0*/  ISETP.NE.U32.AND P0, PT, R3, 0x1, PT ;  /* 0x000000010300780c */ /* 0x000fe20003f05070 */
[----:B------:R-:W-:Y:S01]  /*0600*/  IMAD.SHL.U32 R3, R12, 0x200, RZ ;  /* 0x000002000c037824 */ /* 0x000fe200078e00ff */
[----:B------:R-:W-:Y:S01]  /*0610*/  SHF.R.S32.HI R7, RZ, 0x7, R7 ;  /* 0x00000007ff077819 */ /* 0x000fe20000011407 */
[----:B------:R-:W-:Y:S01]  /*0620*/  UIMAD UR49, UR35, UR42, URZ ;  /* 0x0000002a233172a4 */ /* 0x000fe2000f8e023f */
[C---:B------:R-:W-:Y:S01]  /*0630*/  LOP3.LUT R2, R0.reuse, 0x10, R2, 0xf8, !PT ;  /* 0x0000001000027812 */ /* 0x040fe200078ef802 */
[----:B------:R-:W-:Y:S01]  /*0640*/  USHF.R.S32.HI UR51, URZ, 0x1f, UR45 ;  /* 0x0000001f3f337899 */ /* 0x000fe2000801142d */
[----:B------:R-:W-:Y:S01]  /*0650*/  LOP3.LUT R5, R0, 0x8, R6, 0xf8, !PT ;  /* 0x0000000800057812 */ /* 0x000fe200078ef806 */
[----:B------:R-:W-:Y:S01]  /*0660*/  UIMAD UR48, UR6, UR48, URZ ;  /* 0x00000030063072a4 */ /* 0x000fe2000f8e023f */
[----:B------:R-:W-:Y:S01]  /*0670*/  SHF.R.U32.HI R4, RZ, 0x3, R0 ;  /* 0x00000003ff047819 */ /* 0x000fe20000011600 */
[----:B------:R-:W-:Y:S01]  /*0680*/  @!UP5 UIMAD UR47, UR7, UR47, URZ ;  /* 0x0000002f072fd2a4 */ /* 0x000fe2000f8e023f */
[----:B------:R-:W-:Y:S01]  /*0690*/  LOP3.LUT R6, R2, 0x8, R6, 0xf8, !PT ;  /* 0x0000000802067812 */ /* 0x000fe200078ef806 */
[----:B------:R-:W-:Y:S01]  /*06a0*/  IMAD R2, R7, 0x800, R3 ;  /* 0x0000080007027824 */ /* 0x000fe200078e0203 */
[----:B------:R-:W-:Y:S01]  /*06b0*/  LOP3.LUT R0, R5, R4, RZ, 0x3c, !PT ;  /* 0x0000000405007212 */ /* 0x000fe200078e3cff */
[----:B------:R-:W-:Y:S01]  /*06c0*/  USHF.R.S32.HI UR46, URZ, 0x1f, UR39 ;  /* 0x0000001f3f2e7899 */ /* 0x000fe20008011427 */
[----:B------:R-:W-:-:S02]  /*06d0*/  LEA.HI R5, R11, R15, RZ, 0x6 ;  /* 0x0000000f0b057211 */ /* 0x000fc400078f30ff */
[----:B------:R-:W-:Y:S01]  /*06e0*/  LOP3.LUT R4, R3, R6, R4, 0xf6, !PT ;  /* 0x0000000603047212 */ /* 0x000fe200078ef604 */
[----:B------:R-:W-:Y:S01]  /*06f0*/  IMAD.IADD R0, R2, 0x1, R0 ;  /* 0x0000000102007824 */ /* 0x000fe200078e0200 */
[----:B------:R-:W-:Y:S01]  /*0700*/  SHF.R.S32.HI R2, RZ, 0x6, R5 ;  /* 0x00000006ff027819 */ /* 0x000fe20000011405 */
[----:B------:R-:W-:Y:S01]  /*0710*/  IMAD.SHL.U32 R5, R7, 0x20, RZ ;  /* 0x0000002007057824 */ /* 0x000fe200078e00ff */
[----:B------:R-:W-:Y:S01]  /*0720*/  LOP3.LUT R3, R16, 0x7ffffffc, RZ, 0xc0, !PT ;  /* 0x7ffffffc10037812 */ /* 0x000fe200078ec0ff */
[----:B------:R-:W-:Y:S01]  /*0730*/  IMAD.SHL.U32 R7, R12, 0x20, RZ ;  /* 0x000000200c077824 */ /* 0x000fe200078e00ff */
[----:B------:R-:W-:Y:S01]  /*0740*/  R2P PR, R8, 0x6 ;  /* 0x0000000608007804 */ /* 0x000fe20000000000 */
[----:B------:R-:W-:Y:S01]  /*0750*/  IMAD R17, R2, 0x200, R9 ;  /* 0x0000020002117824 */ /* 0x000fe200078e0209 */
[----:B------:R-:W-:Y:S01]  /*0760*/  LOP3.LUT P6, RZ, R10, 0x4, RZ, 0xc0, !PT ;  /* 0x000000040aff7812 */ /* 0x000fe200078cc0ff */
[----:B------:R-:W-:Y:S01]  /*0770*/  IMAD.SHL.U32 R6, R2, 0x8, RZ ;  /* 0x0000000802067824 */ /* 0x000fe200078e00ff */
[----:B------:R-:W-:Y:S01]  /*0780*/  LOP3.LUT P5, RZ, R10, 0x2, RZ, 0xc0, !PT ;  /* 0x000000020aff7812 */ /* 0x000fe200078ac0ff */
[----:B------:R-:W-:-:S02]  /*0790*/  IMAD.SHL.U32 R2, R8, 0x40, RZ ;  /* 0x0000004008027824 */ /* 0x000fc400078e00ff */
[C---:B------:R-:W-:Y:S01]  /*07a0*/  IMAD.IADD R9, R15.reuse, 0x1, -R3 ;  /* 0x000000010f097824 */ /* 0x040fe200078e0a03 */
[----:B------:R-:W-:Y:S01]  /*07b0*/  LOP3.LUT R3, R6, 0x18, RZ, 0xc0, !PT ;  /* 0x0000001806037812 */ /* 0x000fe200078ec0ff */
[----:B------:R-:W-:Y:S01]  /*07c0*/  IMAD.SHL.U32 R15, R15, 0x2, RZ ;  /* 0x000000020f0f7824 */ /* 0x000fe200078e00ff */
[----:B------:R-:W-:Y:S01]  /*07d0*/  LOP3.LUT R2, R2, 0x1c0, RZ, 0xc0, !PT ;  /* 0x000001c002027812 */ /* 0x000fe200078ec0ff */
[----:B------:R-:W-:Y:S01]  /*07e0*/  IMAD.SHL.U32 R0, R0, 0x2, RZ ;  /* 0x0000000200007824 */ /* 0x000fe200078e00ff */
[----:B------:R-:W-:Y:S01]  /*07f0*/  LOP3.LUT R11, R3, 0x20, R7, 0xf8, !PT ;  /* 0x00000020030b7812 */ /* 0x000fe200078ef807 */
[----:B------:R-:W-:Y:S01]  /*0800*/  IMAD.SHL.U32 R7, R10, 0x40, RZ ;  /* 0x000000400a077824 */ /* 0x000fe200078e00ff */
[----:B------:R-:W-:Y:S01]  /*0810*/  LOP3.LUT R8, R5, 0x6, R15, 0xf8, !PT ;  /* 0x0000000605087812 */ /* 0x000fe200078ef80f */
[----:B------:R-:W-:Y:S01]  /*0820*/  IMAD.MOV.U32 R10, RZ, RZ, -0x10 ;  /* 0xfffffff0ff0a7424 */ /* 0x000fe200078e00ff */
[----:B------:R-:W-:Y:S02]  /*0830*/  SHF.R.U32.HI R6, RZ, 0x3, R2 ;  /* 0x00000003ff067819 */ /* 0x000fe40000011602 */
[----:B------:R-:W-:Y:S01]  /*0840*/  LOP3.LUT R5, R2, 0x20, R5, 0xf8, !PT ;  /* 0x0000002002057812 */ /* 0x000fe200078ef805 */
[----:B------:R1:W-:Y:S01]  /*0850*/  STL [R1+0x84], R8 ;  /* 0x0000840801007387 */ /* 0x0003e20000100800 */
[----:B------:R-:W-:-:S02]  /*0860*/  SEL R10, R10, 0x10, !P0 ;  /* 0x000000100a0a7807 */ /* 0x000fc40004000000 */
[----:B-1----:R-:W-:Y:S01]  /*0870*/  LOP3.LUT R8, R6, R2, R3, 0x1e, !PT ;  /* 0x0000000206087212 */ /* 0x002fe200078e1e03 */
[----:B------:R-:W-:Y:S01]  /*0880*/  IMAD.SHL.U32 R2, R9, 0x2, RZ ;  /* 0x0000000209027824 */ /* 0x000fe200078e00ff */
[----:B------:R-:W-:-:S03]  /*0890*/  LOP3.LUT R6, R5, R6, RZ, 0x3c, !PT ;  /* 0x0000000605067212 */ /* 0x000fc600078e3cff */
[--C-:B------:R-:W-:Y:S02]  /*08a0*/  IMAD R5, R18, 0x400, R2.reuse ;  /* 0x0000040012057824 */ /* 0x100fe400078e0202 */
[----:B------:R-:W-:Y:S01]  /*08b0*/  IMAD R3, R14, 0x400, R2 ;  /* 0x000004000e037824 */ /* 0x000fe200078e0202 */
[----:B------:R-:W-:Y:S01]  /*08c0*/  LOP3.LUT R2, R7, 0x1c0, RZ, 0xc0, !PT ;  /* 0x000001c007027812 */ /* 0x000fe200078ec0ff */
[----:B------:R-:W-:Y:S02]  /*08d0*/  IMAD.IADD R16, R5, 0x1, R6 ;  /* 0x0000000105107824 */ /* 0x000fe400078e0206 */
[----:B------:R-:W-:Y:S01]  /*08e0*/  IMAD.IADD R15, R3, 0x1, R8 ;  /* 0x00000001030f7824 */ /* 0x000fe200078e0208 */
[----:B------:R-:W-:Y:S01]  /*08f0*/  SHF.R.U32.HI R3, RZ, 0x3, R2 ;  /* 0x00000003ff037819 */ /* 0x000fe20000011602 */
[----:B------:R-:W-:Y:S01]  /*0900*/  IMAD.SHL.U32 R5, R12, 0x8, RZ ;  /* 0x000000080c057824 */ /* 0x000fe200078e00ff */
[C---:B------:R-:W-:Y:S01]  /*0910*/  IADD3 R12, R20.reuse, 0x80, RZ ;  /* 0x00000080140c7810 */ /* 0x040fe20007ffe0ff */
[----:B------:R-:W-:Y:S01]  /*0920*/  IMAD.SHL.U32 R8, R13, 0x40, RZ ;  /* 0x000000400d087824 */ /* 0x000fe200078e00ff */
[----:B------:R-:W-:Y:S01]  /*0930*/  IADD3 R13, R20, 0x40, RZ ;  /* 0x00000040140d7810 */ /* 0x000fe20007ffe0ff */
[----:B------:R-:W-:Y:S01]  /*0940*/  IMAD.MOV.U32 R6, RZ, RZ, 0x20 ;  /* 0x00000020ff067424 */ /* 0x000fe200078e00ff */
[----:B------:R-:W-:-:S02]  /*0950*/  LOP3.LUT R5, R2, 0x8, R5, 0xf8, !PT ;  /* 0x0000000802057812 */ /* 0x000fc400078ef805 */
[----:B------:R-:W-:Y:S01]  /*0960*/  LOP3.LUT R8, R8, 0xfffffe00, RZ, 0xc0, !PT ;  /* 0xfffffe0008087812 */ /* 0x000fe200078ec0ff */
[----:B------:R1:W-:Y:S01]  /*0970*/  STL [R1+0x68], R13 ;  /* 0x0000680d01007387 */ /* 0x0003e20000100800 */
[----:B------:R-:W-:Y:S01]  /*0980*/  LOP3.LUT R2, R3, R11, R2, 0x1e, !PT ;  /* 0x0000000b03027212 */ /* 0x000fe200078e1e02 */
[----:B------:R-:W-:Y:S01]  /*0990*/  IMAD.SHL.U32 R11, R17, 0x2, RZ ;  /* 0x00000002110b7824 */ /* 0x000fe200078e00ff */
[----:B------:R-:W-:Y:S01]  /*09a0*/  LOP3.LUT R3, R5, R3, RZ, 0x3c, !PT ;  /* 0x0000000305037212 */ /* 0x000fe200078e3cff */
[--C-:B------:R-:W-:Y:S01]  /*09b0*/  IMAD R7, R18, 0x400, R8.reuse ;  /* 0x0000040012077824 */ /* 0x100fe200078e0208 */
[----:B------:R-:W-:Y:S01]  /*09c0*/  STL [R1+0x6c], R12 ;  /* 0x00006c0c01007387 */ /* 0x000fe20000100800 */
[----:B------:R-:W-:Y:S01]  /*09d0*/  IMAD R9, R14, 0x400, R8 ;  /* 0x000004000e097824 */ /* 0x000fe200078e0208 */
[----:B------:R-:W-:Y:S01]  /*09e0*/  LOP3.LUT R8, R2, R8, RZ, 0xfc, !PT ;  /* 0x0000000802087212 */ /* 0x000fe200078efcff */
[----:B------:R-:W-:Y:S01]  /*09f0*/  IMAD.MOV.U32 R5, RZ, RZ, 0x40 ;  /* 0x00000040ff057424 */ /* 0x000fe200078e00ff */
[----:B------:R-:W-:Y:S01]  /*0a00*/  SEL R2, R6, 0xffffffe0, !P3 ;  /* 0xffffffe006027807 */ /* 0x000fe20005800000 */
[----:B------:R-:W-:Y:S01]  /*0a10*/  IMAD.IADD R7, R7, 0x1, R3 ;  /* 0x0000000107077824 */ /* 0x000fe200078e0203 */
[----:B------:R2:W-:Y:S01]  /*0a20*/  STL [R1+0x2c], R11 ;  /* 0x00002c0b01007387 */ /* 0x0005e20000100800 */
[----:B------:R-:W-:Y:S01]  /*0a30*/  IMAD.IADD R9, R3, 0x1, R9 ;  /* 0x0000000103097824 */ /* 0x000fe200078e0209 */
[----:B------:R-:W-:-:S02]  /*0a40*/  SEL R3, R5, 0xffffffc0, !P4 ;  /* 0xffffffc005037807 */ /* 0x000fc40006000000 */
[----:B------:R3:W-:Y:S01]  /*0a50*/  STL [R1], R0 ;  /* 0x0000000001007387 */ /* 0x0007e20000100800 */
[----:B------:R-:W-:Y:S02]  /*0a60*/  SEL R6, R6, 0xffffffe0, !P5 ;  /* 0xffffffe006067807 */ /* 0x000fe40006800000 */
[C---:B------:R-:W-:Y:S01]  /*0a70*/  IMAD.IADD R252, R0.reuse, 0x1, R3 ;  /* 0x0000000100fc7824 */ /* 0x040fe200078e0203 */
[----:B------:R-:W-:Y:S02]  /*0a80*/  SEL R5, R5, 0xffffffc0, !P6 ;  /* 0xffffffc005057807 */ /* 0x000fe40007000000 */
[----:B------:R-:W-:Y:S02]  /*0a90*/  LEA R9, R9, 0x12000, 0x1 ;  /* 0x0001200009097811 */ /* 0x000fe400078e08ff */
[----:B-1----:R-:W-:Y:S01]  /*0aa0*/  LEA R13, R15, 0xc000, 0x1 ;  /* 0x0000c0000f0d7811 */ /* 0x002fe200078e08ff */
[--C-:B--2---:R-:W-:Y:S01]  /*0ab0*/  IMAD.IADD R11, R0, 0x1, R2.reuse ;  /* 0x00000001000b7824 */ /* 0x104fe200078e0202 */
[----:B------:R-:W-:Y:S01]  /*0ac0*/  IADD3 R2, R3, R0, R2 ;  /* 0x0000000003027210 */ /* 0x000fe20007ffe002 */
[----:B---3--:R-:W-:-:S03]  /*0ad0*/  IMAD.SHL.U32 R0, R16, 0x2, RZ ;  /* 0x0000000210007824 */ /* 0x008fc600078e00ff */
[----:B------:R1:W-:Y:S04]  /*0ae0*/  STL [R1+0x4], R11 ;  /* 0x0000040b01007387 */ /* 0x0003e80000100800 */
[----:B------:R2:W-:Y:S01]  /*0af0*/  STL [R1+0x10], R2 ;  /* 0x0000100201007387 */ /* 0x0005e20000100800 */
[C---:B------:R-:W-:Y:S02]  /*0b00*/  IADD3 R12, R0.reuse, 0x20, RZ ;  /* 0x00000020000c7810 */ /* 0x040fe40007ffe0ff */
[C---:B------:R-:W-:Y:S01]  /*0b10*/  @P1 IADD3 R12, R0.reuse, -0x20, RZ ;  /* 0xffffffe0000c1810 */ /* 0x040fe20007ffe0ff */
[----:B------:R3:W-:Y:S04]  /*0b20*/  STL [R1+0x50], R0 ;  /* 0x0000500001007387 */ /* 0x0007e80000100800 */
[----:B------:R-:W-:Y:S01]  /*0b30*/  STL [R1+0x78], R13 ;  /* 0x0000780d01007387 */ /* 0x000fe20000100800 */
[----:B-1----:R-:W-:-:S02]  /*0b40*/  IMAD.IADD R11, R0, 0x1, R10 ;  /* 0x00000001000b7824 */ /* 0x002fc400078e020a */
[----:B--2---:R-:W-:-:S03]  /*0b50*/  IMAD R2, R4, 0x2, R3 ;  /* 0x0000000204027824 */ /* 0x004fc600078e0203 */
[----:B------:R1:W-:Y:S01]  /*0b60*/  STL [R1+0x5c], R11 ;  /* 0x00005c0b01007387 */ /* 0x0003e20000100800 */
[----:B------:R-:W-:Y:S01]  /*0b70*/  IMAD.SHL.U32 R3, R4, 0x2, RZ ;  /* 0x0000000204037824 */ /* 0x000fe200078e00ff */
[C---:B------:R-:W-:Y:S01]  /*0b80*/  IADD3 R4, R13.reuse, 0x40, RZ ;  /* 0x000000400d047810 */ /* 0x040fe20007ffe0ff */
[----:B---3--:R-:W-:Y:S01]  /*0b90*/  IMAD.SHL.U32 R0, R8, 0x2, RZ ;  /* 0x0000000208007824 */ /* 0x008fe200078e00ff */
[----:B------:R-:W-:Y:S01]  /*0ba0*/  @P2 IADD3 R4, R13, -0x40, RZ ;  /* 0xffffffc00d042810 */ /* 0x000fe20007ffe0ff */
[----:B------:R-:W-:Y:S02]  /*0bb0*/  IMAD.IADD R8, R6, 0x1, R9 ;  /* 0x0000000106087824 */ /* 0x000fe400078e0209 */
[----:B-1----:R-:W-:-:S04]  /*0bc0*/  IMAD.SHL.U32 R11, R7, 0x2, RZ ;  /* 0x00000002070b7824 */ /* 0x002fc800078e00ff */
[----:B------:R-:W-:Y:S01]  /*0bd0*/  IMAD.IADD R7, R11, 0x1, R6 ;  /* 0x000000010b077824 */ /* 0x000fe200078e0206 */
[----:B------:R-:W-:Y:S04]  /*0be0*/  STL [R1+0x8], R11 ;  /* 0x0000080b01007387 */ /* 0x000fe80000100800 */
[----:B------:R-:W-:Y:S04]  /*0bf0*/  STL [R1+0x54], R12 ;  /* 0x0000540c01007387 */ /* 0x000fe80000100800 */
[----:B------:R1:W-:Y:S04]  /*0c00*/  STL [R1+0x7c], R4 ;  /* 0x00007c0401007387 */ /* 0x0003e80000100800 */
[----:B------:R-:W-:Y:S01]  /*0c10*/  STL [R1+0x1c], R9 ;  /* 0x00001c0901007387 */ /* 0x000fe20000100800 */
[----:B-1----:R-:W-:-:S02]  /*0c20*/  IMAD.IADD R4, R10, 0x1, R12 ;  /* 0x000000010a047824 */ /* 0x002fc400078e020c */
[----:B------:R-:W-:-:S03]  /*0c30*/  IMAD.IADD R10, R11, 0x1, R5 ;  /* 0x000000010b0a7824 */ /* 0x000fc600078e0205 */
[----:B------:R1:W-:Y:S04]  /*0c40*/  STL [R1+0x58], R4 ;  /* 0x0000580401007387 */ /* 0x0003e80000100800 */
[----:B------:R-:W-:Y:S04]  /*0c50*/  STL [R1+0xc], R7 ;  /* 0x00000c0701007387 */ /* 0x000fe80000100800 */
[----:B------:R-:W-:Y:S04]  /*0c60*/  STL [R1+0x18], R10 ;  /* 0x0000180a01007387 */ /* 0x000fe80000100800 */
[----:B------:R-:W-:Y:S01]  /*0c70*/  STL [R1+0x28], R8 ;  /* 0x0000280801007387 */ /* 0x000fe20000100800 */
[----:B-1----:R-:W-:-:S02]  /*0c80*/  IMAD.IADD R4, R5, 0x1, R9 ;  /* 0x0000000105047824 */ /* 0x002fc400078e0209 */
[----:B------:R-:W-:-:S03]  /*0c90*/  IMAD.IADD R5, R7, 0x1, R5 ;  /* 0x0000000107057824 */ /* 0x000fc600078e0205 */
[----:B------:R1:W-:Y:S04]  /*0ca0*/  STL [R1+0x20], R4 ;  /* 0x0000200401007387 */ /* 0x0003e80000100800 */
[----:B------:R2:W-:Y:S01]  /*0cb0*/  STL [R1+0x14], R5 ;  /* 0x0000140501007387 */ /* 0x0005e20000100800 */
[----:B-1----:R-:W-:-:S05]  /*0cc0*/  IMAD.IADD R4, R6, 0x1, R4 ;  /* 0x0000000106047824 */ /* 0x002fca00078e0204 */
[----:B----4-:R2:W-:Y:S02]  /*0cd0*/  STL [R1+0x24], R4 ;  /* 0x0000240401007387 */ /* 0x0105e40000100800 */
.L_x_44:
[----:B------:R-:W-:Y:S02]  /*0ce0*/  ULDC.64 UR6, c[0x0][0x240] ;  /* 0x0000900000067ab9 */ /* 0x000fe40000000a00 */
[----:B------:R-:W-:Y:S02]  /*0cf0*/  UISETP.NE.U32.AND UP1, UPT, URZ, UR6, UPT ;  /* 0x000000063f00728c */ /* 0x000fe4000bf25070 */
[----:B------:R-:W-:Y:S02]  /*0d00*/  USHF.L.U32 UR13, UR31, 0x2, URZ ;  /* 0x000000021f0d7899 */ /* 0x000fe4000800063f */
[----:B------:R-:W-:Y:S02]  /*0d10*/  USHF.R.S32.HI UR38, URZ, 0x1f, UR31 ;  /* 0x0000001f3f267899 */ /* 0x000fe4000801141f */
[----:B------:R-:W-:Y:S02]  /*0d20*/  UISETP.NE.AND.EX UP1, UPT, URZ, UR7, UPT, UP1 ;  /* 0x000000073f00728c */ /* 0x000fe4000bf25310 */
[----:B------:R-:W-:-:S02]  /*0d30*/  ULDC.64 UR10, c[0x0][0x250] ;  /* 0x00009400000a7ab9 */ /* 0x000fc40000000a00 */
[----:B------:R-:W-:Y:S02]  /*0d40*/  UISETP.NE.U32.AND UP3, UPT, URZ, UR10, UPT ;  /* 0x0000000a3f00728c */ /* 0x000fe4000bf65070 */
[----:B------:R-:W-:Y:S01]  /*0d50*/  USHF.L.U64.HI UR12, UR31, 0x2, UR38 ;  /* 0x000000021f0c7899 */ /* 0x000fe20008010226 */
[----:B------:R-:W-:Y:S01]  /*0d60*/  PLOP3.LUT P2, PT, PT, PT, UP1, 0x80, 0x0 ;  /* 0x000000000000781c */ /* 0x000fe20003f4f018 */
[----:B------:R-:W-:Y:S02]  /*0d70*/  UIADD3 UR6, UP0, UR13, UR6, URZ ;  /* 0x000000060d067290 */ /* 0x000fe4000ff1e03f */
[----:B------:R-:W-:Y:S02]  /*0d80*/  UISETP.NE.AND.EX UP3, UPT, URZ, UR11, UPT, UP3 ;  /* 0x0000000b3f00728c */ /* 0x000fe4000bf65330 */
[----:B------:R-:W-:Y:S02]  /*0d90*/  UIADD3.X UR7, UR12, UR7, URZ, UP0, !UPT ;  /* 0x000000070c077290 */ /* 0x000fe400087fe43f */
[----:B-12---:R-:W-:Y:S01]  /*0da0*/  IMAD.U32 R4, RZ, RZ, UR6 ;  /* 0x00000006ff047e24 */ /* 0x006fe2000f8e00ff */
[----:B------:R-:W-:Y:S01]  /*0db0*/  ULDC.U8 UR14, c[0x0][0x312] ;  /* 0x0000c480000e7ab9 */ /* 0x000fe20000000000 */
[----:B------:R-:W-:Y:S01]  /*0dc0*/  PLOP3.LUT P0, PT, PT, PT, UP3, 0x80, 0x0 ;  /* 0x000000000000781c */ /* 0x000fe20003f0f038 */
[----:B------:R-:W-:Y:S01]  /*0dd0*/  ULDC.64 UR8, c[0x0][0x248] ;  /* 0x0000920000087ab9 */ /* 0x000fe20000000a00 */
[----:B------:R-:W-:Y:S01]  /*0de0*/  IMAD.U32 R5, RZ, RZ, UR7 ;  /* 0x00000007ff057e24 */ /* 0x000fe2000f8e00ff */
[----:B------:R-:W-:-:S02]  /*0df0*/  UISETP.NE.AND UP4, UPT, UR14, URZ, UPT ;  /* 0x0000003f0e00728c */ /* 0x000fc4000bf85270 */
[----:B------:R-:W-:Y:S02]  /*0e00*/  @UP3 UIADD3 UR6, UP0, UR13, UR10, URZ ;  /* 0x0000000a0d063290 */ /* 0x000fe4000ff1e03f */
[----:B------:R1:W2:Y:S01]  /*0e10*/  @P2 LDG.E R9, [R4.64] ;  /* 0x0000000404092981 */ /* 0x0002a2000c1e1900 */
[----:B------:R-:W-:Y:S02]  /*0e20*/  UISETP.EQ.U32.AND UP2, UPT, URZ, UR8, UPT ;  /* 0x000000083f00728c */ /* 0x000fe4000bf42070 */
[----:B------:R-:W-:Y:S01]  /*0e30*/  @UP3 UIADD3.X UR7, UR12, UR11, URZ, UP0, !UPT ;  /* 0x0000000b0c073290 */ /* 0x000fe200087fe43f */
[----:B------:R1:W3:Y:S01]  /*0e40*/  @P2 LDG.E R8, [R4.64+0x4] ;  /* 0x0000040404082981 */ /* 0x0002e2000c1e1900 */
[----:B------:R-:W-:Y:S01]  /*0e50*/  MOV R6, UR6 ;  /* 0x0000000600067c02 */ /* 0x000fe20008000f00 */
[----:B------:R-:W-:-:S03]  /*0e60*/  UISETP.EQ.OR.EX UP2, UPT, URZ, UR9, !UP4, UP2 ;  /* 0x000000093f00728c */ /* 0x000fc6000e742720 */
[----:B------:R-:W-:Y:S01]  /*0e70*/  IMAD.U32 R7, RZ, RZ, UR7 ;  /* 0x00000007ff077e24 */ /* 0x000fe2000f8e00ff */
[----:B------:R-:W-:-:S04]  /*0e80*/  UIADD3 UR8, UP0, UR13, UR8, URZ ;  /* 0x000000080d087290 */ /* 0x000fc8000ff1e03f */
[----:B----45:R4:W5:Y:S01]  /*0e90*/  @P0 LDG.E R6, [R6.64] ;  /* 0x0000000406060981 */ /* 0x030962000c1e1900 */
[----:B------:R-:W-:Y:S01]  /*0ea0*/  PLOP3.LUT P1, PT, PT, PT, UP2, 0x80, 0x0 ;  /* 0x000000000000781c */ /* 0x000fe20003f2f028 */
[----:B------:R-:W-:Y:S01]  /*0eb0*/  UIADD3.X UR9, UR12, UR9, URZ, UP0, !UPT ;  /* 0x000000090c097290 */ /* 0x000fe200087fe43f */
[----:B-1----:R-:W-:-:S05]  /*0ec0*/  IMAD.U32 R4, RZ, RZ, UR8 ;  /* 0x00000008ff047e24 */ /* 0x002fca000f8e00ff */
[----:B------:R-:W-:-:S06]  /*0ed0*/  MOV R5, UR9 ;  /* 0x0000000900057c02 */ /* 0x000fcc0008000f00 */
[----:B----4-:R-:W4:Y:S01]  /*0ee0*/  @!P1 LDG.E R7, [R4.64] ;  /* 0x0000000404079981 */ /* 0x010f22000c1e1900 */
[----:B------:R-:W-:Y:S02]  /*0ef0*/  UMOV UR18, 0xffffffff ;  /* 0xffffffff00127882 */ /* 0x000fe40000000000 */
[----:B------:R-:W-:Y:S02]  /*0f00*/  UMOV UR17, URZ ;  /* 0x0000003f00117c82 */ /* 0x000fe40008000000 */
[----:B------:R-:W-:Y:S02]  /*0f10*/  UMOV UR25, 0xffffffff ;  /* 0xffffffff00197882 */ /* 0x000fe40000000000 */
[----:B------:R-:W-:Y:S01]  /*0f20*/  ULDC UR8, c[0x0][0x218] ;  /* 0x0000860000087ab9 */ /* 0x000fe20000000800 */
[----:B--2---:R-:W1:Y:S08]  /*0f30*/  @P2 R2UR UR18, R9 ;  /* 0x00000000091223c2 */ /* 0x004e7000000e0000 */
[----:B---3--:R-:W1:Y:S08]  /*0f40*/  @P2 R2UR UR6, R8 ;  /* 0x00000000080623c2 */ /* 0x008e7000000e0000 */
[----:B-----5:R2:W3:Y:S01]  /*0f50*/  @P0 R2UR UR17, R6 ;  /* 0x00000000061103c2 */ /* 0x0204e200000e0000 */
[----:B------:R-:W-:-:S04]  /*0f60*/  ISETP.NE.U32.AND P0, PT, RZ, c[0x0][0x248], PT ;  /* 0x00009200ff007a0c */ /* 0x000fc80003f05070 */
[----:B------:R-:W-:Y:S01]  /*0f70*/  ISETP.NE.AND.EX P0, PT, RZ, c[0x0][0x24c], PT, P0 ;  /* 0x00009300ff007a0c */ /* 0x000fe20003f05300 */
[----:B-1----:R-:W-:Y:S02]  /*0f80*/  @UP1 UIADD3 UR24, UR6, -UR18, URZ ;  /* 0x8000001206181290 */ /* 0x002fe4000fffe03f */
[----:B----4-:R2:W1:Y:S05]  /*0f90*/  @!P1 R2UR UR25, R7 ;  /* 0x00000000071993c2 */ /* 0x01046a00000e0000 */
[----:B------:R-:W-:-:S05]  /*0fa0*/  @!UP1 ULDC UR24, c[0x0][0x214] ;  /* 0x0000850000189ab9 */ /* 0x000fca0000000800 */
[----:B------:R-:W-:Y:S05]  /*0fb0*/  @!P0 BRA `(.L_x_0) ;  /* 0x0000007000008947 */ /* 0x000fea0003800000 */
[----:B---3--:R-:W-:-:S13]  /*0fc0*/  PLOP3.LUT P0, PT, PT, PT, UP4, 0x80, 0x0 ;  /* 0x000000000000781c */ /* 0x008fda0003f0f048 */
[----:B--2---:R-:W2:Y:S04]  /*0fd0*/  @P0 LDG.E R6, [R4.64+0x4] ;  /* 0x0000040404060981 */ /* 0x004ea8000c1e1900 */
[----:B------:R-:W3:Y:S01]  /*0fe0*/  @!P0 LDG.E R4, [R4.64] ;  /* 0x0000000404048981 */ /* 0x000ee2000c1e1900 */
[----:B--2---:R-:W2:Y:S02]  /*0ff0*/  @P0 R2UR UR6, R6 ;  /* 0x00000000060603c2 */ /* 0x004ea400000e0000 */
[----:B-12---:R-:W-:-:S11]  /*1000*/  @UP4 UIADD3 UR8, UR6, -UR25, URZ ;  /* 0x8000001906084290 */ /* 0x006fd6000fffe03f */
[----:B---3--:R1:W2:Y:S01]  /*1010*/  @!P0 R2UR UR8, R4 ;  /* 0x00000000040883c2 */ /* 0x0082a200000e0000 */
[----:B------:R-:W-:-:S07]  /*1020*/  DEPBAR.LE SB1, 0x0, {2} ;  /* 0x000090040000791a */ /* 0x000fce0000000000 */
.L_x_0:
[----:B---3--:R-:W-:Y:S02]  /*1030*/  ULDC.64 UR6, c[0x0][0x258] ;  /* 0x0000960000067ab9 */ /* 0x008fe40000000a00 */
[----:B------:R-:W-:-:S04]  /*1040*/  UISETP.NE.U32.AND UP2, UPT, URZ, UR6, UPT ;  /* 0x000000063f00728c */ /* 0x000fc8000bf45070 */
[----:B------:R-:W-:-:S06]  /*1050*/  UISETP.NE.AND.EX UP2, UPT, URZ, UR7, UPT, UP2 ;  /* 0x000000073f00728c */ /* 0x000fcc000bf45320 */
[----:B------:R-:W-:-:S05]  /*1060*/  PLOP3.LUT P0, PT, PT, PT, UP2, 0x80, 0x0 ;  /* 0x000000000000781c */ /* 0x000fca0003f0f028 */
[----:B------:R-:W-:-:S04]  /*1070*/  @UP2 UIADD3 UR6, UP0, UR13, UR6, URZ ;  /* 0x000000060d062290 */ /* 0x000fc8000ff1e03f */
[----:B------:R-:W-:Y:S02]  /*1080*/  @UP2 UIADD3.X UR7, UR12, UR7, URZ, UP0, !UPT ;  /* 0x000000070c072290 */ /* 0x000fe400087fe43f */
[----:B------:R-:W-:-:S04]  /*1090*/  IMAD.U32 R4, RZ, RZ, UR6 ;  /* 0x00000006ff047e24 */ /* 0x000fc8000f8e00ff */
[----:B------:R-:W-:Y:S01]  /*10a0*/  IMAD.U32 R5, RZ, RZ, UR7 ;  /* 0x00000007ff057e24 */ /* 0x000fe2000f8e00ff */
[----:B------:R-:W-:-:S04]  /*10b0*/  ULDC.64 UR6, c[0x0][0x268] ;  /* 0x00009a0000067ab9 */ /* 0x000fc80000000a00 */
[----:B------:R-:W3:Y:S01]  /*10c0*/  @P0 LDG.E R4, [R4.64] ;  /* 0x0000000404040981 */ /* 0x000ee2000c1e1900 */
[----:B------:R-:W-:Y:S02]  /*10d0*/  @!UP2 UISETP.NE.U32.AND UP0, UPT, URZ, UR6, UPT ;  /* 0x000000063f00a28c */ /* 0x000fe4000bf05070 */
[----:B------:R-:W-:Y:S02]  /*10e0*/  ULDC UR9, c[0x0][0x21c] ;  /* 0x0000870000097ab9 */ /* 0x000fe40000000800 */
[----:B------:R-:W-:Y:S02]  /*10f0*/  @!UP2 UISETP.NE.AND.EX UP0, UPT, URZ, UR7, UPT, UP0 ;  /* 0x000000073f00a28c */ /* 0x000fe4000bf05300 */
[----:B------:R-:W-:Y:S02]  /*1100*/  USHF.L.U32 UR23, UR20, 0x6, URZ ;  /* 0x0000000614177899 */ /* 0x000fe4000800063f */
[----:B------:R-:W-:Y:S01]  /*1110*/  @!UP2 USEL UR6, URZ, UR9, !UP0 ;  /* 0x000000093f06a287 */ /* 0x000fe2000c000000 */
[----:B---3--:R-:W3:Y:S02]  /*1120*/  @P0 R2UR UR16, R4 ;  /* 0x00000000041003c2 */ /* 0x008ee400000e0000 */
[----:B---3--:R-:W-:-:S02]  /*1130*/  @UP2 UIADD3 UR16, UR16, -UR17, URZ ;  /* 0x8000001110102290 */ /* 0x008fc4000fffe03f */
[----:B------:R-:W-:-:S04]  /*1140*/  @!UP2 UIADD3 UR16, UR6, UR8, -UR17 ;  /* 0x000000080610a290 */ /* 0x000fc8000fffe811 */
[----:B------:R-:W-:-:S06]  /*1150*/  UISETP.GT.AND UP0, UPT, UR16, UR23, UPT ;  /* 0x000000171000728c */ /* 0x000fcc000bf04270 */
[----:B------:R-:W-:-:S13]  /*1160*/  PLOP3.LUT P0, PT, PT, PT, UP0, 0x80, 0x0 ;  /* 0x000000000000781c */ /* 0x000fda0003f0f008 */
[----:B------:R-:W-:Y:S05]  /*1170*/  @!P0 BRA `(.L_x_1) ;  /* 0x00007c1000008947 */ /* 0x000fea0003800000 */
[----:B------:R-:W-:Y:S02]  /*1180*/  ULDC.64 UR12, c[0x0][0x178] ;  /* 0x00005e00000c7ab9 */ /* 0x000fe40000000a00 */
[----:B-1----:R-:W-:Y:S02]  /*1190*/  UISETP.NE.AND UP0, UPT, UR25, -0x1, UPT ;  /* 0xffffffff1900788c */ /* 0x002fe4000bf05270 */
[----:B------:R-:W-:Y:S02]  /*11a0*/  UIMAD UR14, UR38, UR12, URZ ;  /* 0x0000000c260e72a4 */ /* 0x000fe4000f8e023f */
[----:B------:R-:W-:Y:S02]  /*11b0*/  UIMAD.WIDE.U32 UR10, UR31, UR12, URZ ;  /* 0x0000000c1f0a72a5 */ /* 0x000fe4000f8e003f */
[----:B------:R-:W-:Y:S01]  /*11c0*/  UIADD3 UR12, UR24, 0x3f, URZ ;  /* 0x0000003f180c7890 */ /* 0x000fe2000fffe03f */
[----:B------:R-:W-:Y:S01]  /*11d0*/  PLOP3.LUT P1, PT, PT, PT, UP0, 0x80, 0x0 ;  /* 0x000000000000781c */ /* 0x000fe20003f2f008 */
[----:B------:R-:W-:-:S02]  /*11e0*/  UIMAD UR21, UR31, UR13, UR14 ;  /* 0x0000000d1f1572a4 */ /* 0x000fc4000f8e020e */
[----:B------:R-:W-:Y:S02]  /*11f0*/  USHF.R.S32.HI UR19, URZ, 0x1f, UR12 ;  /* 0x0000001f3f137899 */ /* 0x000fe4000801140c */
[----:B------:R-:W-:Y:S02]  /*1200*/  UISETP.NE.AND UP2, UPT, UR18, -0x1, UPT ;  /* 0xffffffff1200788c */ /* 0x000fe4000bf45270 */
[----:B------:R-:W-:Y:S02]  /*1210*/  ULEA.HI UR12, UR19, UR12, URZ, 0x6 ;  /* 0x0000000c130c7291 */ /* 0x000fe4000f8f303f */
[----:B------:R-:W-:Y:S02]  /*1220*/  @UP0 UIADD3 UR13, UR17, UR25, URZ ;  /* 0x00000019110d0290 */ /* 0x000fe4000fffe03f */
[----:B------:R-:W-:Y:S02]  /*1230*/  ULDC.64 UR6, c[0x0][0x190] ;  /* 0x0000640000067ab9 */ /* 0x000fe40000000a00 */
[----:B------:R-:W-:-:S02]  /*1240*/  ULDC.64 UR14, c[0x0][0x198] ;  /* 0x00006600000e7ab9 */ /* 0x000fc40000000a00 */
[----:B------:R-:W-:Y:S02]  /*1250*/  USHF.R.S32.HI UR33, URZ, 0x6, UR12 ;  /* 0x000000063f217899 */ /* 0x000fe4000801140c */
[----:B------:R-:W-:Y:S02]  /*1260*/  UIMAD.WIDE.U32 UR8, UR18, UR6, URZ ;  /* 0x00000006120872a5 */ /* 0x000fe4000f8e003f */
[----:B------:R-:W-:Y:S02]  /*1270*/  UIMAD UR22, UR18, UR7, URZ ;  /* 0x00000007121672a4 */ /* 0x000fe4000f8e023f */
[----:B------:R-:W-:Y:S02]  /*1280*/  ULOP3.LUT UR12, UR12, 0xffffffc0, URZ, 0xc0, !UPT ;  /* 0xffffffc00c0c7892 */ /* 0x000fe4000f8ec03f */
[----:B------:R-:W-:Y:S02]  /*1290*/  @UP0 UIMAD.WIDE.U32 UR6, UR13, UR14, URZ ;  /* 0x0000000e0d0602a5 */ /* 0x000fe4000f8e003f */
[----:B------:R-:W-:-:S02]  /*12a0*/  UIADD3 UR14, UR12, -0x40, URZ ;  /* 0xffffffc00c0e7890 */ /* 0x000fc4000fffe03f */
[----:B------:R-:W-:Y:S02]  /*12b0*/  UIADD3 UR32, UR11, UR21, URZ ;  /* 0x000000150b207290 */ /* 0x000fe4000fffe03f */
[----:B------:R-:W-:Y:S02]  /*12c0*/  @UP0 UIMAD UR27, UR13, UR15, UR7 ;  /* 0x0000000f0d1b02a4 */ /* 0x000fe4000f8e0207 */
[----:B------:R-:W-:Y:S02]  /*12d0*/  USEL UR37, UR10, UR8, !UP2 ;  /* 0x000000080a257287 */ /* 0x000fe4000d000000 */
[----:B------:R-:W-:Y:S02]  /*12e0*/  @UP2 UIADD3 UR32, UR9, UR22, URZ ;  /* 0x0000001609202290 */ /* 0x000fe4000fffe03f */
[----:B------:R-:W-:Y:S02]  /*12f0*/  USHF.R.S32.HI UR28, URZ, 0x1f, UR14 ;  /* 0x0000001f3f1c7899 */ /* 0x000fe4000801140e */
[----:B------:R-:W-:Y:S01]  /*1300*/  @UP0 UMOV UR26, UR6 ;  /* 0x00000006001a0c82 */ /* 0x000fe20008000000 */
[----:B------:R-:W-:Y:S05]  /*1310*/  @P1 BRA `(.L_x_2) ;  /* 0x000000c000001947 */ /* 0x000fea0003800000 */
[----:B------:R-:W-:Y:S02]  /*1320*/  USHF.R.S32.HI UR6, URZ, 0x1f, UR17 ;  /* 0x0000001f3f067899 */ /* 0x000fe40008011411 */
[----:B------:R-:W-:-:S02]  /*1330*/  ULDC.64 UR8, c[0x0][0x198] ;  /* 0x0000660000087ab9 */ /* 0x000fc40000000a00 */
[----:B------:R-:W-:Y:S02]  /*1340*/  UIMAD UR10, UR6, UR8, URZ ;  /* 0x00000008060a72a4 */ /* 0x000fe4000f8e023f */
[----:B------:R-:W-:Y:S02]  /*1350*/  UIMAD.WIDE.U32 UR6, UR17, UR8, URZ ;  /* 0x00000008110672a5 */ /* 0x000fe4000f8e003f */
[----:B------:R-:W-:-:S03]  /*1360*/  UIMAD UR9, UR17, UR9, UR10 ;  /* 0x00000009110972a4 */ /* 0x000fc6000f8e020a */
[----:B------:R-:W-:Y:S02]  /*1370*/  ULDC.64 UR10, c[0x0][0x180] ;  /* 0x00006000000a7ab9 */ /* 0x000fe40000000a00 */
[----:B------:R-:W-:Y:S02]  /*1380*/  UIADD3 UR7, UR7, UR9, URZ ;  /* 0x0000000907077290 */ /* 0x000fe4000fffe03f */
[----:B------:R-:W-:Y:S02]  /*1390*/  UIMAD UR8, UR38, UR10, URZ ;  /* 0x0000000a260872a4 */ /* 0x000fe4000f8e023f */
[----:B------:R-:W-:Y:S02]  /*13a0*/  UIMAD.WIDE.U32 UR6, UR31, UR10, UR6 ;  /* 0x0000000a1f0672a5 */ /* 0x000fe4000f8e0006 */
[----:B------:R-:W-:-:S04]  /*13b0*/  UIMAD UR8, UR31, UR11, UR8 ;  /* 0x0000000b1f0872a4 */ /* 0x000fc8000f8e0208 */
[----:B------:R-:W-:Y:S02]  /*13c0*/  UIADD3 UR27, UR7, UR8, URZ ;  /* 0x00000008071b7290 */ /* 0x000fe4000fffe03f */
[----:B------:R-:W-:Y:S02]  /*13d0*/  UMOV UR26, UR6 ;  /* 0x00000006001a7c82 */ /* 0x000fe40008000000 */
.L_x_2:
[----:B------:R-:W-:Y:S02]  /*13e0*/  @UP0 UIADD3 UR8, UR17, UR25, URZ ;  /* 0x0000001911080290 */ /* 0x000fe4000fffe03f */
[----:B------:R-:W-:Y:S02]  /*13f0*/  ULDC.64 UR10, c[0x0][0x1a0] ;  /* 0x00006800000a7ab9 */ /* 0x000fe40000000a00 */
[----:B------:R-:W-:-:S04]  /*1400*/  @UP0 UIMAD.WIDE.U32 UR6, UR8, UR10, URZ ;  /* 0x0000000a080602a5 */ /* 0x000fc8000f8e003f */
[----:B------:R-:W-:-:S03]  /*1410*/  @UP0 UIMAD UR30, UR8, UR11, UR7 ;  /* 0x0000000b081e02a4 */ /* 0x000fc6000f8e0207 */
[----:B------:R-:W-:Y:S01]  /*1420*/  @UP0 UMOV UR29, UR6 ;  /* 0x00000006001d0c82 */ /* 0x000fe20008000000 */
[----:B------:R-:W-:Y:S05]  /*1430*/  @P1 BRA `(.L_x_3) ;  /* 0x000000c000001947 */ /* 0x000fea0003800000 */
[----:B------:R-:W-:Y:S02]  /*1440*/  USHF.R.S32.HI UR6, URZ, 0x1f, UR17 ;  /* 0x0000001f3f067899 */ /* 0x000fe40008011411 */
[----:B------:R-:W-:Y:S02]  /*1450*/  ULDC.64 UR8, c[0x0][0x1a0] ;  /* 0x0000680000087ab9 */ /* 0x000fe40000000a00 */
        /* <DEDUP_REMOVED lines=10> */
.L_x_3:
[----:B------:R-:W-:Y:S01]  /*1500*/  IABS R8, c[0x0][0x1c8] ;  /* 0x0000720000087a13 */ /* 0x000fe20000000000 */
[----:B------:R-:W-:Y:S01]  /*1510*/  ULDC.64 UR8, c[0x0][0x370] ;  /* 0x0000dc0000087ab9 */ /* 0x000fe20000000a00 */
[----:B--2---:R-:W-:Y:S01]  /*1520*/  IABS R7, UR36 ;  /* 0x0000002400077c13 */ /* 0x004fe20008000000 */
[----:B------:R-:W-:Y:S01]  /*1530*/  @UP2 UIMAD.WIDE.U32 UR6, UR18, UR8, URZ ;  /* 0x00000008120622a5 */ /* 0x000fe2000f8e003f */
[----:B------:R-:W1:Y:S01]  /*1540*/  I2F.RP R4, R8 ;  /* 0x0000000800047306 */ /* 0x000e620000209400 */
[----:B------:R-:W-:Y:S01]  /*1550*/  ISETP.NE.AND P2, PT, RZ, c[0x0][0x1c8], PT ;  /* 0x00007200ff007a0c */ /* 0x000fe20003f45270 */
[----:B------:R-:W-:Y:S02]  /*1560*/  ULDC UR13, c[0x0][0x234] ;  /* 0x00008d00000d7ab9 */ /* 0x000fe40000000800 */
[----:B------:R-:W-:-:S02]  /*1570*/  @UP2 UIMAD UR22, UR18, UR9, UR7 ;  /* 0x00000009121622a4 */ /* 0x000fc4000f8e0207 */
[----:B------:R-:W-:Y:S02]  /*1580*/  @UP2 UMOV UR21, UR6 ;  /* 0x0000000600152c82 */ /* 0x000fe40008000000 */
[----:B------:R-:W-:Y:S02]  /*1590*/  ULDC.64 UR6, c[0x0][0x368] ;  /* 0x0000da0000067ab9 */ /* 0x000fe40000000a00 */
[----:B------:R-:W-:Y:S02]  /*15a0*/  @!UP2 UIMAD UR8, UR38, UR6, URZ ;  /* 0x000000062608a2a4 */ /* 0x000fe4000f8e023f */
[----:B------:R-:W-:Y:S02]  /*15b0*/  USHF.R.S32.HI UR19, URZ, 0x1f, UR23 ;  /* 0x0000001f3f137899 */ /* 0x000fe40008011417 */
[----:B------:R-:W-:Y:S01]  /*15c0*/  @!UP2 UIMAD UR8, UR31, UR7, UR8 ;  /* 0x000000071f08a2a4 */ /* 0x000fe2000f8e0208 */
[----:B-1----:R-:W1:Y:S01]  /*15d0*/  MUFU.RCP R4, R4 ;  /* 0x0000000400047308 */ /* 0x002e620000001000 */
[----:B------:R-:W-:-:S04]  /*15e0*/  @!UP2 UIMAD.WIDE.U32 UR6, UR31, UR6, URZ ;  /* 0x000000061f06a2a5 */ /* 0x000fc8000f8e003f */
[----:B------:R-:W-:Y:S02]  /*15f0*/  @!UP2 UIADD3 UR22, UR7, UR8, URZ ;  /* 0x000000080716a290 */ /* 0x000fe4000fffe03f */
[----:B------:R-:W-:Y:S02]  /*1600*/  UIMAD UR8, UR35, UR18, URZ ;  /* 0x00000012230872a4 */ /* 0x000fe4000f8e023f */
[----:B------:R-:W-:Y:S02]  /*1610*/  @!UP2 UMOV UR21, UR6 ;  /* 0x000000060015ac82 */ /* 0x000fe40008000000 */
[----:B------:R-:W-:-:S04]  /*1620*/  UIMAD UR6, UR38, UR61, UR50 ;  /* 0x0000003d260672a4 */ /* 0x000fc8000f8e0232 */
[----:B------:R-:W-:Y:S01]  /*1630*/  UIADD3 UR6, UR43, UR6, URZ ;  /* 0x000000062b067290 */ /* 0x000fe2000fffe03f */
[----:B-1----:R-:W-:-:S03]  /*1640*/  IADD3 R4, R4, 0xffffffe, RZ ;  /* 0x0ffffffe04047810 */ /* 0x002fc60007ffe0ff */
[----:B------:R-:W-:Y:S01]  /*1650*/  UIMAD UR6, UR34, UR6, UR49 ;  /* 0x00000006220672a4 */ /* 0x000fe2000f8e0231 */
[----:B------:R-:W1:Y:S03]  /*1660*/  F2I.FTZ.U32.TRUNC.NTZ R5, R4 ;  /* 0x0000000400057305 */ /* 0x000e66000021f000 */
[----:B------:R-:W-:Y:S02]  /*1670*/  UIADD3 UR11, UR41, UR6, URZ ;  /* 0x00000006290b7290 */ /* 0x000fe4000fffe03f */
[----:B------:R-:W-:-:S04]  /*1680*/  UIMAD.WIDE.U32 UR6, UR34, UR18, URZ ;  /* 0x00000012220672a5 */ /* 0x000fc8000f8e003f */
[----:B------:R-:W-:Y:S02]  /*1690*/  @UP2 UIADD3 UR11, UR7, UR8, URZ ;  /* 0x00000008070b2290 */ /* 0x000fe4000fffe03f */
[----:B------:R-:W-:Y:S02]  /*16a0*/  USEL UR15, UR40, UR6, !UP2 ;  /* 0x00000006280f7287 */ /* 0x000fe4000d000000 */
[----:B------:R-:W-:Y:S02]  /*16b0*/  ULDC.64 UR8, c[0x0][0x3d8] ;  /* 0x0000f60000087ab9 */ /* 0x000fe40000000a00 */
[----:B------:R-:W-:Y:S01]  /*16c0*/  UIMAD.WIDE.U32 UR6, UR58, UR8, URZ ;  /* 0x000000083a0672a5 */ /* 0x000fe2000f8e003f */
[----:B-1----:R-:W-:-:S03]  /*16d0*/  IMAD.MOV R4, RZ, RZ, -R5 ;  /* 0x000000ffff047224 */ /* 0x002fc600078e0a05 */
[----:B------:R-:W-:Y:S01]  /*16e0*/  USEL UR12, UR6, URZ, UP6 ;  /* 0x0000003f060c7287 */ /* 0x000fe2000b000000 */
[----:B------:R-:W-:Y:S01]  /*16f0*/  IMAD R6, R4, R8, RZ ;  /* 0x0000000804067224 */ /* 0x000fe200078e02ff */
[----:B------:R-:W-:Y:S01]  /*1700*/  UIMAD UR10, UR58, UR9, UR7 ;  /* 0x000000093a0a72a4 */ /* 0x000fe2000f8e0207 */
[----:B------:R-:W-:Y:S01]  /*1710*/  IMAD.MOV.U32 R4, RZ, RZ, RZ ;  /* 0x000000ffff047224 */ /* 0x000fe200078e00ff */
[----:B------:R-:W-:Y:S02]  /*1720*/  USHF.L.U64.HI UR6, UR31, 0x7, UR38 ;  /* 0x000000071f067899 */ /* 0x000fe40008010226 */
[----:B------:R-:W-:Y:S01]  /*1730*/  USEL UR7, UR60, URZ, UP1 ;  /* 0x0000003f3c077287 */ /* 0x000fe20008800000 */
[----:B------:R-:W-:Y:S01]  /*1740*/  IMAD.HI.U32 R4, R5, R6, R4 ;  /* 0x0000000605047227 */ /* 0x000fe200078e0004 */
[----:B------:R-:W-:Y:S02]  /*1750*/  USEL UR6, UR6, URZ, UP1 ;  /* 0x0000003f06067287 */ /* 0x000fe40008800000 */
[----:B------:R-:W-:Y:S01]  /*1760*/  UIADD3 UR8, UP1, UR14, UR7, URZ ;  /* 0x000000070e087290 */ /* 0x000fe2000ff3e03f */
[----:B------:R-:W-:Y:S01]  /*1770*/  IMAD.MOV.U32 R5, RZ, RZ, R7 ;  /* 0x000000ffff057224 */ /* 0x000fe200078e0007 */
[----:B------:R-:W-:-:S02]  /*1780*/  USEL UR10, UR10, URZ, UP6 ;  /* 0x0000003f0a0a7287 */ /* 0x000fc4000b000000 */
[----:B------:R-:W-:Y:S01]  /*1790*/  UIADD3.X UR7, UR28, UR6, URZ, UP1, !UPT ;  /* 0x000000061c077290 */ /* 0x000fe20008ffe43f */
[----:B------:R-:W-:Y:S01]  /*17a0*/  IMAD.HI.U32 R4, R4, R5, RZ ;  /* 0x0000000504047227 */ /* 0x000fe200078e00ff */
[----:B------:R-:W-:-:S03]  /*17b0*/  UIMAD UR6, UR35, UR8, URZ ;  /* 0x00000008230672a4 */ /* 0x000fc6000f8e023f */
[----:B------:R-:W-:Y:S01]  /*17c0*/  IMAD.MOV R6, RZ, RZ, -R4 ;  /* 0x000000ffff067224 */ /* 0x000fe200078e0a04 */
[----:B------:R-:W-:Y:S02]  /*17d0*/  UIMAD UR9, UR34, UR7, UR6 ;  /* 0x00000007220972a4 */ /* 0x000fe4000f8e0206 */
[----:B------:R-:W-:Y:S01]  /*17e0*/  @UP5 USEL UR6, UR52, UR18, !UP2 ;  /* 0x0000001234065287 */ /* 0x000fe2000d000000 */
[----:B------:R-:W-:-:S03]  /*17f0*/  IMAD R5, R8, R6, R5 ;  /* 0x0000000608057224 */ /* 0x000fc600078e0205 */
[----:B------:R-:W-:Y:S02]  /*1800*/  @UP5 UIMAD UR13, UR36, UR13, UR6 ;  /* 0x0000000d240d52a4 */ /* 0x000fe4000f8e0206 */
[----:B------:R-:W-:Y:S01]  /*1810*/  ISETP.GT.U32.AND P0, PT, R8, R5, PT ;  /* 0x000000050800720c */ /* 0x000fe20003f04070 */
[----:B------:R-:W-:-:S04]  /*1820*/  UIMAD.WIDE.U32 UR6, UR34, UR8, URZ ;  /* 0x00000008220672a5 */ /* 0x000fc8000f8e003f */
[----:B------:R-:W-:Y:S02]  /*1830*/  @!UP5 UMOV UR13, UR47 ;  /* 0x0000002f000ddc82 */ /* 0x000fe40008000000 */
[----:B------:R-:W-:-:S06]  /*1840*/  UIADD3 UR9, UR7, UR9, URZ ;  /* 0x0000000907097290 */ /* 0x000fcc000fffe03f */
[----:B------:R-:W-:Y:S01]  /*1850*/  @!P0 IMAD.IADD R5, R5, 0x1, -R8 ;  /* 0x0000000105058824 */ /* 0x000fe200078e0a08 */
[----:B------:R-:W-:Y:S02]  /*1860*/  @!P0 IADD3 R4, R4, 0x1, RZ ;  /* 0x0000000104048810 */ /* 0x000fe40007ffe0ff */
[----:B------:R-:W-:Y:S02]  /*1870*/  ISETP.LE.AND P0, PT, RZ, UR54, PT ;  /* 0x00000036ff007c0c */ /* 0x000fe4000bf03270 */
[----:B------:R-:W-:-:S13]  /*1880*/  ISETP.GE.U32.AND P3, PT, R5, R8, PT ;  /* 0x000000080500720c */ /* 0x000fda0003f66070 */
[----:B------:R-:W-:-:S05]  /*1890*/  @P3 IADD3 R4, R4, 0x1, RZ ;  /* 0x0000000104043810 */ /* 0x000fca0007ffe0ff */
[----:B------:R-:W-:-:S04]  /*18a0*/  IMAD.MOV.U32 R17, RZ, RZ, R4 ;  /* 0x000000ffff117224 */ /* 0x000fc800078e0004 */
[----:B------:R-:W-:Y:S01]  /*18b0*/  @!P0 IMAD.MOV R17, RZ, RZ, -R17 ;  /* 0x000000ffff118224 */ /* 0x000fe200078e0a11 */
[----:B------:R-:W-:Y:S02]  /*18c0*/  PLOP3.LUT P0, PT, PT, PT, UP5, 0x80, 0x0 ;  /* 0x000000000000781c */ /* 0x000fe40003f0f058 */
[----:B------:R-:W-:-:S04]  /*18d0*/  @!P2 LOP3.LUT R17, RZ, c[0x0][0x1c8], RZ, 0x33, !PT ;  /* 0x00007200ff11aa12 */ /* 0x000fc800078e33ff */
[----:B------:R-:W-:-:S07]  /*18e0*/  SHF.R.S32.HI R23, RZ, 0x1f, R17 ;  /* 0x0000001fff177819 */ /* 0x000fce0000011411 */
[----:B------:R-:W-:Y:S05]  /*18f0*/  @!P0 BRA `(.L_x_4) ;  /* 0x0000005000008947 */ /* 0x000fea0003800000 */
[----:B------:R-:W-:Y:S02]  /*1900*/  ULDC UR8, c[0x0][0x224] ;  /* 0x0000890000087ab9 */ /* 0x000fe40000000800 */
[----:B------:R-:W-:-:S04]  /*1910*/  @!UP2 UIMAD UR18, UR31, UR8, URZ ;  /* 0x000000081f12a2a4 */ /* 0x000fc8000f8e023f */
[----:B------:R-:W-:-:S04]  /*1920*/  ULEA UR8, UR31, UR18, 0x7 ;  /* 0x000000121f087291 */ /* 0x000fc8000f8e383f */
[----:B------:R-:W-:Y:S01]  /*1930*/  UIMAD UR8, UR53, UR36, UR8 ;  /* 0x00000024350872a4 */ /* 0x000fe2000f8e0208 */
[----:B------:R-:W-:Y:S05]  /*1940*/  BRA `(.L_x_5) ;  /* 0x0000001000007947 */ /* 0x000fea0003800000 */
.L_x_4:
[----:B------:R-:W-:Y:S02]  /*1950*/  UMOV UR8, UR48 ;  /* 0x0000003000087c82 */ /* 0x000fe40008000000 */
.L_x_5:
[----:B------:R-:W2:Y:S04]  /*1960*/  LDL.64 R4, [R1+0x48] ;  /* 0x0000480001047983 */ /* 0x000ea80000100a00 */
[----:B------:R1:W3:Y:S01]  /*1970*/  LDL.64 R30, [R1+0x48] ;  /* 0x00004800011e7983 */ /* 0x0002e20000100a00 */
[----:B------:R-:W-:Y:S01]  /*1980*/  UIADD3 UR6, UP4, UP3, UR6, UR39, UR45 ;  /* 0x0000002706067290 */ /* 0x000fe2000fb9e02d */
[----:B------:R-:W-:Y:S01]  /*1990*/  IMAD.U32 R13, RZ, RZ, UR5 ;  /* 0x00000005ff0d7e24 */ /* 0x000fe2000f8e00ff */
[----:B------:R-:W-:Y:S01]  /*19a0*/  ULDC UR18, c[0x0][0x2e8] ;  /* 0x0000ba0000127ab9 */ /* 0x000fe20000000800 */
[----:B------:R-:W4:Y:S01]  /*19b0*/  S2R R32, SR_TID.X ;  /* 0x0000000000207919 */ /* 0x000f220000002100 */
[----:B------:R-:W-:Y:S01]  /*19c0*/  UIADD3 UR15, UP2, UP1, UR12, UR6, UR15 ;  /* 0x000000060c0f7290 */ /* 0x000fe2000f95e00f */
[----:B------:R-:W-:Y:S01]  /*19d0*/  IMAD.U32 R12, RZ, RZ, UR4 ;  /* 0x00000004ff0c7e24 */ /* 0x000fe2000f8e00ff */
[----:B------:R-:W-:Y:S01]  /*19e0*/  UIADD3.X UR6, UR9, UR46, UR51, UP4, UP3 ;  /* 0x0000002e09067290 */ /* 0x000fe2000a7e6433 */
[----:B------:R-:W5:Y:S01]  /*19f0*/  S2R R33, SR_TID.X ;  /* 0x0000000000217919 */ /* 0x000f620000002100 */
[----:B------:R-:W-:Y:S01]  /*1a00*/  UIADD3 UR8, UR14, UR8, URZ ;  /* 0x000000080e087290 */ /* 0x000fe2000fffe03f */
[----:B------:R-:W-:Y:S01]  /*1a10*/  BSSY B1, `(.L_x_1) ;  /* 0x0000737000017945 */ /* 0x000fe20003800000 */
[----:B------:R-:W-:Y:S01]  /*1a20*/  UIADD3.X UR10, UR10, UR6, UR11, UP2, UP1 ;  /* 0x000000060a0a7290 */ /* 0x000fe200097e240b */
[----:B------:R-:W1:Y:S01]  /*1a30*/  S2R R27, SR_TID.X ;  /* 0x00000000001b7919 */ /* 0x000e620000002100 */
[----:B------:R-:W-:-:S02]  /*1a40*/  ULDC.64 UR4, c[0x0][0x3c8] ;  /* 0x0000f20000047ab9 */ /* 0x000fc40000000a00 */
[----:B------:R-:W-:Y:S02]  /*1a50*/  ULDC.64 UR6, c[0x0][0x1a8] ;  /* 0x00006a0000067ab9 */ /* 0x000fe40000000a00 */
[----:B------:R-:W-:-:S04]  /*1a60*/  UIMAD UR6, UR55, UR6, URZ ;  /* 0x00000006370672a4 */ /* 0x000fc8000f8e023f */
[----:B------:R-:W-:-:S03]  /*1a70*/  UIMAD UR11, UR36, UR7, UR6 ;  /* 0x00000007240b72a4 */ /* 0x000fc6000f8e0206 */
[----:B------:R-:W-:Y:S02]  /*1a80*/  ULDC.64 UR6, c[0x0][0x378] ;  /* 0x0000de0000067ab9 */ /* 0x000fe40000000a00 */
[----:B------:R-:W-:Y:S01]  /*1a90*/  UIMAD UR6, UR55, UR6, URZ ;  /* 0x00000006370672a4 */ /* 0x000fe2000f8e023f */
[----:B----4-:R-:W-:-:S03]  /*1aa0*/  SHF.R.S32.HI R32, RZ, 0x1f, R32 ;  /* 0x0000001fff207819 */ /* 0x010fc60000011420 */
[----:B------:R-:W-:Y:S01]  /*1ab0*/  UIMAD UR9, UR36, UR7, UR6 ;  /* 0x00000007240972a4 */ /* 0x000fe2000f8e0206 */
[----:B-----5:R-:W-:Y:S02]  /*1ac0*/  LEA.HI R32, R32, R33, RZ, 0x3 ;  /* 0x0000002120207211 */ /* 0x020fe400078f18ff */
[----:B------:R-:W-:Y:S02]  /*1ad0*/  ULDC.64 UR6, c[0x0][0x370] ;  /* 0x0000dc0000067ab9 */ /* 0x000fe40000000a00 */
[----:B------:R-:W-:Y:S01]  /*1ae0*/  UIMAD UR6, UR28, UR6, URZ ;  /* 0x000000061c0672a4 */ /* 0x000fe2000f8e023f */
[----:B------:R-:W-:Y:S02]  /*1af0*/  SHF.R.S32.HI R32, RZ, 0x3, R32 ;  /* 0x00000003ff207819 */ /* 0x000fe40000011420 */
[----:B-1----:R-:W-:Y:S01]  /*1b00*/  SHF.R.S32.HI R28, RZ, 0x1f, R27 ;  /* 0x0000001fff1c7819 */ /* 0x002fe2000001141b */
[----:B------:R-:W-:Y:S01]  /*1b10*/  UIMAD UR7, UR14, UR7, UR6 ;  /* 0x000000070e0772a4 */ /* 0x000fe2000f8e0206 */
[----:B------:R-:W-:Y:S01]  /*1b20*/  SHF.R.S32.HI R26, RZ, 0x1f, R32 ;  /* 0x0000001fff1a7819 */ /* 0x000fe20000011420 */
[----:B------:R-:W-:Y:S01]  /*1b30*/  UIADD3 UR6, -UR16, UR24, UR23 ;  /* 0x0000001810067290 */ /* 0x000fe2000fffe117 */
[----:B------:R-:W-:-:S03]  /*1b40*/  LEA.HI R25, R28, R27, RZ, 0x5 ;  /* 0x0000001b1c197211 */ /* 0x000fc600078f28ff */
[----:B------:R-:W-:Y:S01]  /*1b50*/  UIADD3 UR6, UR6, -UR18, URZ ;  /* 0x8000001206067290 */ /* 0x000fe2000fffe03f */
[----:B------:R-:W-:-:S03]  /*1b60*/  SHF.R.S32.HI R24, RZ, 0x5, R25 ;  /* 0x00000005ff187819 */ /* 0x000fc60000011419 */
[----:B------:R-:W-:-:S04]  /*1b70*/  USHF.R.S32.HI UR12, URZ, 0x1f, UR6 ;  /* 0x0000001f3f0c7899 */ /* 0x000fc80008011406 */
[----:B------:R-:W-:Y:S02]  /*1b80*/  ULEA.HI UR12, UR12, UR6, URZ, 0x6 ;  /* 0x000000060c0c7291 */ /* 0x000fe4000f8f303f */
[----:B------:R-:W-:Y:S02]  /*1b90*/  UIADD3 UR6, UR33, -0x1, URZ ;  /* 0xffffffff21067890 */ /* 0x000fe4000fffe03f */
[----:B------:R-:W-:-:S04]  /*1ba0*/  USHF.R.S32.HI UR12, URZ, 0x6, UR12 ;  /* 0x000000063f0c7899 */ /* 0x000fc8000801140c */
[----:B------:R-:W-:-:S04]  /*1bb0*/  UISETP.LT.AND UP1, UPT, URZ, UR12, UPT ;  /* 0x0000000c3f00728c */ /* 0x000fc8000bf21270 */
[----:B------:R-:W-:-:S04]  /*1bc0*/  USEL UR12, URZ, UR12, !UP1 ;  /* 0x0000000c3f0c7287 */ /* 0x000fc8000c800000 */
[----:B------:R-:W-:Y:S01]  /*1bd0*/  UISETP.GT.AND UP1, UPT, UR33, UR12, UPT ;  /* 0x0000000c2100728c */ /* 0x000fe2000bf24270 */
[----:B--2---:R-:W-:Y:S01]  /*1be0*/  IADD3 R5, P2, R32, UR14, RZ ;  /* 0x0000000e20057c10 */ /* 0x004fe2000ff5e0ff */
[----:B---3--:R-:W-:-:S03]  /*1bf0*/  IMAD.MOV.U32 R30, RZ, RZ, R4 ;  /* 0x000000ffff1e7224 */ /* 0x008fc600078e0004 */
[----:B------:R-:W-:Y:S02]  /*1c00*/  IADD3.X R9, R26, UR28, RZ, P2, !PT ;  /* 0x0000001c1a097c10 */ /* 0x000fe400097fe4ff */
[----:B------:R-:W-:-:S03]  /*1c10*/  SHF.R.S32.HI R31, RZ, 0x1f, R30 ;  /* 0x0000001fff1f7819 */ /* 0x000fc6000001141e */
[----:B------:R-:W-:Y:S01]  /*1c20*/  IMAD R9, R9, c[0x0][0x190], RZ ;  /* 0x0000640009097a24 */ /* 0x000fe200078e02ff */
[----:B------:R-:W-:Y:S01]  /*1c30*/  IADD3 R4, P0, R30, UR21, RZ ;  /* 0x000000151e047c10 */ /* 0x000fe2000ff1e0ff */
[C---:B------:R-:W-:Y:S01]  /*1c40*/  IMAD.WIDE.U32 R6, R5.reuse, c[0x0][0x190], R30 ;  /* 0x0000640005067a25 */ /* 0x040fe200078e001e */
[----:B------:R1:W-:Y:S03]  /*1c50*/  STL [R1+0x4c], R31 ;  /* 0x00004c1f01007387 */ /* 0x0003e60000100800 */
[----:B------:R-:W-:Y:S01]  /*1c60*/  IMAD R5, R5, c[0x0][0x194], R9 ;  /* 0x0000650005057a24 */ /* 0x000fe200078e0209 */
[----:B------:R-:W-:Y:S01]  /*1c70*/  IADD3 R8, P2, R6, UR37, RZ ;  /* 0x0000002506087c10 */ /* 0x000fe2000ff5e0ff */
[----:B------:R-:W-:Y:S01]  /*1c80*/  IMAD.U32 R6, RZ, RZ, UR14 ;  /* 0x0000000eff067e24 */ /* 0x000fe2000f8e00ff */
[----:B------:R-:W-:Y:S02]  /*1c90*/  UIADD3 UR14, UR14, UR13, URZ ;  /* 0x0000000d0e0e7290 */ /* 0x000fe4000fffe03f */
[----:B------:R-:W-:Y:S01]  /*1ca0*/  IADD3.X R9, R7, UR32, R5, P2, !PT ;  /* 0x0000002007097c10 */ /* 0x000fe200097fe405 */
[----:B------:R-:W-:Y:S01]  /*1cb0*/  ULDC.64 UR32, c[0x0][0x200] ;  /* 0x0000800000207ab9 */ /* 0x000fe20000000a00 */
[----:B------:R-:W-:-:S05]  /*1cc0*/  IADD3.X R5, R31, UR22, RZ, P0, !PT ;  /* 0x000000161f057c10 */ /* 0x000fca00087fe4ff */
[----:B------:R-:W-:Y:S01]  /*1cd0*/  IMAD.WIDE.U32 R4, R6, c[0x0][0x370], R4 ;  /* 0x0000dc0006047a25 */ /* 0x000fe200078e0004 */
[----:B------:R-:W-:-:S04]  /*1ce0*/  LOP3.LUT R6, R25, 0xffffffe0, RZ, 0xc0, !PT ;  /* 0xffffffe019067812 */ /* 0x000fc800078ec0ff */
[----:B------:R-:W-:Y:S01]  /*1cf0*/  IADD3 R5, R5, UR7, RZ ;  /* 0x0000000705057c10 */ /* 0x000fe2000fffe0ff */
[----:B------:R-:W-:Y:S02]  /*1d00*/  IMAD.IADD R20, R27, 0x1, -R6 ;  /* 0x000000011b147824 */ /* 0x000fe400078e0a06 */
[----:B------:R-:W-:Y:S02]  /*1d10*/  IMAD.U32 R6, RZ, RZ, UR36 ;  /* 0x00000024ff067e24 */ /* 0x000fe4000f8e00ff */
[----:B------:R-:W-:Y:S02]  /*1d20*/  IMAD R10, R24, UR44, R20 ;  /* 0x0000002c180a7c24 */ /* 0x000fe4000f8e0214 */
[----:B------:R-:W-:-:S03]  /*1d30*/  IMAD.WIDE.U32 R4, R6, c[0x0][0x378], R4 ;  /* 0x0000de0006047a25 */ /* 0x000fc600078e0004 */
[----:B------:R-:W-:Y:S01]  /*1d40*/  IADD3 R11, P0, R10, UR15, RZ ;  /* 0x0000000f0a0b7c10 */ /* 0x000fe2000ff1e0ff */
[----:B------:R-:W-:Y:S01]  /*1d50*/  IMAD.WIDE.U32 R8, R6, c[0x0][0x1a8], R8 ;  /* 0x00006a0006087a25 */ /* 0x000fe200078e0008 */
[----:B------:R-:W-:Y:S01]  /*1d60*/  IADD3 R7, R5, UR9, RZ ;  /* 0x0000000905077c10 */ /* 0x000fe2000fffe0ff */
[----:B------:R-:W-:Y:S01]  /*1d70*/  UIMAD.WIDE UR8, UR8, UR59, UR4 ;  /* 0x0000003b080872a5 */ /* 0x000fe2000f8e0204 */
[----:B------:R-:W-:Y:S01]  /*1d80*/  LEA.HI.X.SX32 R10, R10, UR10, 0x1, P0 ;  /* 0x0000000a0a0a7c11 */ /* 0x000fe200080f0eff */
[----:B------:R-:W-:Y:S01]  /*1d90*/  IMAD.MOV.U32 R6, RZ, RZ, R4 ;  /* 0x000000ffff067224 */ /* 0x000fe200078e0004 */
[----:B------:R-:W-:Y:S01]  /*1da0*/  LEA R14, P0, R11, c[0x0][0x350], 0x2 ;  /* 0x0000d4000b0e7a11 */ /* 0x000fe200078010ff */
[----:B------:R-:W-:Y:S01]  /*1db0*/  IMAD R4, R26, c[0x0][0x370], RZ ;  /* 0x0000dc001a047a24 */ /* 0x000fe200078e02ff */
[----:B------:R-:W-:Y:S01]  /*1dc0*/  IADD3 R21, R9, UR11, RZ ;  /* 0x0000000b09157c10 */ /* 0x000fe2000fffe0ff */
[----:B------:R-:W-:Y:S01]  /*1dd0*/  IMAD.WIDE.U32 R6, R32, c[0x0][0x370], R6 ;  /* 0x0000dc0020067a25 */ /* 0x000fe200078e0006 */
[----:B------:R-:W-:Y:S01]  /*1de0*/  LEA R34, P3, R8, c[0x0][0x160], 0x1 ;  /* 0x0000580008227a11 */ /* 0x000fe200078608ff */
[----:B------:R-:W-:Y:S01]  /*1df0*/  UIMAD.WIDE UR14, UR14, UR59, UR32 ;  /* 0x0000003b0e0e72a5 */ /* 0x000fe2000f8e0220 */
[----:B------:R-:W-:Y:S01]  /*1e00*/  LEA.HI.X R15, R11, c[0x0][0x354], R10, 0x2, P0 ;  /* 0x0000d5000b0f7a11 */ /* 0x000fe200000f140a */
[----:B------:R-:W-:Y:S01]  /*1e10*/  IMAD R4, R32, c[0x0][0x374], R4 ;  /* 0x0000dd0020047a24 */ /* 0x000fe200078e0204 */
[----:B------:R-:W-:Y:S01]  /*1e20*/  LEA R36, P2, R6, c[0x0][0x330], 0x1 ;  /* 0x0000cc0006247a11 */ /* 0x000fe200078408ff */
[----:B------:R-:W-:Y:S01]  /*1e30*/  UMOV UR10, UR8 ;  /* 0x00000008000a7c82 */ /* 0x000fe20008000000 */
[----:B------:R-:W-:Y:S01]  /*1e40*/  LEA.HI.X R35, R8, c[0x0][0x164], R21, 0x1, P3 ;  /* 0x0000590008237a11 */ /* 0x000fe200018f0c15 */
[----:B------:R-:W-:Y:S01]  /*1e50*/  IMAD.IADD R19, R7, 0x1, R4 ;  /* 0x0000000107137824 */ /* 0x000fe200078e0204 */
[----:B------:R1:W-:Y:S01]  /*1e60*/  STL.64 [R1+0x30], R14 ;  /* 0x0000300e01007387 */ /* 0x0003e20000100a00 */
[----:B------:R-:W-:Y:S01]  /*1e70*/  PLOP3.LUT P0, PT, PT, PT, UP1, 0x80, 0x0 ;  /* 0x000000000000781c */ /* 0x000fe20003f0f018 */
[----:B------:R1:W2:Y:S01]  /*1e80*/  R2UR UR5, R13 ;  /* 0x000000000d0573c2 */ /* 0x0002a200000e0000 */
[----:B------:R-:W-:Y:S01]  /*1e90*/  UMOV UR8, UR14 ;  /* 0x0000000e00087c82 */ /* 0x000fe20008000000 */
[----:B------:R-:W-:Y:S01]  /*1ea0*/  LEA.HI.X R37, R6, c[0x0][0x334], R19, 0x1, P2 ;  /* 0x0000cd0006257a11 */ /* 0x000fe200010f0c13 */
[----:B------:R1:W-:Y:S01]  /*1eb0*/  STL.64 [R1+0x40], R34 ;  /* 0x0000402201007387 */ /* 0x0003e20000100a00 */
[----:B------:R-:W-:-:S03]  /*1ec0*/  UMOV UR7, UR15 ;  /* 0x0000000f00077c82 */ /* 0x000fc60008000000 */
[----:B------:R1:W-:Y:S01]  /*1ed0*/  STL.64 [R1+0x38], R36 ;  /* 0x0000382401007387 */ /* 0x0003e20000100a00 */
[----:B------:R1:W3:Y:S04]  /*1ee0*/  R2UR UR4, R12 ;  /* 0x000000000c0473c2 */ /* 0x0002e800000e0000 */
[----:B-123--:R-:W-:Y:S05]  /*1ef0*/  @P0 BRA `(.L_x_6) ;  /* 0x000008b000000947 */ /* 0x00efea0003800000 */
        /* <DEDUP_REMOVED lines=18> */
.L_x_7:
        /* <DEDUP_REMOVED lines=18> */
.L_x_8:
[----:B------:R1:W5:Y:S01]  /*2140*/  LDL R14, [R1+0x68] ;  /* 0x00006800010e7983 */ /* 0x0003620000100800 */
[----:B------:R-:W-:-:S03]  /*2150*/  ULDC.64 UR6, c[0x0][0x3a0] ;  /* 0x0000e80000067ab9 */ /* 0x000fc60000000a00 */
[----:B------:R1:W5:Y:S01]  /*2160*/  LDL R13, [R1+0x6c] ;  /* 0x00006c00010d7983 */ /* 0x0003620000100800 */
[----:B------:R-:W-:Y:S01]  /*2170*/  IMAD.U32 R11, RZ, RZ, UR23 ;  /* 0x00000017ff0b7e24 */ /* 0x000fe2000f8e00ff */
[----:B------:R-:W-:Y:S01]  /*2180*/  UIMAD UR6, UR19, UR6, URZ ;  /* 0x00000006130672a4 */ /* 0x000fe2000f8e023f */
[----:B------:R-:W-:Y:S01]  /*2190*/  BSSY B0, `(.L_x_9) ;  /* 0x000001d000007945 */ /* 0x000fe20003800000 */
[----:B------:R-:W-:Y:S01]  /*21a0*/  ULDC.64 UR8, c[0x0][0x3b8] ;  /* 0x0000ee0000087ab9 */ /* 0x000fe20000000a00 */
[----:B------:R-:W-:Y:S01]  /*21b0*/  IMAD.WIDE.U32 R4, R11, c[0x0][0x3a0], R30 ;  /* 0x0000e8000b047a25 */ /* 0x000fe200078e001e */
[----:B------:R-:W-:Y:S02]  /*21c0*/  UIMAD UR7, UR23, UR7, UR6 ;  /* 0x00000007170772a4 */ /* 0x000fe4000f8e0206 */
[----:B------:R-:W-:Y:S02]  /*21d0*/  UIMAD UR6, UR20, -0x40, UR16 ;  /* 0xffffffc0140678a4 */ /* 0x000fe4000f8e0210 */
[----:B------:R-:W-:-:S02]  /*21e0*/  IADD3 R6, P0, R4, UR12, RZ ;  /* 0x0000000c04067c10 */ /* 0x000fc4000ff1e0ff */
[----:B------:R-:W-:Y:S01]  /*21f0*/  MOV R4, UR7 ;  /* 0x0000000700047c02 */ /* 0x000fe20008000f00 */
[----:B------:R-:W-:Y:S01]  /*2200*/  UIMAD UR7, UR55, UR8, URZ ;  /* 0x00000008370772a4 */ /* 0x000fe2000f8e023f */
[----:B------:R-:W-:Y:S02]  /*2210*/  ISETP.GE.AND P4, PT, R32, UR6, PT ;  /* 0x0000000620007c0c */ /* 0x000fe4000bf86270 */
[----:B------:R-:W-:Y:S01]  /*2220*/  IADD3.X R7, R5, UR13, R4, P0, !PT ;  /* 0x0000000d05077c10 */ /* 0x000fe200087fe404 */
[----:B------:R-:W-:Y:S01]  /*2230*/  IMAD.U32 R4, RZ, RZ, UR36 ;  /* 0x00000024ff047e24 */ /* 0x000fe2000f8e00ff */
[----:B------:R-:W-:-:S03]  /*2240*/  UIMAD UR7, UR36, UR9, UR7 ;  /* 0x00000009240772a4 */ /* 0x000fc6000f8e0207 */
[----:B------:R-:W-:-:S05]  /*2250*/  IMAD.WIDE.U32 R6, R4, c[0x0][0x3b8], R6 ;  /* 0x0000ee0004067a25 */ /* 0x000fca00078e0006 */
[----:B------:R-:W-:Y:S01]  /*2260*/  IADD3 R10, R7, UR7, RZ ;  /* 0x00000007070a7c10 */ /* 0x000fe2000fffe0ff */
[----:B------:R-:W-:Y:S05]  /*2270*/  @P4 BRA `(.L_x_10) ;  /* 0x000000e000004947 */ /* 0x000fea0003800000 */
[----:B-1----:R-:W-:Y:S01]  /*2280*/  MOV R5, R10 ;  /* 0x0000000a00057202 */ /* 0x002fe20000000f00 */
[----:B------:R-:W-:Y:S01]  /*2290*/  IMAD.MOV.U32 R4, RZ, RZ, R6 ;  /* 0x000000ffff047224 */ /* 0x000fe200078e0006 */
[----:B------:R-:W-:Y:S01]  /*22a0*/  ISETP.GE.AND P3, PT, R30, c[0x0][0x220], PT ;  /* 0x000088001e007a0c */ /* 0x000fe20003f66270 */
[----:B------:R-:W-:Y:S01]  /*22b0*/  IMAD R12, R26, c[0x0][0x3a0], RZ ;  /* 0x0000e8001a0c7a24 */ /* 0x000fe200078e02ff */
[----:B-----5:R-:W-:Y:S01]  /*22c0*/  ISETP.GE.AND P2, PT, R14, c[0x0][0x220], PT ;  /* 0x000088000e007a0c */ /* 0x020fe20003f46270 */
[----:B------:R-:W-:Y:S01]  /*22d0*/  IMAD.WIDE.U32 R8, R32, c[0x0][0x3a0], R4 ;  /* 0x0000e80020087a25 */ /* 0x000fe200078e0004 */
[----:B------:R-:W-:-:S03]  /*22e0*/  ISETP.GE.AND P1, PT, R13, c[0x0][0x220], PT ;  /* 0x000088000d007a0c */ /* 0x000fc60003f26270 */
[----:B------:R-:W-:-:S04]  /*22f0*/  IMAD R4, R32, c[0x0][0x3a4], R12 ;  /* 0x0000e90020047a24 */ /* 0x000fc800078e020c */
[----:B------:R-:W-:Y:S01]  /*2300*/  IMAD.IADD R5, R9, 0x1, R4 ;  /* 0x0000000109057824 */ /* 0x000fe200078e0204 */
[----:B------:R-:W-:-:S04]  /*2310*/  LEA R4, P0, R8, c[0x0][0x340], 0x1 ;  /* 0x0000d00008047a11 */ /* 0x000fc800078008ff */
[----:B------:R-:W-:-:S05]  /*2320*/  LEA.HI.X R5, R8, c[0x0][0x344], R5, 0x1, P0 ;  /* 0x0000d10008057a11 */ /* 0x000fca00000f0c05 */
[----:B------:R1:W-:Y:S04]  /*2330*/  @!P3 STG.E.128 [R4.64], RZ ;  /* 0x000000ff0400b986 */ /* 0x0003e8000c101d04 */
[----:B------:R1:W-:Y:S04]  /*2340*/  @!P2 STG.E.128 [R4.64+0x80], RZ ;  /* 0x000080ff0400a986 */ /* 0x0003e8000c101d04 */
[----:B------:R1:W-:Y:S02]  /*2350*/  @!P1 STG.E.128 [R4.64+0x100], RZ ;  /* 0x000100ff04009986 */ /* 0x0003e4000c101d04 */
.L_x_10:
[----:B-1----:R-:W-:Y:S05]  /*2360*/  BSYNC B0 ;  /* 0x0000000000007941 */ /* 0x002fea0003800000 */
.L_x_9:
[----:B------:R-:W-:Y:S01]  /*2370*/  IADD3 R4, R32, 0x20, RZ ;  /* 0x0000002020047810 */ /* 0x000fe20007ffe0ff */
[----:B------:R-:W-:Y:S03]  /*2380*/  BSSY B0, `(.L_x_11) ;  /* 0x0000012000007945 */ /* 0x000fe60003800000 */
[----:B------:R-:W-:-:S13]  /*2390*/  ISETP.GE.AND P3, PT, R4, UR6, PT ;  /* 0x0000000604007c0c */ /* 0x000fda000bf66270 */
[----:B------:R-:W-:Y:S05]  /*23a0*/  @P3 BRA `(.L_x_12) ;  /* 0x000000f000003947 */ /* 0x000fea0003800000 */
[----:B------:R-:W-:Y:S01]  /*23b0*/  IADD3 R4, P0, R32, 0x20, RZ ;  /* 0x0000002020047810 */ /* 0x000fe20007f1e0ff */
[----:B------:R-:W-:Y:S01]  /*23c0*/  IMAD.MOV.U32 R7, RZ, RZ, R10 ;  /* 0x000000ffff077224 */ /* 0x000fe200078e000a */
[----:B------:R-:W-:Y:S02]  /*23d0*/  ISETP.GE.AND P2, PT, R30, c[0x0][0x220], PT ;  /* 0x000088001e007a0c */ /* 0x000fe40003f46270 */
[----:B-----5:R-:W-:Y:S01]  /*23e0*/  ISETP.GE.AND P1, PT, R14, c[0x0][0x220], PT ;  /* 0x000088000e007a0c */ /* 0x020fe20003f26270 */
[----:B------:R-:W-:Y:S01]  /*23f0*/  IMAD.X R5, RZ, RZ, R26, P0 ;  /* 0x000000ffff057224 */ /* 0x000fe200000e061a */
[----:B------:R-:W-:Y:S01]  /*2400*/  ISETP.GE.AND P0, PT, R13, c[0x0][0x220], PT ;  /* 0x000088000d007a0c */ /* 0x000fe20003f06270 */
[----:B------:R-:W-:-:S04]  /*2410*/  IMAD.WIDE.U32 R6, R4, c[0x0][0x3a0], R6 ;  /* 0x0000e80004067a25 */ /* 0x000fc800078e0006 */
[----:B------:R-:W-:-:S04]  /*2420*/  IMAD R5, R5, c[0x0][0x3a0], RZ ;  /* 0x0000e80005057a24 */ /* 0x000fc800078e02ff */
[----:B------:R-:W-:Y:S01]  /*2430*/  IMAD R5, R4, c[0x0][0x3a4], R5 ;  /* 0x0000e90004057a24 */ /* 0x000fe200078e0205 */
[----:B------:R-:W-:-:S03]  /*2440*/  LEA R4, P5, R6, c[0x0][0x340], 0x1 ;  /* 0x0000d00006047a11 */ /* 0x000fc600078a08ff */
[----:B------:R-:W-:-:S05]  /*2450*/  IMAD.IADD R5, R7, 0x1, R5 ;  /* 0x0000000107057824 */ /* 0x000fca00078e0205 */
[----:B------:R-:W-:-:S05]  /*2460*/  LEA.HI.X R5, R6, c[0x0][0x344], R5, 0x1, P5 ;  /* 0x0000d10006057a11 */ /* 0x000fca00028f0c05 */
[----:B------:R1:W-:Y:S04]  /*2470*/  @!P2 STG.E.128 [R4.64], RZ ;  /* 0x000000ff0400a986 */ /* 0x0003e8000c101d04 */
[----:B------:R1:W-:Y:S04]  /*2480*/  @!P1 STG.E.128 [R4.64+0x80], RZ ;  /* 0x000080ff04009986 */ /* 0x0003e8000c101d04 */
[----:B------:R1:W-:Y:S02]  /*2490*/  @!P0 STG.E.128 [R4.64+0x100], RZ ;  /* 0x000100ff04008986 */ /* 0x0003e4000c101d04 */
.L_x_12:
[----:B------:R-:W-:Y:S05]  /*24a0*/  BSYNC B0 ;  /* 0x0000000000007941 */ /* 0x000fea0003800000 */
.L_x_11:
[----:B------:R-:W-:Y:S01]  /*24b0*/  ULDC.64 UR6, c[0x0][0x3a8] ;  /* 0x0000ea0000067ab9 */ /* 0x000fe20000000a00 */
[----:B-1----:R-:W-:Y:S01]  /*24c0*/  IMAD.WIDE.U32 R4, R11, c[0x0][0x3a8], R30 ;  /* 0x0000ea000b047a25 */ /* 0x002fe200078e001e */
[----:B------:R-:W-:Y:S01]  /*24d0*/  UIMAD UR6, UR19, UR6, URZ ;  /* 0x00000006130672a4 */ /* 0x000fe2000f8e023f */
[----:B------:R-:W-:Y:S03]  /*24e0*/  BSSY B0, `(.L_x_13) ;  /* 0x000001a000007945 */ /* 0x000fe60003800000 */
[----:B------:R-:W-:Y:S01]  /*24f0*/  UIMAD UR6, UR23, UR7, UR6 ;  /* 0x00000007170672a4 */ /* 0x000fe2000f8e0206 */
[----:B------:R-:W-:-:S05]  /*2500*/  IADD3 R6, P0, R4, UR10, RZ ;  /* 0x0000000a04067c10 */ /* 0x000fca000ff1e0ff */
[----:B------:R-:W-:Y:S01]  /*2510*/  IMAD.U32 R4, RZ, RZ, UR6 ;  /* 0x00000006ff047e24 */ /* 0x000fe2000f8e00ff */
[----:B------:R-:W-:Y:S02]  /*2520*/  ULDC.64 UR6, c[0x0][0x3c0] ;  /* 0x0000f00000067ab9 */ /* 0x000fe40000000a00 */
[----:B------:R-:W-:Y:S02]  /*2530*/  UIMAD UR6, UR55, UR6, URZ ;  /* 0x00000006370672a4 */ /* 0x000fe4000f8e023f */
[----:B------:R-:W-:Y:S02]  /*2540*/  IADD3.X R7, R5, UR11, R4, P0, !PT ;  /* 0x0000000b05077c10 */ /* 0x000fe400087fe404 */
[----:B------:R-:W-:Y:S01]  /*2550*/  MOV R4, UR36 ;  /* 0x0000002400047c02 */ /* 0x000fe20008000f00 */
[----:B------:R-:W-:-:S04]  /*2560*/  UIMAD UR6, UR36, UR7, UR6 ;  /* 0x00000007240672a4 */ /* 0x000fc8000f8e0206 */
[----:B------:R-:W-:-:S05]  /*2570*/  IMAD.WIDE.U32 R6, R4, c[0x0][0x3c0], R6 ;  /* 0x0000f00004067a25 */ /* 0x000fca00078e0006 */
[----:B------:R-:W-:Y:S01]  /*2580*/  IADD3 R10, R7, UR6, RZ ;  /* 0x00000006070a7c10 */ /* 0x000fe2000fffe0ff */
[----:B------:R-:W-:Y:S05]  /*2590*/  @P4 BRA `(.L_x_14) ;  /* 0x000000e000004947 */ /* 0x000fea0003800000 */
[----:B------:R-:W-:Y:S01]  /*25a0*/  MOV R5, R10 ;  /* 0x0000000a00057202 */ /* 0x000fe20000000f00 */
        /* <DEDUP_REMOVED lines=13> */
.L_x_14:
[----:B------:R-:W-:Y:S05]  /*2680*/  BSYNC B0 ;  /* 0x0000000000007941 */ /* 0x000fea0003800000 */
.L_x_13:
[----:B------:R-:W-:Y:S05]  /*2690*/  @P3 BRA `(.L_x_15) ;  /* 0x000066e000003947 */ /* 0x000fea0003800000 */
[----:B-1----:R-:W-:Y:S01]  /*26a0*/  IADD3 R4, P0, R32, 0x20, RZ ;  /* 0x0000002020047810 */ /* 0x002fe20007f1e0ff */
[----:B------:R-:W-:Y:S01]  /*26b0*/  IMAD.MOV.U32 R7, RZ, RZ, R10 ;  /* 0x000000ffff077224 */ /* 0x000fe200078e000a */
[----:B------:R-:W-:-:S03]  /*26c0*/  ISETP.GE.AND P1, PT, R30, c[0x0][0x220], PT ;  /* 0x000088001e007a0c */ /* 0x000fc60003f26270 */
[----:B------:R-:W-:Y:S01]  /*26d0*/  IMAD.X R5, RZ, RZ, R26, P0 ;  /* 0x000000ffff057224 */ /* 0x000fe200000e061a */
[----:B-----5:R-:W-:Y:S01]  /*26e0*/  ISETP.GE.AND P0, PT, R14, c[0x0][0x220], PT ;  /* 0x000088000e007a0c */ /* 0x020fe20003f06270 */
[----:B------:R-:W-:-:S04]  /*26f0*/  IMAD.WIDE.U32 R6, R4, c[0x0][0x3a8], R6 ;  /* 0x0000ea0004067a25 */ /* 0x000fc800078e0006 */
[----:B------:R-:W-:-:S04]  /*2700*/  IMAD R5, R5, c[0x0][0x3a8], RZ ;  /* 0x0000ea0005057a24 */ /* 0x000fc800078e02ff */
[----:B------:R-:W-:Y:S01]  /*2710*/  IMAD R5, R4, c[0x0][0x3ac], R5 ;  /* 0x0000eb0004057a24 */ /* 0x000fe200078e0205 */
[----:B------:R-:W-:-:S03]  /*2720*/  LEA R4, P2, R6, c[0x0][0x348], 0x1 ;  /* 0x0000d20006047a11 */ /* 0x000fc600078408ff */
[----:B------:R-:W-:-:S05]  /*2730*/  IMAD.IADD R5, R7, 0x1, R5 ;  /* 0x0000000107057824 */ /* 0x000fca00078e0205 */
[----:B------:R-:W-:-:S05]  /*2740*/  LEA.HI.X R5, R6, c[0x0][0x34c], R5, 0x1, P2 ;  /* 0x0000d30006057a11 */ /* 0x000fca00010f0c05 */
[----:B------:R1:W-:Y:S04]  /*2750*/  @!P1 STG.E.128 [R4.64], RZ ;  /* 0x000000ff04009986 */ /* 0x0003e8000c101d04 */
[----:B------:R1:W-:Y:S01]  /*2760*/  @!P0 STG.E.128 [R4.64+0x80], RZ ;  /* 0x000080ff04008986 */ /* 0x0003e2000c101d04 */
[----:B------:R-:W-:-:S13]  /*2770*/  ISETP.GE.AND P0, PT, R13, c[0x0][0x220], PT ;  /* 0x000088000d007a0c */ /* 0x000fda0003f06270 */
[----:B------:R-:W-:Y:S05]  /*2780*/  @P0 BRA `(.L_x_15) ;  /* 0x000065f000000947 */ /* 0x000fea0003800000 */
[----:B------:R2:W-:Y:S01]  /*2790*/  STG.E.128 [R4.64+0x100], RZ ;  /* 0x000100ff04007986 */ /* 0x0005e2000c101d04 */
[----:B------:R-:W-:Y:S05]  /*27a0*/  BRA `(.L_x_15) ;  /* 0x000065d000007947 */ /* 0x000fea0003800000 */
.L_x_6:
[----:B------:R-:W2:Y:S01]  /*27b0*/  LDL R29, [R1+0x2c] ;  /* 0x00002c00011d7983 */ /* 0x000ea20000100800 */
[----:B------:R-:W-:Y:S01]  /*27c0*/  PLOP3.LUT P0, PT, PT, PT, UP6, 0x80, 0x0 ;  /* 0x000000000000781c */ /* 0x000fe20003f0f068 */
[----:B------:R-:W-:Y:S01]  /*27d0*/  UIMAD UR11, UR20, -0x40, UR16 ;  /* 0xffffffc0140b78a4 */ /* 0x000fe2000f8e0210 */
[----:B------:R-:W-:Y:S01]  /*27e0*/  MOV R22, UR23 ;  /* 0x0000001700167c02 */ /* 0x000fe20008000f00 */
[----:B------:R-:W-:Y:S01]  /*27f0*/  ULDC.64 UR14, c[0x0][0x1a0] ;  /* 0x00006800000e7ab9 */ /* 0x000fe20000000a00 */
[----:B------:R-:W-:Y:S01]  /*2800*/  BSSY B0, `(.L_x_16) ;  /* 0x0000032000007945 */ /* 0x000fe20003800000 */
[----:B------:R-:W-:-:S08]  /*2810*/  UIMAD UR13, UR19, UR14, URZ ;  /* 0x0000000e130d72a4 */ /* 0x000fd0000f8e023f */
[----:B------:R-:W-:Y:S01]  /*2820*/  @P0 BAR.SYNC.DEFER_BLOCKING 0x0 ;  /* 0x0000000000000b1d */ /* 0x000fe20000010000 */
[----:B------:R-:W-:Y:S01]  /*2830*/  ISETP.GE.AND P6, PT, R32, UR11, PT ;  /* 0x0000000b20007c0c */ /* 0x000fe2000bfc6270 */
[----:B------:R-:W-:Y:S01]  /*2840*/  UIMAD UR13, UR23, UR15, UR13 ;  /* 0x0000000f170d72a4 */ /* 0x000fe2000f8e020d */
[----:B------:R-:W-:-:S05]  /*2850*/  IMAD.WIDE.U32 R4, R22, c[0x0][0x1a0], R30 ;  /* 0x0000680016047a25 */ /* 0x000fca00078e001e */
[----:B------:R-:W-:Y:S02]  /*2860*/  IADD3 R10, P0, R4, UR29, RZ ;  /* 0x0000001d040a7c10 */ /* 0x000fe4000ff1e0ff */
[----:B------:R-:W-:-:S04]  /*2870*/  MOV R4, UR13 ;  /* 0x0000000d00047c02 */ /* 0x000fc80008000f00 */
[----:B------:R-:W-:Y:S01]  /*2880*/  IADD3.X R11, R5, UR30, R4, P0, !PT ;  /* 0x0000001e050b7c10 */ /* 0x000fe200087fe404 */
[----:B------:R-:W-:-:S04]  /*2890*/  IMAD R4, R23, c[0x0][0x1b8], RZ ;  /* 0x00006e0017047a24 */ /* 0x000fc800078e02ff */
[C---:B------:R-:W-:Y:S02]  /*28a0*/  IMAD R4, R17.reuse, c[0x0][0x1bc], R4 ;  /* 0x00006f0011047a24 */ /* 0x040fe400078e0204 */
[----:B------:R-:W-:-:S05]  /*28b0*/  IMAD.WIDE.U32 R10, R17, c[0x0][0x1b8], R10 ;  /* 0x00006e00110a7a25 */ /* 0x000fca00078e000a */
[----:B------:R-:W-:Y:S01]  /*28c0*/  IADD3 R18, R11, R4, RZ ;  /* 0x000000040b127210 */ /* 0x000fe20007ffe0ff */
[----:B--2---:R1:W-:Y:S04]  /*28d0*/  @P6 STS.128 [R29+0x12000], RZ ;  /* 0x012000ff1d006388 */ /* 0x0043e80000000c00 */
[----:B------:R1:W-:Y:S04]  /*28e0*/  @P6 STS.128 [R29+0x14000], RZ ;  /* 0x014000ff1d006388 */ /* 0x0003e80000000c00 */
[----:B------:R1:W-:Y:S01]  /*28f0*/  @P6 STS.128 [R29+0x16000], RZ ;  /* 0x016000ff1d006388 */ /* 0x0003e20000000c00 */
[----:B------:R-:W-:Y:S05]  /*2900*/  @P6 BRA `(.L_x_17) ;  /* 0x0000021000006947 */ /* 0x000fea0003800000 */
[----:B------:R-:W2:Y:S04]  /*2910*/  LDL R13, [R1+0x68] ;  /* 0x00006800010d7983 */ /* 0x000ea80000100800 */
[----:B------:R-:W3:Y:S01]  /*2920*/  LDL R12, [R1+0x6c] ;  /* 0x00006c00010c7983 */ /* 0x000ee20000100800 */
[----:B------:R-:W-:Y:S01]  /*2930*/  ISETP.GE.AND P4, PT, R30, c[0x0][0x220], PT ;  /* 0x000088001e007a0c */ /* 0x000fe20003f86270 */
[----:B------:R-:W-:-:S02]  /*2940*/  IMAD R16, R26, c[0x0][0x1a0], RZ ;  /* 0x000068001a107a24 */ /* 0x000fc400078e02ff */
[----:B------:R-:W-:Y:S02]  /*2950*/  IMAD.MOV.U32 R4, RZ, RZ, R10 ;  /* 0x000000ffff047224 */ /* 0x000fe400078e000a */
[----:B------:R-:W-:Y:S02]  /*2960*/  IMAD.MOV.U32 R5, RZ, RZ, R18 ;  /* 0x000000ffff057224 */ /* 0x000fe400078e0012 */
[C---:B------:R-:W-:Y:S02]  /*2970*/  IMAD R16, R32.reuse, c[0x0][0x1a4], R16 ;  /* 0x0000690020107a24 */ /* 0x040fe400078e0210 */
[----:B------:R-:W-:-:S04]  /*2980*/  IMAD.WIDE.U32 R4, R32, c[0x0][0x1a0], R4 ;  /* 0x0000680020047a25 */ /* 0x000fc800078e0004 */
[----:B------:R-:W-:Y:S01]  /*2990*/  IMAD.IADD R16, R5, 0x1, R16 ;  /* 0x0000000105107824 */ /* 0x000fe200078e0210 */
[C---:B------:R-:W-:Y:S01]  /*29a0*/  @!P4 LEA R14, P1, R4.reuse, c[0x0][0x170], 0x1 ;  /* 0x00005c00040eca11 */ /* 0x040fe200078208ff */
[----:B------:R4:W-:Y:S03]  /*29b0*/  @P4 STS.128 [R29+0x12000], RZ ;  /* 0x012000ff1d004388 */ /* 0x0009e60000000c00 */
[----:B------:R-:W-:-:S05]  /*29c0*/  @!P4 LEA.HI.X R15, R4, c[0x0][0x174], R16, 0x1, P1 ;  /* 0x00005d00040fca11 */ /* 0x000fca00008f0c10 */
[----:B------:R-:W-:Y:S01]  /*29d0*/  @!PT LDS RZ, [RZ] ;  /* 0x00000000fffff984 */ /* 0x000fe20000000800 */
[----:B------:R-:W-:Y:S01]  /*29e0*/  @!PT LDS RZ, [RZ] ;  /* 0x00000000fffff984 */ /* 0x000fe20000000800 */
[----:B------:R-:W-:Y:S01]  /*29f0*/  @!PT LDS RZ, [RZ] ;  /* 0x00000000fffff984 */ /* 0x000fe20000000800 */
[----:B------:R4:W-:Y:S01]  /*2a00*/  @!P4 LDGSTS.E.BYPASS.LTC128B.128 [R29+0x12000], [R14.64] ;  /* 0x120000000e1dcfae */ /* 0x0009e2000b901d44 */
[----:B--2---:R-:W-:Y:S02]  /*2a10*/  ISETP.GE.AND P3, PT, R13, c[0x0][0x220], PT ;  /* 0x000088000d007a0c */ /* 0x004fe40003f66270 */
[----:B---3--:R-:W-:-:S11]  /*2a20*/  ISETP.GE.AND P2, PT, R12, c[0x0][0x220], PT ;  /* 0x000088000c007a0c */ /* 0x008fd60003f46270 */
[C---:B------:R-:W-:Y:S01]  /*2a30*/  @!P3 LEA R12, P0, R4.reuse, c[0x0][0x170], 0x1 ;  /* 0x00005c00040cba11 */ /* 0x040fe200078008ff */
[----:B------:R4:W-:Y:S03]  /*2a40*/  @P3 STS.128 [R29+0x14000], RZ ;  /* 0x014000ff1d003388 */ /* 0x0009e60000000c00 */
[----:B------:R-:W-:-:S05]  /*2a50*/  @!P3 LEA.HI.X R13, R4, c[0x0][0x174], R16, 0x1, P0 ;  /* 0x00005d00040dba11 */ /* 0x000fca00000f0c10 */
[----:B------:R-:W-:Y:S01]  /*2a60*/  @!PT LDS RZ, [RZ] ;  /* 0x00000000fffff984 */ /* 0x000fe20000000800 */
[----:B------:R-:W-:Y:S01]  /*2a70*/  @!PT LDS RZ, [RZ] ;  /* 0x00000000fffff984 */ /* 0x000fe20000000800 */
[----:B------:R-:W-:Y:S01]  /*2a80*/  @!PT LDS RZ, [RZ] ;  /* 0x00000000fffff984 */ /* 0x000fe20000000800 */
[----:B------:R4:W-:Y:S04]  /*2a90*/  @!P3 LDGSTS.E.BYPASS.LTC128B.128 [R29+0x14000], [R12.64+0x80] ;  /* 0x140000800c1dbfae */ /* 0x0009e8000b901d44 */
[----:B------:R4:W-:Y:S01]  /*2aa0*/  @P2 STS.128 [R29+0x16000], RZ ;  /* 0x016000ff1d002388 */ /* 0x0009e20000000c00 */
[----:B------:R-:W-:Y:S05]  /*2ab0*/  @P2 BRA `(.L_x_17) ;  /* 0x0000006000002947 */ /* 0x000fea0003800000 */
[----:B----4-:R-:W-:-:S04]  /*2ac0*/  LEA R12, P0, R4, c[0x0][0x170], 0x1 ;  /* 0x00005c00040c7a11 */ /* 0x010fc800078008ff */
[----:B------:R-:W-:-:S05]  /*2ad0*/  LEA.HI.X R13, R4, c[0x0][0x174], R16, 0x1, P0 ;  /* 0x00005d00040d7a11 */ /* 0x000fca00000f0c10 */
[----:B------:R-:W-:Y:S01]  /*2ae0*/  @!PT LDS RZ, [RZ] ;  /* 0x00000000fffff984 */ /* 0x000fe20000000800 */
[----:B------:R-:W-:Y:S01]  /*2af0*/  @!PT LDS RZ, [RZ] ;  /* 0x00000000fffff984 */ /* 0x000fe20000000800 */
[----:B------:R-:W-:Y:S01]  /*2b00*/  @!PT LDS RZ, [RZ] ;  /* 0x00000000fffff984 */ /* 0x000fe20000000800 */
[----:B------:R2:W-:Y:S04]  /*2b10*/  LDGSTS.E.BYPASS.LTC128B.128 [R29+0x16000], [R12.64+0x100] ;  /* 0x160001000c1d7fae */ /* 0x0005e8000b901d44 */
.L_x_17:
[----:B------:R-:W-:Y:S05]  /*2b20*/  BSYNC B0 ;  /* 0x0000000000007941 */ /* 0x000fea0003800000 */
.L_x_16:
[----:B------:R-:W-:Y:S01]  /*2b30*/  IADD3 R16, R32, 0x20, RZ ;  /* 0x0000002020107810 */ /* 0x000fe20007ffe0ff */
[----:B------:R-:W-:Y:S03]  /*2b40*/  BSSY B0, `(.L_x_18) ;  /* 0x0000029000007945 */ /* 0x000fe60003800000 */
[----:B------:R-:W-:-:S13]  /*2b50*/  ISETP.GE.AND P5, PT, R16, UR11, PT ;  /* 0x0000000b10007c0c */ /* 0x000fda000bfa6270 */
[----:B------:R3:W-:Y:S04]  /*2b60*/  @P5 STS.128 [R29+0x13000], RZ ;  /* 0x013000ff1d005388 */ /* 0x0007e80000000c00 */
[----:B------:R3:W-:Y:S04]  /*2b70*/  @P5 STS.128 [R29+0x15000], RZ ;  /* 0x015000ff1d005388 */ /* 0x0007e80000000c00 */
[----:B------:R3:W-:Y:S01]  /*2b80*/  @P5 STS.128 [R29+0x17000], RZ ;  /* 0x017000ff1d005388 */ /* 0x0007e20000000c00 */
[----:B------:R-:W-:Y:S05]  /*2b90*/  @P5 BRA `(.L_x_19) ;  /* 0x0000023000005947 */ /* 0x000fea0003800000 */
[----:B--2-4-:R-:W2:Y:S04]  /*2ba0*/  LDL R13, [R1+0x68] ;  /* 0x00006800010d7983 */ /* 0x014ea80000100800 */
[----:B------:R-:W4:Y:S01]  /*2bb0*/  LDL R12, [R1+0x6c] ;  /* 0x00006c00010c7983 */ /* 0x000f220000100800 */
[----:B------:R-:W-:Y:S01]  /*2bc0*/  IADD3 R4, P0, R32, 0x20, RZ ;  /* 0x0000002020047810 */ /* 0x000fe20007f1e0ff */
[----:B------:R-:W-:Y:S01]  /*2bd0*/  IMAD.MOV.U32 R14, RZ, RZ, R10 ;  /* 0x000000ffff0e7224 */ /* 0x000fe200078e000a */
[----:B------:R-:W-:Y:S01]  /*2be0*/  ISETP.GE.AND P3, PT, R30, c[0x0][0x220], PT ;  /* 0x000088001e007a0c */ /* 0x000fe20003f66270 */
[----:B------:R-:W-:-:S02]  /*2bf0*/  IMAD.MOV.U32 R15, RZ, RZ, R18 ;  /* 0x000000ffff0f7224 */ /* 0x000fc400078e0012 */
[----:B------:R-:W-:Y:S02]  /*2c00*/  IMAD.X R5, RZ, RZ, R26, P0 ;  /* 0x000000ffff057224 */ /* 0x000fe400000e061a */
[----:B------:R-:W-:-:S04]  /*2c10*/  IMAD.WIDE.U32 R14, R4, c[0x0][0x1a0], R14 ;  /* 0x00006800040e7a25 */ /* 0x000fc800078e000e */
[----:B------:R-:W-:-:S04]  /*2c20*/  IMAD R5, R5, c[0x0][0x1a0], RZ ;  /* 0x0000680005057a24 */ /* 0x000fc800078e02ff */
[----:B------:R-:W-:Y:S01]  /*2c30*/  IMAD R4, R4, c[0x0][0x1a4], R5 ;  /* 0x0000690004047a24 */ /* 0x000fe200078e0205 */
[----:B------:R1:W-:Y:S03]  /*2c40*/  @P3 STS.128 [R29+0x13000], RZ ;  /* 0x013000ff1d003388 */ /* 0x0003e60000000c00 */
[----:B------:R-:W-:Y:S01]  /*2c50*/  IMAD.IADD R4, R15, 0x1, R4 ;  /* 0x000000010f047824 */ /* 0x000fe200078e0204 */
[----:B--2---:R-:W-:Y:S02]  /*2c60*/  ISETP.GE.AND P2, PT, R13, c[0x0][0x220], PT ;  /* 0x000088000d007a0c */ /* 0x004fe40003f46270 */
[----:B----4-:R-:W-:Y:S02]  /*2c70*/  ISETP.GE.AND P0, PT, R12, c[0x0][0x220], PT ;  /* 0x000088000c007a0c */ /* 0x010fe40003f06270 */
[----:B------:R-:W-:-:S04]  /*2c80*/  @!P3 LEA R12, P4, R14, c[0x0][0x170], 0x1 ;  /* 0x00005c000e0cba11 */ /* 0x000fc800078808ff */
[----:B------:R-:W-:-:S05]  /*2c90*/  @!P3 LEA.HI.X R13, R14, c[0x0][0x174], R4, 0x1, P4 ;  /* 0x00005d000e0dba11 */ /* 0x000fca00020f0c04 */
[C---:B------:R-:W-:Y:S01]  /*2ca0*/  @!P2 LEA R10, P1, R14.reuse, c[0x0][0x170], 0x1 ;  /* 0x00005c000e0aaa11 */ /* 0x040fe200078208ff */
[----:B------:R-:W-:Y:S01]  /*2cb0*/  @!PT LDS RZ, [RZ] ;  /* 0x00000000fffff984 */ /* 0x000fe20000000800 */
[----:B------:R-:W-:Y:S01]  /*2cc0*/  @!PT LDS RZ, [RZ] ;  /* 0x00000000fffff984 */ /* 0x000fe20000000800 */
[----:B------:R-:W-:Y:S01]  /*2cd0*/  @!PT LDS RZ, [RZ] ;  /* 0x00000000fffff984 */ /* 0x000fe20000000800 */
[----:B------:R1:W-:Y:S03]  /*2ce0*/  @!P3 LDGSTS.E.BYPASS.LTC128B.128 [R29+0x13000], [R12.64] ;  /* 0x130000000c1dbfae */ /* 0x0003e6000b901d44 */
[----:B------:R-:W-:Y:S01]  /*2cf0*/  @!P2 LEA.HI.X R11, R14, c[0x0][0x174], R4, 0x1, P1 ;  /* 0x00005d000e0baa11 */ /* 0x000fe200008f0c04 */
[----:B------:R1:W-:Y:S04]  /*2d00*/  @P2 STS.128 [R29+0x15000], RZ ;  /* 0x015000ff1d002388 */ /* 0x0003e80000000c00 */
[----:B------:R-:W-:Y:S01]  /*2d10*/  @!PT LDS RZ, [RZ] ;  /* 0x00000000fffff984 */ /* 0x000fe20000000800 */
[----:B------:R-:W-:Y:S01]  /*2d20*/  @!PT LDS RZ, [RZ] ;  /* 0x00000000fffff984 */ /* 0x000fe20000000800 */
[----:B------:R-:W-:Y:S01]  /*2d30*/  @!PT LDS RZ, [RZ] ;  /* 0x00000000fffff984 */ /* 0x000fe20000000800 */
[----:B------:R1:W-:Y:S04]  /*2d40*/  @!P2 LDGSTS.E.BYPASS.LTC128B.128 [R29+0x15000], [R10.64+0x80] ;  /* 0x150000800a1dafae */ /* 0x0003e8000b901d44 */
[----:B------:R1:W-:Y:S01]  /*2d50*/  @P0 STS.128 [R29+0x17000], RZ ;  /* 0x017000ff1d000388 */ /* 0x0003e20000000c00 */
[----:B------:R-:W-:Y:S05]  /*2d60*/  @P0 BRA `(.L_x_19) ;  /* 0x0000006000000947 */ /* 0x000fea0003800000 */
[----:B-1----:R-:W-:-:S04]  /*2d70*/  LEA R10, P0, R14, c[0x0][0x170], 0x1 ;  /* 0x00005c000e0a7a11 */ /* 0x002fc800078008ff */
[----:B------:R-:W-:-:S05]  /*2d80*/  LEA.HI.X R11, R14, c[0x0][0x174], R4, 0x1, P0 ;  /* 0x00005d000e0b7a11 */ /* 0x000fca00000f0c04 */
[----:B------:R-:W-:Y:S01]  /*2d90*/  @!PT LDS RZ, [RZ] ;  /* 0x00000000fffff984 */ /* 0x000fe20000000800 */
[----:B------:R-:W-:Y:S01]  /*2da0*/  @!PT LDS RZ, [RZ] ;  /* 0x00000000fffff984 */ /* 0x000fe20000000800 */
[----:B------:R-:W-:Y:S01]  /*2db0*/  @!PT LDS RZ, [RZ] ;  /* 0x00000000fffff984 */ /* 0x000fe20000000800 */
[----:B------:R1:W-:Y:S04]  /*2dc0*/  LDGSTS.E.BYPASS.LTC128B.128 [R29+0x17000], [R10.64+0x100] ;  /* 0x170001000a1d7fae */ /* 0x0003e8000b901d44 */
.L_x_19:
[----:B------:R-:W-:Y:S05]  /*2dd0*/  BSYNC B0 ;  /* 0x0000000000007941 */ /* 0x000fea0003800000 */
.L_x_18:
[----:B------:R-:W-:Y:S01]  /*2de0*/  UIMAD UR11, UR6, -0x40, UR24 ;  /* 0xffffffc0060b78a4 */ /* 0x000fe2000f8e0218 */
[----:B------:R-:W0:Y:S01]  /*2df0*/  LDGDEPBAR ;  /* 0x00000000000079af */ /* 0x000e220000000000 */
[----:B------:R-:W-:Y:S04]  /*2e00*/  BSSY B0, `(.L_x_20) ;  /* 0x000001b000007945 */ /* 0x000fe80003800000 */
[----:B------:R-:W-:-:S13]  /*2e10*/  ISETP.GE.AND P4, PT, R32, UR11, PT ;  /* 0x0000000b20007c0c */ /* 0x000fda000bf86270 */
[----:B------:R1:W-:Y:S04]  /*2e20*/  @P4 STS.128 [R29+0x6000], RZ ;  /* 0x006000ff1d004388 */ /* 0x0003e80000000c00 */
[----:B------:R1:W-:Y:S04]  /*2e30*/  @P4 STS.128 [R29+0x8000], RZ ;  /* 0x008000ff1d004388 */ /* 0x0003e80000000c00 */
[----:B------:R1:W-:Y:S01]  /*2e40*/  @P4 STS.128 [R29+0xa000], RZ ;  /* 0x00a000ff1d004388 */ /* 0x0003e20000000c00 */
[----:B------:R-:W-:Y:S05]  /*2e50*/  @P4 BRA `(.L_x_21) ;  /* 0x0000015000004947 */ /* 0x000fea0003800000 */
[----:B------:R-:W5:Y:S04]  /*2e60*/  LDL R5, [R1+0x68] ;  /* 0x0000680001057983 */ /* 0x000f680000100800 */
[----:B--2---:R-:W2:Y:S01]  /*2e70*/  LDL R4, [R1+0x6c] ;  /* 0x00006c0001047983 */ /* 0x004ea20000100800 */
[----:B------:R-:W-:-:S13]  /*2e80*/  ISETP.GE.AND P2, PT, R30, c[0x0][0x220], PT ;  /* 0x000088001e007a0c */ /* 0x000fda0003f46270 */
[----:B------:R1:W-:Y:S04]  /*2e90*/  @P2 STS.128 [R29+0x6000], RZ ;  /* 0x006000ff1d002388 */ /* 0x0003e80000000c00 */
[----:B------:R-:W-:Y:S01]  /*2ea0*/  @!PT LDS RZ, [RZ] ;  /* 0x00000000fffff984 */ /* 0x000fe20000000800 */
[----:B------:R-:W-:Y:S01]  /*2eb0*/  @!PT LDS RZ, [RZ] ;  /* 0x00000000fffff984 */ /* 0x000fe20000000800 */
[----:B------:R-:W-:Y:S01]  /*2ec0*/  @!PT LDS RZ, [RZ] ;  /* 0x00000000fffff984 */ /* 0x000fe20000000800 */
[----:B------:R1:W-:Y:S01]  /*2ed0*/  @!P2 LDGSTS.E.BYPASS.LTC128B.128 [R29+0x6000], [R36.64] ;  /* 0x06000000241dafae */ /* 0x0003e2000b901d44 */
[----:B-----5:R-:W-:Y:S02]  /*2ee0*/  ISETP.GE.AND P1, PT, R5, c[0x0][0x220], PT ;  /* 0x0000880005007a0c */ /* 0x020fe40003f26270 */
[----:B--2---:R-:W-:-:S11]  /*2ef0*/  ISETP.GE.AND P0, PT, R4, c[0x0][0x220], PT ;  /* 0x0000880004007a0c */ /* 0x004fd60003f06270 */
[----:B------:R1:W-:Y:S04]  /*2f00*/  @P1 STS.128 [R29+0x8000], RZ ;  /* 0x008000ff1d001388 */ /* 0x0003e80000000c00 */
[----:B------:R-:W-:Y:S01]  /*2f10*/  @!PT LDS RZ, [RZ] ;  /* 0x00000000fffff984 */ /* 0x000fe20000000800 */
[----:B------:R-:W-:Y:S01]  /*2f20*/  @!PT LDS RZ, [RZ] ;  /* 0x00000000fffff984 */ /* 0x000fe20000000800 */
[----:B------:R-:W-:Y:S01]  /*2f30*/  @!PT LDS RZ, [RZ] ;  /* 0x00000000fffff984 */ /* 0x000fe20000000800 */
[----:B------:R1:W-:Y:S04]  /*2f40*/  @!P1 LDGSTS.E.BYPASS.LTC128B.128 [R29+0x8000], [R36.64+0x80] ;  /* 0x08000080241d9fae */ /* 0x0003e8000b901d44 */
[----:B------:R1:W-:Y:S01]  /*2f50*/  @P0 STS.128 [R29+0xa000], RZ ;  /* 0x00a000ff1d000388 */ /* 0x0003e20000000c00 */
[----:B------:R-:W-:Y:S05]  /*2f60*/  @P0 BRA `(.L_x_21) ;  /* 0x0000004000000947 */ /* 0x000fea0003800000 */
[----:B------:R-:W-:Y:S01]  /*2f70*/  @!PT LDS RZ, [RZ] ;  /* 0x00000000fffff984 */ /* 0x000fe20000000800 */
[----:B------:R-:W-:Y:S01]  /*2f80*/  @!PT LDS RZ, [RZ] ;  /* 0x00000000fffff984 */ /* 0x000fe20000000800 */
[----:B------:R-:W-:Y:S01]  /*2f90*/  @!PT LDS RZ, [RZ] ;  /* 0x00000000fffff984 */ /* 0x000fe20000000800 */
[----:B------:R2:W-:Y:S02]  /*2fa0*/  LDGSTS.E.BYPASS.LTC128B.128 [R29+0xa000], [R36.64+0x100] ;  /* 0x0a000100241d7fae */ /* 0x0005e4000b901d44 */
.L_x_21:
[----:B------:R-:W-:Y:S05]  /*2fb0*/  BSYNC B0 ;  /* 0x0000000000007941 */ /* 0x000fea0003800000 */
.L_x_20:
[----:B------:R-:W-:Y:S01]  /*2fc0*/  ISETP.GE.AND P3, PT, R16, UR11, PT ;  /* 0x0000000b10007c0c */ /* 0x000fe2000bf66270 */
[----:B------:R-:W-:Y:S01]  /*2fd0*/  BSSY B0, `(.L_x_22) ;  /* 0x0000027000007945 */ /* 0x000fe20003800000 */
[----:B-12-4-:R-:W-:-:S11]  /*2fe0*/  MOV R12, 0x20 ;  /* 0x00000020000c7802 */ /* 0x016fd60000000f00 */
[----:B------:R1:W-:Y:S04]  /*2ff0*/  @P3 STS.128 [R29+0x7000], RZ ;  /* 0x007000ff1d003388 */ /* 0x0003e80000000c00 */
[----:B------:R1:W-:Y:S04]  /*3000*/  @P3 STS.128 [R29+0x9000], RZ ;  /* 0x009000ff1d003388 */ /* 0x0003e80000000c00 */
[----:B------:R1:W-:Y:S01]  /*3010*/  @P3 STS.128 [R29+0xb000], RZ ;  /* 0x00b000ff1d003388 */ /* 0x0003e20000000c00 */
[----:B------:R-:W-:Y:S05]  /*3020*/  @P3 BRA `(.L_x_23) ;  /* 0x0000021000003947 */ /* 0x000fea0003800000 */
[----:B------:R-:W2:Y:S04]  /*3030*/  LDL R10, [R1+0x68] ;  /* 0x00006800010a7983 */ /* 0x000ea80000100800 */
[----:B------:R-:W4:Y:S01]  /*3040*/  LDL R13, [R1+0x6c] ;  /* 0x00006c00010d7983 */ /* 0x000f220000100800 */
[----:B------:R-:W-:Y:S01]  /*3050*/  ISETP.GE.AND P2, PT, R30, c[0x0][0x220], PT ;  /* 0x000088001e007a0c */ /* 0x000fe20003f46270 */
[----:B------:R-:W-:-:S04]  /*3060*/  IMAD.WIDE.U32 R4, R12, c[0x0][0x370], RZ ;  /* 0x0000dc000c047a25 */ /* 0x000fc800078e00ff */
[----:B------:R-:W-:Y:S01]  /*3070*/  IMAD R7, R12, c[0x0][0x374], RZ ;  /* 0x0000dd000c077a24 */ /* 0x000fe200078e02ff */
[----:B------:R-:W-:-:S04]  /*3080*/  IADD3 R4, P0, R6, R4, RZ ;  /* 0x0000000406047210 */ /* 0x000fc80007f1e0ff */
[----:B------:R-:W-:-:S03]  /*3090*/  IADD3.X R5, R19, R5, R7, P0, !PT ;  /* 0x0000000513057210 */ /* 0x000fc600007fe407 */
[----:B------:R-:W-:Y:S01]  /*30a0*/  @!P2 IMAD.MOV.U32 R6, RZ, RZ, c[0x0][0x370] ;  /* 0x0000dc00ff06a624 */ /* 0x000fe200078e00ff */
[----:B------:R1:W-:Y:S01]  /*30b0*/  @P2 STS.128 [R29+0x7000], RZ ;  /* 0x007000ff1d002388 */ /* 0x0003e20000000c00 */
[----:B------:R-:W-:Y:S01]  /*30c0*/  @!P2 IMAD.MOV.U32 R7, RZ, RZ, c[0x0][0x374] ;  /* 0x0000dd00ff07a624 */ /* 0x000fe200078e00ff */
[----:B--2---:R-:W-:Y:S02]  /*30d0*/  ISETP.GE.AND P1, PT, R10, c[0x0][0x220], PT ;  /* 0x000088000a007a0c */ /* 0x004fe40003f26270 */
[----:B------:R-:W-:-:S04]  /*30e0*/  @!P2 LEA R10, P0, R6, R36, 0x6 ;  /* 0x00000024060aa211 */ /* 0x000fc800078030ff */
[----:B------:R-:W-:-:S05]  /*30f0*/  @!P2 LEA.HI.X R11, R6, R37, R7, 0x6, P0 ;  /* 0x00000025060ba211 */ /* 0x000fca00000f3407 */
[----:B------:R-:W-:Y:S01]  /*3100*/  @!PT LDS RZ, [RZ] ;  /* 0x00000000fffff984 */ /* 0x000fe20000000800 */
[----:B------:R-:W-:Y:S01]  /*3110*/  @!PT LDS RZ, [RZ] ;  /* 0x00000000fffff984 */ /* 0x000fe20000000800 */
[----:B------:R-:W-:Y:S01]  /*3120*/  @!PT LDS RZ, [RZ] ;  /* 0x00000000fffff984 */ /* 0x000fe20000000800 */
[----:B------:R1:W-:Y:S02]  /*3130*/  @!P2 LDGSTS.E.BYPASS.LTC128B.128 [R29+0x7000], [R10.64] ;  /* 0x070000000a1dafae */ /* 0x0003e4000b901d44 */
[C---:B------:R-:W-:Y:S02]  /*3140*/  @!P1 LEA R6, P0, R4.reuse, c[0x0][0x330], 0x1 ;  /* 0x0000cc0004069a11 */ /* 0x040fe400078008ff */
[----:B------:R1:W-:Y:S02]  /*3150*/  @P1 STS.128 [R29+0x9000], RZ ;  /* 0x009000ff1d001388 */ /* 0x0003e40000000c00 */
[----:B------:R-:W-:Y:S02]  /*3160*/  @!P1 LEA.HI.X R7, R4, c[0x0][0x334], R5, 0x1, P0 ;  /* 0x0000cd0004079a11 */ /* 0x000fe400000f0c05 */
[----:B----4-:R-:W-:-:S03]  /*3170*/  ISETP.GE.AND P0, PT, R13, c[0x0][0x220], PT ;  /* 0x000088000d007a0c */ /* 0x010fc60003f06270 */
[----:B------:R-:W-:Y:S01]  /*3180*/  @!PT LDS RZ, [RZ] ;  /* 0x00000000fffff984 */ /* 0x000fe20000000800 */
[----:B------:R-:W-:Y:S01]  /*3190*/  @!PT LDS RZ, [RZ] ;  /* 0x00000000fffff984 */ /* 0x000fe20000000800 */
[----:B------:R-:W-:Y:S01]  /*31a0*/  @!PT LDS RZ, [RZ] ;  /* 0x00000000fffff984 */ /* 0x000fe20000000800 */
[----:B------:R1:W-:Y:S10]  /*31b0*/  @!P1 LDGSTS.E.BYPASS.LTC128B.128 [R29+0x9000], [R6.64+0x80] ;  /* 0x09000080061d9fae */ /* 0x0003f4000b901d44 */
        /* <DEDUP_REMOVED lines=8> */
.L_x_23:
[----:B------:R-:W-:Y:S05]  /*3240*/  BSYNC B0 ;  /* 0x0000000000007941 */ /* 0x000fea0003800000 */
.L_x_22:
[----:B------:R2:W-:Y:S01]  /*3250*/  @P4 STS.128 [R29], RZ ;  /* 0x000000ff1d004388 */ /* 0x0005e20000000c00 */
[----:B------:R-:W-:Y:S03]  /*3260*/  BSSY B0, `(.L_x_24) ;  /* 0x0000019000007945 */ /* 0x000fe60003800000 */
[----:B------:R2:W-:Y:S04]  /*3270*/  @P4 STS.128 [R29+0x2000], RZ ;  /* 0x002000ff1d004388 */ /* 0x0005e80000000c00 */
[----:B------:R2:W-:Y:S01]  /*3280*/  @P4 STS.128 [R29+0x4000], RZ ;  /* 0x004000ff1d004388 */ /* 0x0005e20000000c00 */
[----:B------:R-:W-:Y:S05]  /*3290*/  @P4 BRA `(.L_x_25) ;  /* 0x0000015000004947 */ /* 0x000fea0003800000 */
[----:B------:R-:W4:Y:S04]  /*32a0*/  LDL R5, [R1+0x68] ;  /* 0x0000680001057983 */ /* 0x000f280000100800 */
[----:B------:R-:W5:Y:S01]  /*32b0*/  LDL R4, [R1+0x6c] ;  /* 0x00006c0001047983 */ /* 0x000f620000100800 */
[----:B------:R-:W-:-:S13]  /*32c0*/  ISETP.GE.AND P2, PT, R30, c[0x0][0x220], PT ;  /* 0x000088001e007a0c */ /* 0x000fda0003f46270 */
[----:B------:R1:W-:Y:S04]  /*32d0*/  @P2 STS.128 [R29], RZ ;  /* 0x000000ff1d002388 */ /* 0x0003e80000000c00 */
[----:B------:R-:W-:Y:S01]  /*32e0*/  @!PT LDS RZ, [RZ] ;  /* 0x00000000fffff984 */ /* 0x000fe20000000800 */
[----:B------:R-:W-:Y:S01]  /*32f0*/  @!PT LDS RZ, [RZ] ;  /* 0x00000000fffff984 */ /* 0x000fe20000000800 */
[----:B------:R-:W-:Y:S01]  /*3300*/  @!PT LDS RZ, [RZ] ;  /* 0x00000000fffff984 */ /* 0x000fe20000000800 */
[----:B------:R1:W-:Y:S01]  /*3310*/  @!P2 LDGSTS.E.BYPASS.LTC128B.128 [R29], [R34.64] ;  /* 0x00000000221dafae */ /* 0x0003e2000b901d44 */
[----:B----4-:R-:W-:Y:S02]  /*3320*/  ISETP.GE.AND P1, PT, R5, c[0x0][0x220], PT ;  /* 0x0000880005007a0c */ /* 0x010fe40003f26270 */
[----:B-----5:R-:W-:-:S11]  /*3330*/  ISETP.GE.AND P0, PT, R4, c[0x0][0x220], PT ;  /* 0x0000880004007a0c */ /* 0x020fd60003f06270 */
        /* <DEDUP_REMOVED lines=11> */
.L_x_25:
[----:B------:R-:W-:Y:S05]  /*33f0*/  BSYNC B0 ;  /* 0x0000000000007941 */ /* 0x000fea0003800000 */
.L_x_24:
[----:B------:R1:W-:Y:S01]  /*3400*/  @P3 STS.128 [R29+0x1000], RZ ;  /* 0x001000ff1d003388 */ /* 0x0003e20000000c00 */
[----:B------:R-:W-:Y:S03]  /*3410*/  BSSY B0, `(.L_x_26) ;  /* 0x0000025000007945 */ /* 0x000fe60003800000 */
[----:B------:R1:W-:Y:S04]  /*3420*/  @P3 STS.128 [R29+0x3000], RZ ;  /* 0x003000ff1d003388 */ /* 0x0003e80000000c00 */
[----:B------:R1:W-:Y:S01]  /*3430*/  @P3 STS.128 [R29+0x5000], RZ ;  /* 0x005000ff1d003388 */ /* 0x0003e20000000c00 */
[----:B------:R-:W-:Y:S05]  /*3440*/  @P3 BRA `(.L_x_27) ;  /* 0x0000021000003947 */ /* 0x000fea0003800000 */
[----:B------:R-:W5:Y:S04]  /*3450*/  LDL R4, [R1+0x68] ;  /* 0x0000680001047983 */ /* 0x000f680000100800 */
[----:B-12---:R-:W2:Y:S01]  /*3460*/  LDL R6, [R1+0x6c] ;  /* 0x00006c0001067983 */ /* 0x006ea20000100800 */
[----:B------:R-:W-:-:S13]  /*3470*/  ISETP.GE.AND P2, PT, R30, c[0x0][0x220], PT ;  /* 0x000088001e007a0c */ /* 0x000fda0003f46270 */
[----:B------:R-:W-:Y:S01]  /*3480*/  @!P2 IMAD.MOV.U32 R7, RZ, RZ, c[0x0][0x190] ;  /* 0x00006400ff07a624 */ /* 0x000fe200078e00ff */
[----:B------:R1:W-:Y:S01]  /*3490*/  @P2 STS.128 [R29+0x1000], RZ ;  /* 0x001000ff1d002388 */ /* 0x0003e20000000c00 */
[----:B------:R-:W-:Y:S01]  /*34a0*/  @!P2 IMAD.MOV.U32 R9, RZ, RZ, c[0x0][0x194] ;  /* 0x00006500ff09a624 */ /* 0x000fe200078e00ff */
[----:B-----5:R-:W-:Y:S01]  /*34b0*/  ISETP.GE.AND P1, PT, R4, c[0x0][0x220], PT ;  /* 0x0000880004007a0c */ /* 0x020fe20003f26270 */
[----:B------:R-:W-:-:S04]  /*34c0*/  IMAD.WIDE.U32 R4, R12, c[0x0][0x190], RZ ;  /* 0x000064000c047a25 */ /* 0x000fc800078e00ff */
[----:B------:R-:W-:Y:S01]  /*34d0*/  IMAD R12, R12, c[0x0][0x194], RZ ;  /* 0x000065000c0c7a24 */ /* 0x000fe200078e02ff */
[----:B------:R-:W-:Y:S02]  /*34e0*/  IADD3 R4, P0, R8, R4, RZ ;  /* 0x0000000408047210 */ /* 0x000fe40007f1e0ff */
[----:B------:R-:W-:Y:S02]  /*34f0*/  @!P2 LEA R8, P4, R7, R34, 0x6 ;  /* 0x000000220708a211 */ /* 0x000fe400078830ff */
[----:B------:R-:W-:Y:S02]  /*3500*/  IADD3.X R5, R21, R5, R12, P0, !PT ;  /* 0x0000000515057210 */ /* 0x000fe400007fe40c */
[----:B--2---:R-:W-:Y:S02]  /*3510*/  ISETP.GE.AND P0, PT, R6, c[0x0][0x220], PT ;  /* 0x0000880006007a0c */ /* 0x004fe40003f06270 */
[----:B------:R-:W-:Y:S02]  /*3520*/  @!P1 LEA R6, P3, R4, c[0x0][0x160], 0x1 ;  /* 0x0000580004069a11 */ /* 0x000fe400078608ff */
[----:B------:R-:W-:-:S02]  /*3530*/  @!P2 LEA.HI.X R9, R7, R35, R9, 0x6, P4 ;  /* 0x000000230709a211 */ /* 0x000fc400020f3409 */
[----:B------:R-:W-:-:S03]  /*3540*/  @!P1 LEA.HI.X R7, R4, c[0x0][0x164], R5, 0x1, P3 ;  /* 0x0000590004079a11 */ /* 0x000fc600018f0c05 */
[----:B------:R-:W-:Y:S01]  /*3550*/  @!PT LDS RZ, [RZ] ;  /* 0x00000000fffff984 */ /* 0x000fe20000000800 */
[----:B------:R-:W-:Y:S01]  /*3560*/  @!PT LDS RZ, [RZ] ;  /* 0x00000000fffff984 */ /* 0x000fe20000000800 */
[----:B------:R-:W-:Y:S01]  /*3570*/  @!PT LDS RZ, [RZ] ;  /* 0x00000000fffff984 */ /* 0x000fe20000000800 */
[----:B------:R1:W-:Y:S04]  /*3580*/  @!P2 LDGSTS.E.BYPASS.LTC128B.128 [R29+0x1000], [R8.64] ;  /* 0x01000000081dafae */ /* 0x0003e8000b901d44 */
        /* <DEDUP_REMOVED lines=13> */
.L_x_27:
[----:B------:R-:W-:Y:S05]  /*3660*/  BSYNC B0 ;  /* 0x0000000000007941 */ /* 0x000fea0003800000 */
.L_x_26:
[----:B------:R-:W-:Y:S01]  /*3670*/  SHF.R.S32.HI R4, RZ, 0x1f, R25 ;  /* 0x0000001fff047819 */ /* 0x000fe20000011419 */
[----:B------:R-:W-:Y:S01]  /*3680*/  ULDC.64 UR14, c[0x0][0x198] ;  /* 0x00006600000e7ab9 */ /* 0x000fe20000000a00 */
[----:B-1----:R-:W-:Y:S02]  /*3690*/  SHF.R.S32.HI R6, RZ, 0x1f, R20 ;  /* 0x0000001fff067819 */ /* 0x002fe40000011414 */
[----:B------:R-:W-:Y:S02]  /*36a0*/  LEA.HI R4, R4, R24, RZ, 0x2 ;  /* 0x0000001804047211 */ /* 0x000fe400078f10ff */
[----:B------:R-:W-:Y:S02]  /*36b0*/  LEA.HI R6, R6, R20, RZ, 0x2 ;  /* 0x0000001406067211 */ /* 0x000fe400078f10ff */
[----:B------:R-:W-:Y:S02]  /*36c0*/  LOP3.LUT R4, R4, 0xfffffffc, RZ, 0xc0, !PT ;  /* 0xfffffffc04047812 */ /* 0x000fe400078ec0ff */
[----:B------:R-:W-:-:S03]  /*36d0*/  SHF.R.S32.HI R6, RZ, 0x2, R6 ;  /* 0x00000002ff067819 */ /* 0x000fc60000011406 */
[----:B------:R-:W-:-:S04]  /*36e0*/  IMAD.IADD R4, R24, 0x1, -R4 ;  /* 0x0000000118047824 */ /* 0x000fc800078e0a04 */
[----:B------:R-:W-:-:S04]  /*36f0*/  IMAD R6, R4, 0x10, R6 ;  /* 0x0000001004067824 */ /* 0x000fc800078e0206 */
[C---:B------:R-:W-:Y:S01]  /*3700*/  IMAD.SHL.U32 R8, R6.reuse, 0x4, RZ ;  /* 0x0000000406087824 */ /* 0x040fe200078e00ff */
[C---:B------:R-:W-:Y:S02]  /*3710*/  IADD3 R5, R6.reuse, 0x8, RZ ;  /* 0x0000000806057810 */ /* 0x040fe40007ffe0ff */
[----:B------:R-:W-:Y:S02]  /*3720*/  SHF.R.S32.HI R4, RZ, 0x1f, R6 ;  /* 0x0000001fff047819 */ /* 0x000fe40000011406 */
[C---:B------:R-:W-:Y:S01]  /*3730*/  ISETP.GE.AND P2, PT, R6.reuse, UR11, PT ;  /* 0x0000000b06007c0c */ /* 0x040fe2000bf46270 */
[----:B------:R1:W-:Y:S01]  /*3740*/  STL [R1+0x74], R8 ;  /* 0x0000740801007387 */ /* 0x0003e20000100800 */
[----:B------:R-:W-:Y:S02]  /*3750*/  ISETP.GE.AND P1, PT, R5, UR11, PT ;  /* 0x0000000b05007c0c */ /* 0x000fe4000bf26270 */
[----:B------:R-:W-:Y:S02]  /*3760*/  SHF.L.U64.HI R7, R6, 0x2, R4 ;  /* 0x0000000206077819 */ /* 0x000fe40000010204 */
[----:B------:R-:W-:-:S03]  /*3770*/  IADD3 R4, P0, R8, UR8, RZ ;  /* 0x0000000808047c10 */ /* 0x000fc6000ff1e0ff */
[----:B------:R5:W-:Y:S01]  /*3780*/  STL [R1+0x70], R7 ;  /* 0x0000700701007387 */ /* 0x000be20000100800 */
[----:B------:R-:W-:Y:S01]  /*3790*/  IADD3.X R5, R7, UR7, RZ, P0, !PT ;  /* 0x0000000707057c10 */ /* 0x000fe200087fe4ff */
[----:B-1----:R-:W-:-:S06]  /*37a0*/  IMAD.MOV.U32 R8, RZ, RZ, 0x7f800000 ;  /* 0x7f800000ff087424 */ /* 0x002fcc00078e00ff */
[----:B--2---:R1:W2:Y:S01]  /*37b0*/  @!P2 LDG.E R8, [R4.64] ;  /* 0x000000040408a981 */ /* 0x0042a2000c1e1900 */
[----:B-----5:R-:W-:-:S06]  /*37c0*/  IMAD.MOV.U32 R7, RZ, RZ, 0x7f800000 ;  /* 0x7f800000ff077424 */ /* 0x020fcc00078e00ff */
[----:B------:R1:W5:Y:S01]  /*37d0*/  @!P1 LDG.E R7, [R4.64+0x20] ;  /* 0x0000200404079981 */ /* 0x000362000c1e1900 */
[----:B------:R-:W-:-:S03]  /*37e0*/  UIMAD UR11, UR19, UR14, URZ ;  /* 0x0000000e130b72a4 */ /* 0x000fc6000f8e023f */
[----:B------:R-:W-:Y:S01]  /*37f0*/  @P6 STS.128 [R29+0xc000], RZ ;  /* 0x00c000ff1d006388 */ /* 0x000fe20000000c00 */
[----:B------:R-:W-:-:S03]  /*3800*/  UIMAD UR11, UR23, UR15, UR11 ;  /* 0x0000000f170b72a4 */ /* 0x000fc6000f8e020b */
[----:B------:R-:W-:Y:S04]  /*3810*/  @P6 STS.128 [R29+0xe000], RZ ;  /* 0x00e000ff1d006388 */ /* 0x000fe80000000c00 */
[----:B------:R-:W-:Y:S01]  /*3820*/  @P6 STS.128 [R29+0x10000], RZ ;  /* 0x010000ff1d006388 */ /* 0x000fe20000000c00 */
[----:B-1----:R-:W-:Y:S01]  /*3830*/  IMAD.WIDE.U32 R4, R22, c[0x0][0x198], R30 ;  /* 0x0000660016047a25 */ /* 0x002fe200078e001e */
[----:B------:R-:W-:Y:S02]  /*3840*/  BSSY B0, `(.L_x_28) ;  /* 0x000002c000007945 */ /* 0x000fe40003800000 */
[----:B--2---:R1:W-:Y:S04]  /*3850*/  STL [R1+0x60], R8 ;  /* 0x0000600801007387 */ /* 0x0043e80000100800 */
[----:B-----5:R2:W-:Y:S01]  /*3860*/  STL [R1+0x64], R7 ;  /* 0x0000640701007387 */ /* 0x0205e20000100800 */
[----:B-1----:R-:W-:Y:S01]  /*3870*/  IADD3 R8, P0, R4, UR26, RZ ;  /* 0x0000001a04087c10 */ /* 0x002fe2000ff1e0ff */
[----:B------:R-:W-:-:S05]  /*3880*/  IMAD.U32 R4, RZ, RZ, UR11 ;  /* 0x0000000bff047e24 */ /* 0x000fca000f8e00ff */
[----:B------:R-:W-:Y:S01]  /*3890*/  IADD3.X R9, R5, UR27, R4, P0, !PT ;  /* 0x0000001b05097c10 */ /* 0x000fe200087fe404 */
[----:B------:R-:W-:-:S04]  /*38a0*/  IMAD R4, R23, c[0x0][0x1b0], RZ ;  /* 0x00006c0017047a24 */ /* 0x000fc800078e02ff */
[C---:B------:R-:W-:Y:S02]  /*38b0*/  IMAD R4, R17.reuse, c[0x0][0x1b4], R4 ;  /* 0x00006d0011047a24 */ /* 0x040fe400078e0204 */
[----:B------:R-:W-:-:S04]  /*38c0*/  IMAD.WIDE.U32 R8, R17, c[0x0][0x1b0], R8 ;  /* 0x00006c0011087a25 */ /* 0x000fc800078e0008 */
[----:B------:R-:W-:Y:S01]  /*38d0*/  IMAD.IADD R14, R9, 0x1, R4 ;  /* 0x00000001090e7824 */ /* 0x000fe200078e0204 */
[----:B------:R-:W-:Y:S05]  /*38e0*/  @P6 BRA `(.L_x_29) ;  /* 0x0000021000006947 */ /* 0x000fea0003800000 */
[----:B--2---:R-:W2:Y:S04]  /*38f0*/  LDL R7, [R1+0x68] ;  /* 0x0000680001077983 */ /* 0x004ea80000100800 */
[----:B------:R-:W5:Y:S01]  /*3900*/  LDL R10, [R1+0x6c] ;  /* 0x00006c00010a7983 */ /* 0x000f620000100800 */
[----:B------:R-:W-:Y:S01]  /*3910*/  ISETP.GE.AND P3, PT, R30, c[0x0][0x220], PT ;  /* 0x000088001e007a0c */ /* 0x000fe20003f66270 */
[----:B------:R-:W-:Y:S02]  /*3920*/  IMAD.MOV.U32 R4, RZ, RZ, R8 ;  /* 0x000000ffff047224 */ /* 0x000fe400078e0008 */
[----:B------:R-:W-:-:S04]  /*3930*/  IMAD.MOV.U32 R5, RZ, RZ, R14 ;  /* 0x000000ffff057224 */ /* 0x000fc800078e000e */
[----:B------:R-:W-:-:S06]  /*3940*/  IMAD.WIDE.U32 R4, R32, c[0x0][0x198], R4 ;  /* 0x0000660020047a25 */ /* 0x000fcc00078e0004 */
[----:B------:R-:W-:Y:S01]  /*3950*/  @!P3 LEA R12, P4, R4, c[0x0][0x168], 0x1 ;  /* 0x00005a00040cba11 */ /* 0x000fe200078808ff */
[----:B------:R1:W-:Y:S01]  /*3960*/  @P3 STS.128 [R29+0xc000], RZ ;  /* 0x00c000ff1d003388 */ /* 0x0003e20000000c00 */
[----:B--2---:R-:W-:Y:S01]  /*3970*/  ISETP.GE.AND P2, PT, R7, c[0x0][0x220], PT ;  /* 0x0000880007007a0c */ /* 0x004fe20003f46270 */
[----:B------:R-:W-:Y:S01]  /*3980*/  IMAD R7, R26, c[0x0][0x198], RZ ;  /* 0x000066001a077a24 */ /* 0x000fe200078e02ff */
[----:B-----5:R-:W-:-:S03]  /*3990*/  ISETP.GE.AND P0, PT, R10, c[0x0][0x220], PT ;  /* 0x000088000a007a0c */ /* 0x020fc60003f06270 */
[----:B------:R-:W-:-:S04]  /*39a0*/  IMAD R7, R32, c[0x0][0x19c], R7 ;  /* 0x0000670020077a24 */ /* 0x000fc800078e0207 */
[----:B------:R-:W-:-:S04]  /*39b0*/  IMAD.IADD R7, R5, 0x1, R7 ;  /* 0x0000000105077824 */ /* 0x000fc800078e0207 */
[C---:B------:R-:W-:Y:S02]  /*39c0*/  @!P2 LEA R10, P1, R4.reuse, c[0x0][0x168], 0x1 ;  /* 0x00005a00040aaa11 */ /* 0x040fe400078208ff */
[C-C-:B------:R-:W-:Y:S02]  /*39d0*/  @!P3 LEA.HI.X R13, R4.reuse, c[0x0][0x16c], R7.reuse, 0x1, P4 ;  /* 0x00005b00040dba11 */ /* 0x140fe400020f0c07 */
        /* <DEDUP_REMOVED lines=18> */
.L_x_29:
[----:B--2---:R-:W-:Y:S05]  /*3b00*/  BSYNC B0 ;  /* 0x0000000000007941 */ /* 0x004fea0003800000 */
.L_x_28:
[----:B------:R2:W-:Y:S01]  /*3b10*/  @P5 STS.128 [R29+0xd000], RZ ;  /* 0x00d000ff1d005388 */ /* 0x0005e20000000c00 */
[----:B------:R-:W-:Y:S03]  /*3b20*/  BSSY B0, `(.L_x_30) ;  /* 0x0000026000007945 */ /* 0x000fe60003800000 */
[----:B------:R2:W-:Y:S04]  /*3b30*/  @P5 STS.128 [R29+0xf000], RZ ;  /* 0x00f000ff1d005388 */ /* 0x0005e80000000c00 */
[----:B------:R2:W-:Y:S01]  /*3b40*/  @P5 STS.128 [R29+0x11000], RZ ;  /* 0x011000ff1d005388 */ /* 0x0005e20000000c00 */
[----:B------:R-:W-:Y:S05]  /*3b50*/  @P5 BRA `(.L_x_31) ;  /* 0x0000022000005947 */ /* 0x000fea0003800000 */
[----:B-1----:R-:W5:Y:S04]  /*3b60*/  LDL R10, [R1+0x68] ;  /* 0x00006800010a7983 */ /* 0x002f680000100800 */
[----:B--2---:R-:W2:Y:S01]  /*3b70*/  LDL R7, [R1+0x6c] ;  /* 0x00006c0001077983 */ /* 0x004ea20000100800 */
[----:B------:R-:W-:Y:S01]  /*3b80*/  IADD3 R4, P0, R32, 0x20, RZ ;  /* 0x0000002020047810 */ /* 0x000fe20007f1e0ff */
[----:B------:R-:W-:Y:S01]  /*3b90*/  IMAD.MOV.U32 R9, RZ, RZ, R14 ;  /* 0x000000ffff097224 */ /* 0x000fe200078e000e */
[----:B------:R-:W-:-:S03]  /*3ba0*/  ISETP.GE.AND P3, PT, R30, c[0x0][0x220], PT ;  /* 0x000088001e007a0c */ /* 0x000fc60003f66270 */
[----:B------:R-:W-:Y:S02]  /*3bb0*/  IMAD.X R5, RZ, RZ, R26, P0 ;  /* 0x000000ffff057224 */ /* 0x000fe400000e061a */
[----:B------:R-:W-:-:S04]  /*3bc0*/  IMAD.WIDE.U32 R12, R4, c[0x0][0x198], R8 ;  /* 0x00006600040c7a25 */ /* 0x000fc800078e0008 */
[----:B------:R-:W-:-:S04]  /*3bd0*/  IMAD R5, R5, c[0x0][0x198], RZ ;  /* 0x0000660005057a24 */ /* 0x000fc800078e02ff */
[----:B------:R-:W-:Y:S01]  /*3be0*/  IMAD R4, R4, c[0x0][0x19c], R5 ;  /* 0x0000670004047a24 */ /* 0x000fe200078e0205 */
[----:B------:R1:W-:Y:S03]  /*3bf0*/  @P3 STS.128 [R29+0xd000], RZ ;  /* 0x00d000ff1d003388 */ /* 0x0003e60000000c00 */
[----:B------:R-:W-:Y:S01]  /*3c00*/  IMAD.IADD R4, R13, 0x1, R4 ;  /* 0x000000010d047824 */ /* 0x000fe200078e0204 */
[----:B-----5:R-:W-:Y:S02]  /*3c10*/  ISETP.GE.AND P2, PT, R10, c[0x0][0x220], PT ;  /* 0x000088000a007a0c */ /* 0x020fe40003f46270 */
[C---:B------:R-:W-:Y:S02]  /*3c20*/  @!P3 LEA R10, P4, R12.reuse, c[0x0][0x168], 0x1 ;  /* 0x00005a000c0aba11 */ /* 0x040fe400078808ff */
[----:B--2---:R-:W-:Y:S02]  /*3c30*/  ISETP.GE.AND P0, PT, R7, c[0x0][0x220], PT ;  /* 0x0000880007007a0c */ /* 0x004fe40003f06270 */
[----:B------:R-:W-:-:S05]  /*3c40*/  @!P3 LEA.HI.X R11, R12, c[0x0][0x16c], R4, 0x1, P4 ;  /* 0x00005b000c0bba11 */ /* 0x000fca00020f0c04 */
[----:B------:R-:W-:Y:S01]  /*3c50*/  @!PT LDS RZ, [RZ] ;  /* 0x00000000fffff984 */ /* 0x000fe20000000800 */
[----:B------:R-:W-:Y:S01]  /*3c60*/  @!PT LDS RZ, [RZ] ;  /* 0x00000000fffff984 */ /* 0x000fe20000000800 */
[----:B------:R-:W-:Y:S01]  /*3c70*/  @!PT LDS RZ, [RZ] ;  /* 0x00000000fffff984 */ /* 0x000fe20000000800 */
[----:B------:R1:W-:Y:S02]  /*3c80*/  @!P3 LDGSTS.E.BYPASS.LTC128B.128 [R29+0xd000], [R10.64] ;  /* 0x0d0000000a1dbfae */ /* 0x0003e4000b901d44 */
[C---:B------:R-:W-:Y:S02]  /*3c90*/  @!P2 LEA R8, P1, R12.reuse, c[0x0][0x168], 0x1 ;  /* 0x00005a000c08aa11 */ /* 0x040fe400078208ff */
[----:B------:R1:W-:Y:S02]  /*3ca0*/  @P2 STS.128 [R29+0xf000], RZ ;  /* 0x00f000ff1d002388 */ /* 0x0003e40000000c00 */
[----:B------:R-:W-:-:S05]  /*3cb0*/  @!P2 LEA.HI.X R9, R12, c[0x0][0x16c], R4, 0x1, P1 ;  /* 0x00005b000c09aa11 */ /* 0x000fca00008f0c04 */
        /* <DEDUP_REMOVED lines=12> */
.L_x_31:
[----:B------:R-:W-:Y:S05]  /*3d80*/  BSYNC B0 ;  /* 0x0000000000007941 */ /* 0x000fea0003800000 */
.L_x_30:
[----:B-1----:R-:W5:Y:S01]  /*3d90*/  LDL R8, [R1] ;  /* 0x0000000001087983 */ /* 0x002f620000100800 */
[----:B------:R-:W-:Y:S01]  /*3da0*/  LEA.HI R5, R28, R27, RZ, 0x3 ;  /* 0x0000001b1c057211 */ /* 0x000fe200078f18ff */
[----:B------:R-:W-:Y:S01]  /*3db0*/  IMAD.U32 R4, RZ, RZ, UR16 ;  /* 0x00000010ff047e24 */ /* 0x000fe2000f8e00ff */
[----:B------:R-:W-:Y:S01]  /*3dc0*/  IADD3 R6, R6, 0x1, RZ ;  /* 0x0000000106067810 */ /* 0x000fe20007ffe0ff */
[----:B--2---:R-:W2:Y:S01]  /*3dd0*/  LDL R7, [R1+0x4] ;  /* 0x0000040001077983 */ /* 0x004ea20000100800 */
[----:B------:R-:W-:-:S03]  /*3de0*/  LOP3.LUT R5, R5, 0xfffffff8, RZ, 0xc0, !PT ;  /* 0xfffffff805057812 */ /* 0x000fc600078ec0ff */
[----:B------:R-:W0:Y:S01]  /*3df0*/  LDGDEPBAR ;  /* 0x00000000000079af */ /* 0x000e220000000000 */
[----:B------:R-:W-:Y:S01]  /*3e00*/  IMAD.MOV.U32 R240, RZ, RZ, 0x20 ;  /* 0x00000020fff07424 */ /* 0x000fe200078e00ff */
[----:B------:R-:W-:Y:S01]  /*3e10*/  IADD3 R4, R4, -UR24, R6 ;  /* 0x8000001804047c10 */ /* 0x000fe2000fffe006 */
[----:B------:R-:W-:-:S05]  /*3e20*/  IMAD.IADD R5, R27, 0x1, -R5 ;  /* 0x000000011b057824 */ /* 0x000fca00078e0a05 */
[----:B------:R-:W-:Y:S01]  /*3e30*/  LOP3.LUT P0, RZ, R5, 0x2, RZ, 0xc0, !PT ;  /* 0x0000000205ff7812 */ /* 0x000fe2000780c0ff */
[----:B------:R-:W-:-:S04]  /*3e40*/  DEPBAR.LE SB0, 0x1 ;  /* 0x000080400000791a */ /* 0x000fc80000000000 */
[----:B------:R-:W-:Y:S01]  /*3e50*/  BAR.SYNC.DEFER_BLOCKING 0x0 ;  /* 0x0000000000007b1d */ /* 0x000fe20000010000 */
[----:B------:R-:W-:-:S05]  /*3e60*/  SEL R240, R240, 0xffffffe0, !P0 ;  /* 0xffffffe0f0f07807 */ /* 0x000fca0004000000 */
[----:B------:R-:W-:Y:S01]  /*3e70*/  IMAD.IADD R240, R240, 0x1, R252 ;  /* 0x00000001f0f07824 */ /* 0x000fe200078e02fc */
[----:B------:R1:W-:Y:S04]  /*3e80*/  STL [R1+0x80], R4 ;  /* 0x0000800401007387 */ /* 0x0003e80000100800 */
[----:B------:R1:W3:Y:S04]  /*3e90*/  LDSM.16.M88.4 R172, [R240+0x12000] ;  /* 0x01200000f0ac783b */ /* 0x0002e80000000200 */
[----:B------:R1:W4:Y:S04]  /*3ea0*/  LDSM.16.M88.4 R176, [R240+0x12800] ;  /* 0x01280000f0b0783b */ /* 0x0003280000000200 */
[----:B------:R1:W1:Y:S04]  /*3eb0*/  LDSM.16.M88.4 R204, [R240+0x14000] ;  /* 0x01400000f0cc783b */ /* 0x0002680000000200 */
        /* <DEDUP_REMOVED lines=8> */
[----:B------:R-:W1:Y:S01]  /*3f40*/  LDSM.16.M88.4 R240, [R240+0x16800] ;  /* 0x01680000f0f0783b */ /* 0x000e620000000200 */
[----:B------:R-:W-:Y:S01]  /*3f50*/  USHF.L.U32 UR14, UR20, 0x6, URZ ;  /* 0x00000006140e7899 */ /* 0x000fe2000800063f */
[----:B------:R-:W-:Y:S01]  /*3f60*/  CS2R R142, SRZ ;  /* 0x00000000008e7805 */ /* 0x000fe2000001ff00 */
[----:B------:R-:W-:Y:S01]  /*3f70*/  CS2R R140, SRZ ;  /* 0x00000000008c7805 */ /* 0x000fe2000001ff00 */
[----:B------:R-:W-:Y:S01]  /*3f80*/  CS2R R146, SRZ ;  /* 0x0000000000927805 */ /* 0x000fe2000001ff00 */
[----:B------:R-:W-:Y:S01]  /*3f90*/  UIADD3 UR15, UR24, 0x40, UR14 ;  /* 0x00000040180f7890 */ /* 0x000fe2000fffe00e */
[----:B------:R-:W-:Y:S01]  /*3fa0*/  CS2R R144, SRZ ;  /* 0x0000000000907805 */ /* 0x000fe2000001ff00 */
        /* <DEDUP_REMOVED lines=37> */
[----:B---34-:R-:W-:Y:S01]  /*4200*/  CS2R R28, SRZ ;  /* 0x00000000001c7805 */ /* 0x018fe2000001ff00 */
[----:B------:R-:W-:Y:S01]  /*4210*/  CS2R R34, SRZ ;  /* 0x0000000000227805 */ /* 0x000fe2000001ff00 */
[----:B------:R-:W-:Y:S01]  /*4220*/  CS2R R32, SRZ ;  /* 0x0000000000207805 */ /* 0x000fe2000001ff00 */
[----:B------:R-:W-:Y:S01]  /*4230*/  CS2R R26, SRZ ;  /* 0x00000000001a7805 */ /* 0x000fe2000001ff00 */
[----:B------:R-:W-:Y:S01]  /*4240*/  CS2R R24, SRZ ;  /* 0x0000000000187805 */ /* 0x000fe2000001ff00 */
[----:B------:R-:W-:Y:S01]  /*4250*/  CS2R R22, SRZ ;  /* 0x0000000000167805 */ /* 0x000fe2000001ff00 */
[----:B------:R-:W-:Y:S01]  /*4260*/  CS2R R20, SRZ ;  /* 0x0000000000147805 */ /* 0x000fe2000001ff00 */
[----:B------:R-:W-:-:S02]  /*4270*/  UIADD3 UR14, UR14, 0x40, URZ ;  /* 0x000000400e0e7890 */ /* 0x000fc4000fffe03f */
[----:B------:R-:W-:Y:S01]  /*4280*/  UIADD3 UR15, UR15, -UR16, URZ ;  /* 0x800000100f0f7290 */ /* 0x000fe2000fffe03f */
[----:B-----5:R3:W4:Y:S04]  /*4290*/  LDSM.16.M88.4 R148, [R8+0x12000] ;  /* 0x012000000894783b */ /* 0x0207280000000200 */
[----:B------:R3:W1:Y:S04]  /*42a0*/  LDSM.16.M88.4 R152, [R8+0x12800] ;  /* 0x012800000898783b */ /* 0x0006680000000200 */
[----:B--2---:R3:W2:Y:S04]  /*42b0*/  LDSM.16.M88.4 R156, [R7+0x12000] ;  /* 0x01200000079c783b */ /* 0x0046a80000000200 */
        /* <DEDUP_REMOVED lines=8> */
[----:B----4-:R3:W1:Y:S02]  /*4340*/  LDSM.16.M88.4 R224, [R7+0x16800] ;  /* 0x0168000007e0783b */ /* 0x0106640000000200 */
.L_x_34:
[----:B------:R-:W4:Y:S01]  /*4350*/  LDL R88, [R1] ;  /* 0x0000000001587983 */ /* 0x000f220000100800 */
[----:B------:R-:W-:Y:S02]  /*4360*/  USHF.L.U32 UR11, UR6, 0x6, URZ ;  /* 0x00000006060b7899 */ /* 0x000fe4000800063f */
[----:B------:R-:W-:Y:S02]  /*4370*/  UISETP.GT.AND UP2, UPT, UR6, UR12, UPT ;  /* 0x0000000c0600728c */ /* 0x000fe4000bf44270 */
[----:B-----5:R-:W5:Y:S01]  /*4380*/  LDL R245, [R1+0x8] ;  /* 0x0000080001f57983 */ /* 0x020f620000100800 */
[----:B------:R-:W-:Y:S04]  /*4390*/  UISETP.GE.AND UP0, UPT, UR11, UR15, UPT ;  /* 0x0000000f0b00728c */ /* 0x000fe8000bf06270 */
[----:B---3--:R-:W3:Y:S01]  /*43a0*/  LDL R90, [R1+0x4] ;  /* 0x00000400015a7983 */ /* 0x008ee20000100800 */
[----:B------:R-:W-:Y:S04]  /*43b0*/  UISETP.LT.AND UP0, UPT, UR14, UR16, UP0 ;  /* 0x000000100e00728c */ /* 0x000fe80008701270 */
[----:B--2---:R-:W2:Y:S02]  /*43c0*/  LDL R244, [R1+0xc] ;  /* 0x00000c0001f47983 */ /* 0x004ea40000100800 */
[----:B------:R-:W-:Y:S03]  /*43d0*/  PLOP3.LUT P0, PT, PT, PT, UP0, 0x80, 0x0 ;  /* 0x000000000000781c */ /* 0x000fe60003f0f008 */
[----:B------:R-:W3:Y:S05]  /*43e0*/  LDL R99, [R1+0x18] ;  /* 0x0000180001637983 */ /* 0x000eea0000100800 */
[----:B------:R-:W3:Y:S05]  /*43f0*/  LDL R89, [R1+0x10] ;  /* 0x0000100001597983 */ /* 0x000eea0000100800 */
[----:B------:R-:W3:Y:S05]  /*4400*/  LDL R96, [R1+0x14] ;  /* 0x0000140001607983 */ /* 0x000eea0000100800 */
[----:B------:R-:W0:Y:S05]  /*4410*/  LDGDEPBAR ;  /* 0x00000000000079af */ /* 0x000e2a0000000000 */
[----:B------:R-:W3:Y:S05]  /*4420*/  LDL R92, [R1+0x80] ;  /* 0x00008000015c7983 */ /* 0x000eea0000100800 */
[----:B------:R-:W3:Y:S05]  /*4430*/  LDL R91, [R1+0x84] ;  /* 0x00008400015b7983 */ /* 0x000eea0000100800 */
[----:B------:R-:W3:Y:S05]  /*4440*/  LDL R95, [R1+0x50] ;  /* 0x00005000015f7983 */ /* 0x000eea0000100800 */
[----:B------:R-:W3:Y:S05]  /*4450*/  LDL R94, [R1+0x5c] ;  /* 0x00005c00015e7983 */ /* 0x000eea0000100800 */
[----:B------:R-:W3:Y:S05]  /*4460*/  LDL R93, [R1+0x54] ;  /* 0x00005400015d7983 */ /* 0x000eea0000100800 */
[----:B------:R-:W3:Y:S05]  /*4470*/  LDL R98, [R1+0x74] ;  /* 0x0000740001627983 */ /* 0x000eea0000100800 */
[----:B------:R-:W3:Y:S01]  /*4480*/  LDL R97, [R1+0x70] ;  /* 0x0000700001617983 */ /* 0x000ee20000100800 */
[----:B------:R-:W-:Y:S04]  /*4490*/  DEPBAR.LE SB0, 0x0 ;  /* 0x000080000000791a */ /* 0x000fe80000000000 */
[----:B------:R-:W-:Y:S06]  /*44a0*/  BAR.SYNC.DEFER_BLOCKING 0x0 ;  /* 0x0000000000007b1d */ /* 0x000fec0000010000 */
[----:B------:R-:W-:Y:S05]  /*44b0*/  LDSM.16.M88.4 R84, [R252+0xc000] ;  /* 0x00c00000fc54783b */ /* 0x000fea0000000200 */
[----:B-1--4-:R-:W-:Y:S05]  /*44c0*/  LDSM.16.M88.4 R8, [R88+0xc000] ;  /* 0x00c000005808783b */ /* 0x012fea0000000200 */
[----:B-----5:R-:W4:Y:S05]  /*44d0*/  LDSM.16.M88.4 R16, [R245] ;  /* 0x00000000f510783b */ /* 0x020f2a0000000200 */
[----:B------:R-:W5:Y:S05]  /*44e0*/  LDSM.16.M88.4 R68, [R88+0xc800] ;  /* 0x00c800005844783b */ /* 0x000f6a0000000200 */
[----:B--2---:R-:W-:Y:S05]  /*44f0*/  LDSM.16.M88.4 R72, [R244] ;  /* 0x00000000f448783b */ /* 0x004fea0000000200 */
[----:B---3--:R-:W2:Y:S05]  /*4500*/  LDSM.16.M88.4 R76, [R90+0xc000] ;  /* 0x00c000005a4c783b */ /* 0x008eaa0000000200 */
[----:B------:R-:W3:Y:S01]  /*4510*/  LDSM.16.M88.4 R80, [R90+0xc800] ;  /* 0x00c800005a50783b */ /* 0x000ee20000000200 */
[C---:B-1--4-:R-:W-:Y:S08]  /*4520*/  HMMA.16816.F32 R4, R16.reuse, R8, RZ ;  /* 0x000000081004723c */ /* 0x052ff000000018ff */
[C---:B------:R-:W-:Y:S08]  /*4530*/  HMMA.16816.F32 R8, R16.reuse, R10, RZ ;  /* 0x0000000a1008723c */ /* 0x040ff000000018ff */
[C---:B-----5:R-:W-:Y:S08]  /*4540*/  HMMA.16816.F32 R12, R16.reuse, R68, RZ ;  /* 0x00000044100c723c */ /* 0x060ff000000018ff */
[----:B------:R-:W-:Y:S01]  /*4550*/  HMMA.16816.F32 R16, R16, R70, RZ ;  /* 0x000000461010723c */ /* 0x000fe200000018ff */
[----:B------:R-:W1:Y:S07]  /*4560*/  LDSM.16.M88.4 R68, [R99] ;  /* 0x000000006344783b */ /* 0x000e6e0000000200 */
[C---:B--2---:R-:W-:Y:S08]  /*4570*/  HMMA.16816.F32 R4, R72.reuse, R76, R4 ;  /* 0x0000004c4804723c */ /* 0x044ff00000001804 */
[C---:B------:R-:W-:Y:S01]  /*4580*/  HMMA.16816.F32 R8, R72.reuse, R78, R8 ;  /* 0x0000004e4808723c */ /* 0x040fe20000001808 */
[----:B------:R-:W-:Y:S07]  /*4590*/  LDSM.16.M88.4 R76, [R96] ;  /* 0x00000000604c783b */ /* 0x000fee0000000200 */
[C---:B---3--:R-:W-:Y:S08]  /*45a0*/  HMMA.16816.F32 R12, R72.reuse, R80, R12 ;  /* 0x00000050480c723c */ /* 0x048ff0000000180c */
[----:B------:R-:W-:Y:S01]  /*45b0*/  HMMA.16816.F32 R16, R72, R82, R16 ;  /* 0x000000524810723c */ /* 0x000fe20000001810 */
[----:B------:R-:W2:Y:S05]  /*45c0*/  LDSM.16.M88.4 R72, [R252+0xc800] ;  /* 0x00c80000fc48783b */ /* 0x000eaa0000000200 */
[----:B------:R-:W3:Y:S02]  /*45d0*/  LDSM.16.M88.4 R80, [R89+0xc000] ;  /* 0x00c000005950783b */ /* 0x000ee40000000200 */
[C---:B-1----:R-:W-:Y:S08]  /*45e0*/  HMMA.16816.F32 R4, R68.reuse, R84, R4 ;  /* 0x000000544404723c */ /* 0x042ff00000001804 */
[C---:B------:R-:W-:Y:S01]  /*45f0*/  HMMA.16816.F32 R8, R68.reuse, R86, R8 ;  /* 0x000000564408723c */ /* 0x040fe20000001808 */
[----:B------:R-:W1:Y:S07]  /*4600*/  LDSM.16.M88.4 R84, [R89+0xc800] ;  /* 0x00c800005954783b */ /* 0x000e6e0000000200 */
[C---:B--2---:R-:W-:Y:S08]  /*4610*/  HMMA.16816.F32 R12, R68.reuse, R72, R12 ;  /* 0x00000048440c723c */ /* 0x044ff0000000180c */
[----:B------:R-:W-:Y:S01]  /*4620*/  HMMA.16816.F32 R16, R68, R74, R16 ;  /* 0x0000004a4410723c */ /* 0x000fe20000001810 */
[----:B------:R-:W-:Y:S05]  /*4630*/  LDSM.16.M88.4 R68, [R245+0x2000] ;  /* 0x00200000f544783b */ /* 0x000fea0000000200 */
[----:B------:R-:W2:Y:S02]  /*4640*/  LDSM.16.M88.4 R72, [R88+0xe000] ;  /* 0x00e000005848783b */ /* 0x000ea40000000200 */
[C---:B---3--:R-:W-:Y:S08]  /*4650*/  HMMA.16816.F32 R4, R76.reuse, R80, R4 ;  /* 0x000000504c04723c */ /* 0x048ff00000001804 */
[C---:B------:R-:W-:Y:S01]  /*4660*/  HMMA.16816.F32 R8, R76.reuse, R82, R8 ;  /* 0x000000524c08723c */ /* 0x040fe20000001808 */
[----:B------:R-:W3:Y:S07]  /*4670*/  LDSM.16.M88.4 R80, [R88+0xe800] ;  /* 0x00e800005850783b */ /* 0x000eee0000000200 */
[C---:B-1----:R-:W-:Y:S08]  /*4680*/  HMMA.16816.F32 R12, R76.reuse, R84, R12 ;  /* 0x000000544c0c723c */ /* 0x042ff0000000180c */
[----:B------:R-:W-:Y:S01]  /*4690*/  HMMA.16816.F32 R16, R76, R86, R16 ;  /* 0x000000564c10723c */ /* 0x000fe20000001810 */
[----:B------:R-:W-:Y:S05]  /*46a0*/  LDSM.16.M88.4 R76, [R244+0x2000] ;  /* 0x00200000f44c783b */ /* 0x000fea0000000200 */
[----:B------:R-:W1:Y:S02]  /*46b0*/  LDSM.16.M88.4 R84, [R90+0xe000] ;  /* 0x00e000005a54783b */ /* 0x000e640000000200 */
[C---:B--2---:R-:W-:Y:S08]  /*46c0*/  HMMA.16816.F32 R4, R68.reuse, R72, R4 ;  /* 0x000000484404723c */ /* 0x044ff00000001804 */
[C---:B------:R-:W-:Y:S01]  /*46d0*/  HMMA.16816.F32 R8, R68.reuse, R74, R8 ;  /* 0x0000004a4408723c */ /* 0x040fe20000001808 */
[----:B------:R-:W-:Y:S07]  /*46e0*/  LDSM.16.M88.4 R72, [R99+0x2000] ;  /* 0x002000006348783b */ /* 0x000fee0000000200 */
        /* <DEDUP_REMOVED lines=20> */
[----:B------:R2:W4:Y:S07]  /*4830*/  LDSM.16.M88.4 R76, [R88+0x10800] ;  /* 0x01080000584c783b */ /* 0x00052e0000000200 */
[C---:B---3--:R-:W-:Y:S08]  /*4840*/  HMMA.16816.F32 R12, R68.reuse, R80, R12 ;  /* 0x00000050440c723c */ /* 0x048ff0000000180c */
[----:B------:R-:W-:Y:S01]  /*4850*/  HMMA.16816.F32 R16, R68, R82, R16 ;  /* 0x000000524410723c */ /* 0x000fe20000001810 */
[----:B------:R-:W-:Y:S05]  /*4860*/  LDSM.16.M88.4 R80, [R90+0x10000] ;  /* 0x010000005a50783b */ /* 0x000fea0000000200 */
[----:B------:R-:W3:Y:S02]  /*4870*/  LDSM.16.M88.4 R68, [R244+0x4000] ;  /* 0x00400000f444783b */ /* 0x000ee40000000200 */
[C---:B-1----:R-:W-:Y:S03]  /*4880*/  HMMA.16816.F32 R4, R72.reuse, R84, R4 ;  /* 0x000000544804723c */ /* 0x042fe60000001804 */
[----:B--2---:R-:W2:Y:S05]  /*4890*/  LDL R88, [R1+0x60] ;  /* 0x0000600001587983 */ /* 0x004eaa0000100800 */
[C---:B------:R-:W-:Y:S01]  /*48a0*/  HMMA.16816.F32 R8, R72.reuse, R86, R8 ;  /* 0x000000564808723c */ /* 0x040fe20000001808 */
[----:B------:R1:W5:Y:S07]  /*48b0*/  LDSM.16.M88.4 R84, [R90+0x10800] ;  /* 0x010800005a54783b */ /* 0x00036e0000000200 */
[C---:B----4-:R-:W-:Y:S08]  /*48c0*/  HMMA.16816.F32 R12, R72.reuse, R76, R12 ;  /* 0x0000004c480c723c */ /* 0x050ff0000000180c */
[----:B------:R-:W-:Y:S01]  /*48d0*/  HMMA.16816.F32 R16, R72, R78, R16 ;  /* 0x0000004e4810723c */ /* 0x000fe20000001810 */
[----:B------:R-:W-:Y:S05]  /*48e0*/  LDSM.16.M88.4 R72, [R99+0x4000] ;  /* 0x004000006348783b */ /* 0x000fea0000000200 */
[----:B------:R-:W4:Y:S05]  /*48f0*/  LDSM.16.M88.4 R76, [R252+0x10000] ;  /* 0x01000000fc4c783b */ /* 0x000f2a0000000200 */
[----:B-1----:R-:W2:Y:S01]  /*4900*/  LDL R90, [R1+0x64] ;  /* 0x00006400015a7983 */ /* 0x002ea20000100800 */
[C---:B---3--:R-:W-:Y:S08]  /*4910*/  HMMA.16816.F32 R4, R68.reuse, R80, R4 ;  /* 0x000000504404723c */ /* 0x048ff00000001804 */
[C---:B------:R-:W-:Y:S01]  /*4920*/  HMMA.16816.F32 R8, R68.reuse, R82, R8 ;  /* 0x000000524408723c */ /* 0x040fe20000001808 */
[----:B------:R-:W1:Y:S07]  /*4930*/  LDSM.16.M88.4 R80, [R252+0x10800] ;  /* 0x01080000fc50783b */ /* 0x000e6e0000000200 */
[C---:B-----5:R-:W-:Y:S08]  /*4940*/  HMMA.16816.F32 R12, R68.reuse, R84, R12 ;  /* 0x00000054440c723c */ /* 0x060ff0000000180c */
[----:B------:R-:W-:Y:S01]  /*4950*/  HMMA.16816.F32 R16, R68, R86, R16 ;  /* 0x000000564410723c */ /* 0x000fe20000001810 */
[----:B------:R-:W-:Y:S05]  /*4960*/  LDSM.16.M88.4 R68, [R96+0x4000] ;  /* 0x004000006044783b */ /* 0x000fea0000000200 */
[----:B------:R-:W3:Y:S02]  /*4970*/  LDSM.16.M88.4 R84, [R89+0x10000] ;  /* 0x010000005954783b */ /* 0x000ee40000000200 */
[C---:B----4-:R-:W-:Y:S07]  /*4980*/  HMMA.16816.F32 R4, R72.reuse, R76, R4 ;  /* 0x0000004c4804723c */ /* 0x050fee0000001804 */
[----:B------:R-:W-:Y:S01]  /*4990*/  IMAD.U32 R76, RZ, RZ, UR20 ;  /* 0x00000014ff4c7e24 */ /* 0x000fe2000f8e00ff */
[C---:B------:R-:W-:Y:S04]  /*49a0*/  HMMA.16816.F32 R8, R72.reuse, R78, R8 ;  /* 0x0000004e4808723c */ /* 0x040fe80000001808 */
[----:B------:R-:W-:Y:S04]  /*49b0*/  @!P0 IMAD R76, R76, 0x40, R91 ;  /* 0x000000404c4c8824 */ /* 0x000fe800078e025b */
[C---:B-1----:R-:W-:Y:S07]  /*49c0*/  HMMA.16816.F32 R12, R72.reuse, R80, R12 ;  /* 0x00000050480c723c */ /* 0x042fee000000180c */
[----:B------:R-:W-:Y:S01]  /*49d0*/  @!P0 IADD3 R80, R76, 0x1, RZ ;  /* 0x000000014c508810 */ /* 0x000fe20007ffe0ff */
[----:B------:R-:W-:Y:S07]  /*49e0*/  HMMA.16816.F32 R16, R72, R82, R16 ;  /* 0x000000524810723c */ /* 0x000fee0000001810 */
[----:B------:R-:W-:Y:S02]  /*49f0*/  @!P0 IADD3 R72, R92, UR11, RZ ;  /* 0x0000000b5c488c10 */ /* 0x000fe4000fffe0ff */
[----:B------:R-:W2:Y:S03]  /*4a00*/  LDL R92, [R1+0x58] ;  /* 0x00005800015c7983 */ /* 0x000ea60000100800 */
[----:B------:R-:W-:Y:S01]  /*4a10*/  @!P0 IMNMX R79, R72, UR16, PT ;  /* 0x00000010484f8c17 */ /* 0x000fe2000b800200 */
[C---:B---3--:R-:W-:Y:S05]  /*4a20*/  HMMA.16816.F32 R4, R68.reuse, R84, R4 ;  /* 0x000000544404723c */ /* 0x048fea0000001804 */
[-C--:B------:R-:W-:Y:S02]  /*4a30*/  @!P0 ISETP.GE.AND P2, PT, R76, R79.reuse, PT ;  /* 0x0000004f4c00820c */ /* 0x080fe40003f46270 */
[----:B------:R-:W-:Y:S01]  /*4a40*/  @!P0 IADD3 R78, R72, 0x8, RZ ;  /* 0x00000008484e8810 */ /* 0x000fe20007ffe0ff */
[C---:B------:R-:W-:Y:S01]  /*4a50*/  HMMA.16816.F32 R8, R68.reuse, R86, R8 ;  /* 0x000000564408723c */ /* 0x040fe20000001808 */
[----:B------:R-:W1:Y:S03]  /*4a60*/  LDSM.16.M88.4 R72, [R89+0x10800] ;  /* 0x010800005948783b */ /* 0x000e660000000200 */
[----:B------:R-:W-:Y:S11]  /*4a70*/  @!P0 IMNMX R78, R78, UR16, PT ;  /* 0x000000104e4e8c17 */ /* 0x000ff6000b800200 */
[----:B------:R-:W-:Y:S01]  /*4a80*/  @!UPT UIADD3 URZ, URZ, URZ, URZ ;  /* 0x0000003f3f3ff290 */ /* 0x000fe2000fffe03f */
[----:B------:R-:W-:Y:S02]  /*4a90*/  @!P0 FSEL R4, R4, -INF , !P2 ;  /* 0xff80000004048808 */ /* 0x000fe40005000000 */
[-C--:B------:R-:W-:Y:S04]  /*4aa0*/  @!P0 ISETP.GE.AND P2, PT, R76, R78.reuse, PT ;  /* 0x0000004e4c00820c */ /* 0x080fe80003f46270 */
[----:B------:R-:W-:Y:S01]  /*4ab0*/  @!P0 FSEL R6, R6, -INF , !P2 ;  /* 0xff80000006068808 */ /* 0x000fe20005000000 */
[C---:B-1----:R-:W-:Y:S08]  /*4ac0*/  HMMA.16816.F32 R12, R68.reuse, R72, R12 ;  /* 0x00000048440c723c */ /* 0x042ff0000000180c */
[----:B------:R-:W-:Y:S04]  /*4ad0*/  HMMA.16816.F32 R16, R68, R74, R16 ;  /* 0x0000004a4410723c */ /* 0x000fe80000001810 */
[C---:B--2---:R-:W-:Y:S01]  /*4ae0*/  FMUL.FTZ R77, R88.reuse, 1.4426950216293334961 ;  /* 0x3fb8aa3b584d7820 */ /* 0x044fe20000410000 */
[----:B------:R-:W-:Y:S04]  /*4af0*/  FSETP.NEU.FTZ.AND P1, PT, R88, -INF , PT ;  /* 0xff8000005800780b */ /* 0x000fe80003f3d000 */
[----:B------:R-:W-:Y:S02]  /*4b00*/  FSEL R77, R77, RZ, P1 ;  /* 0x000000ff4d4d7208 */ /* 0x000fe40000800000 */
[-C--:B------:R-:W-:Y:S03]  /*4b10*/  @!P0 ISETP.GE.AND P1, PT, R80, R79.reuse, PT ;  /* 0x0000004f5000820c */ /* 0x080fe60003f26270 */
[--C-:B------:R-:W-:Y:S01]  /*4b20*/  FFMA.FTZ R4, R4, c[0x0][0x23c], -R77.reuse ;  /* 0x00008f0004047a23 */ /* 0x100fe2000001084d */
[----:B------:R-:W-:Y:S03]  /*4b30*/  @!P0 FSEL R5, R5, -INF , !P1 ;  /* 0xff80000005058808 */ /* 0x000fe60004800000 */
[----:B------:R1:W-:Y:S02]  /*4b40*/  MUFU.EX2 R88, R4 ;  /* 0x0000000400587308 */ /* 0x0003e40000000800 */
[--C-:B------:R-:W-:Y:S08]  /*4b50*/  FFMA.FTZ R5, R5, c[0x0][0x23c], -R77.reuse ;  /* 0x00008f0005057a23 */ /* 0x100ff0000001084d */
[----:B------:R2:W3:Y:S01]  /*4b60*/  MUFU.EX2 R86, R5 ;  /* 0x0000000500567308 */ /* 0x0004e20000000800 */
[C---:B------:R-:W-:Y:S01]  /*4b70*/  FSETP.NEU.FTZ.AND P1, PT, R90.reuse, -INF , PT ;  /* 0xff8000005a00780b */ /* 0x040fe20003f3d000 */
[----:B-1----:R-:W-:Y:S05]  /*4b80*/  FMUL.FTZ R4, R90, 1.4426950216293334961 ;  /* 0x3fb8aa3b5a047820 */ /* 0x002fea0000410000 */
[----:B------:R-:W-:Y:S02]  /*4b90*/  FSEL R4, R4, RZ, P1 ;  /* 0x000000ff04047208 */ /* 0x000fe40000800000 */
[-C--:B------:R-:W-:Y:S03]  /*4ba0*/  @!P0 ISETP.GE.AND P1, PT, R80, R78.reuse, PT ;  /* 0x0000004e5000820c */ /* 0x080fe60003f26270 */
[--C-:B------:R-:W-:Y:S01]  /*4bb0*/  FFMA.FTZ R6, R6, c[0x0][0x23c], -R4.reuse ;  /* 0x00008f0006067a23 */ /* 0x100fe20000010804 */
[----:B--2---:R-:W-:Y:S02]  /*4bc0*/  @!P0 IADD3 R5, R76, 0x8, RZ ;  /* 0x000000084c058810 */ /* 0x004fe40007ffe0ff */
[----:B------:R-:W-:Y:S01]  /*4bd0*/  @!P0 FSEL R7, R7, -INF , !P1 ;  /* 0xff80000007078808 */ /* 0x000fe20004800000 */
[----:B------:R1:W-:Y:S01]  /*4be0*/  MUFU.EX2 R91, R6 ;  /* 0x00000006005b7308 */ /* 0x0003e20000000800 */
[-C--:B------:R-:W-:Y:S03]  /*4bf0*/  @!P0 ISETP.GE.AND P1, PT, R5, R79.reuse, PT ;  /* 0x0000004f0500820c */ /* 0x080fe60003f26270 */
[--C-:B------:R-:W-:Y:S01]  /*4c00*/  FFMA.FTZ R7, R7, c[0x0][0x23c], -R4.reuse ;  /* 0x00008f0007077a23 */ /* 0x100fe20000010804 */
[----:B------:R-:W-:Y:S05]  /*4c10*/  @!P0 FSEL R8, R8, -INF , !P1 ;  /* 0xff80000008088808 */ /* 0x000fea0004800000 */
[----:B------:R-:W2:Y:S01]  /*4c20*/  MUFU.EX2 R90, R7 ;  /* 0x00000007005a7308 */ /* 0x000ea20000000800 */
[--C-:B------:R-:W-:Y:S09]  /*4c30*/  FFMA.FTZ R8, R8, c[0x0][0x23c], -R77.reuse ;  /* 0x00008f0008087a23 */ /* 0x100ff2000001084d */
[----:B------:R-:W-:Y:S01]  /*4c40*/  MUFU.EX2 R85, R8 ;  /* 0x0000000800557308 */ /* 0x000fe20000000800 */
[----:B-1----:R-:W-:Y:S04]  /*4c50*/  @!P0 IADD3 R6, R76, 0x9, RZ ;  /* 0x000000094c068810 */ /* 0x002fe80007ffe0ff */
[-C--:B------:R-:W-:Y:S04]  /*4c60*/  @!P0 ISETP.GE.AND P1, PT, R6, R79.reuse, PT ;  /* 0x0000004f0600820c */ /* 0x080fe80003f26270 */
[----:B------:R-:W-:Y:S02]  /*4c70*/  @!P0 FSEL R9, R9, -INF , !P1 ;  /* 0xff80000009098808 */ /* 0x000fe40004800000 */
[-C--:B------:R-:W-:Y:S02]  /*4c80*/  @!P0 ISETP.GE.AND P1, PT, R5, R78.reuse, PT ;  /* 0x0000004e0500820c */ /* 0x080fe40003f26270 */
[----:B------:R-:W-:Y:S01]  /*4c90*/  @!P0 IADD3 R5, R76, 0x10, RZ ;  /* 0x000000104c058810 */ /* 0x000fe20007ffe0ff */
[--C-:B------:R-:W-:Y:S01]  /*4ca0*/  FFMA.FTZ R9, R9, c[0x0][0x23c], -R77.reuse ;  /* 0x00008f0009097a23 */ /* 0x100fe2000001084d */
[----:B------:R-:W-:Y:S02]  /*4cb0*/  @!P0 FSEL R10, R10, -INF , !P1 ;  /* 0xff8000000a0a8808 */ /* 0x000fe40004800000 */
[-C--:B------:R-:W-:Y:S01]  /*4cc0*/  @!P0 ISETP.GE.AND P1, PT, R6, R78.reuse, PT ;  /* 0x0000004e0600820c */ /* 0x080fe20003f26270 */
[----:B------:R-:W-:Y:S01]  /*4cd0*/  MUFU.EX2 R82, R9 ;  /* 0x0000000900527308 */ /* 0x000fe20000000800 */
[----:B------:R-:W-:Y:S01]  /*4ce0*/  @!P0 IADD3 R6, R76, 0x11, RZ ;  /* 0x000000114c068810 */ /* 0x000fe20007ffe0ff */
[--C-:B------:R-:W-:Y:S01]  /*4cf0*/  FFMA.FTZ R10, R10, c[0x0][0x23c], -R4.reuse ;  /* 0x00008f000a0a7a23 */ /* 0x100fe20000010804 */
[----:B------:R-:W-:Y:S02]  /*4d00*/  @!P0 FSEL R11, R11, -INF , !P1 ;  /* 0xff8000000b0b8808 */ /* 0x000fe40004800000 */
[-C--:B------:R-:W-:Y:S03]  /*4d10*/  @!P0 ISETP.GE.AND P1, PT, R5, R79.reuse, PT ;  /* 0x0000004f0500820c */ /* 0x080fe60003f26270 */
[--C-:B------:R-:W-:Y:S01]  /*4d20*/  FFMA.FTZ R11, R11, c[0x0][0x23c], -R4.reuse ;  /* 0x00008f000b0b7a23 */ /* 0x100fe20000010804 */
[----:B------:R-:W-:Y:S01]  /*4d30*/  @!P0 FSEL R12, R12, -INF , !P1 ;  /* 0xff8000000c0c8808 */ /* 0x000fe20004800000 */
[----:B------:R-:W-:Y:S01]  /*4d40*/  MUFU.EX2 R89, R10 ;  /* 0x0000000a00597308 */ /* 0x000fe20000000800 */
[-C--:B------:R-:W-:Y:S03]  /*4d50*/  @!P0 ISETP.GE.AND P1, PT, R6, R79.reuse, PT ;  /* 0x0000004f0600820c */ /* 0x080fe60003f26270 */
[--C-:B------:R-:W-:Y:S01]  /*4d60*/  FFMA.FTZ R12, R12, c[0x0][0x23c], -R77.reuse ;  /* 0x00008f000c0c7a23 */ /* 0x100fe2000001084d */
[----:B------:R-:W-:Y:S02]  /*4d70*/  @!P0 FSEL R13, R13, -INF , !P1 ;  /* 0xff8000000d0d8808 */ /* 0x000fe40004800000 */
[-C--:B------:R-:W-:Y:S02]  /*4d80*/  @!P0 ISETP.GE.AND P1, PT, R5, R78.reuse, PT ;  /* 0x0000004e0500820c */ /* 0x080fe40003f26270 */
[----:B------:R-:W-:Y:S01]  /*4d90*/  @!P0 IADD3 R5, R76, 0x18, RZ ;  /* 0x000000184c058810 */ /* 0x000fe20007ffe0ff */
[----:B------:R-:W1:Y:S01]  /*4da0*/  MUFU.EX2 R87, R11 ;  /* 0x0000000b00577308 */ /* 0x000e620000000800 */
[----:B------:R-:W-:Y:S01]  /*4db0*/  @!P0 FSEL R14, R14, -INF , !P1 ;  /* 0xff8000000e0e8808 */ /* 0x000fe20004800000 */
[--C-:B------:R-:W-:Y:S01]  /*4dc0*/  FFMA.FTZ R13, R13, c[0x0][0x23c], -R77.reuse ;  /* 0x00008f000d0d7a23 */ /* 0x100fe2000001084d */
[----:B------:R-:W-:Y:S02]  /*4dd0*/  @!P0 ISETP.GE.AND P1, PT, R6, R78, PT ;  /* 0x0000004e0600820c */ /* 0x000fe40003f26270 */
[----:B------:R-:W-:Y:S01]  /*4de0*/  @!P0 IADD3 R76, R76, 0x19, RZ ;  /* 0x000000194c4c8810 */ /* 0x000fe20007ffe0ff */
[--C-:B------:R-:W-:Y:S01]  /*4df0*/  FFMA.FTZ R14, R14, c[0x0][0x23c], -R4.reuse ;  /* 0x00008f000e0e7a23 */ /* 0x100fe20000010804 */
[----:B------:R-:W-:Y:S02]  /*4e00*/  @!P0 FSEL R15, R15, -INF , !P1 ;  /* 0xff8000000f0f8808 */ /* 0x000fe40004800000 */
[-C--:B------:R-:W-:Y:S01]  /*4e10*/  @!P0 ISETP.GE.AND P1, PT, R5, R79.reuse, PT ;  /* 0x0000004f0500820c */ /* 0x080fe20003f26270 */
[----:B------:R-:W-:Y:S01]  /*4e20*/  MUFU.EX2 R81, R12 ;  /* 0x0000000c00517308 */ /* 0x000fe20000000800 */
[----:B---3--:R-:W-:Y:S01]  /*4e30*/  F2FP.PACK_AB R6, R86, R88 ;  /* 0x000000585606723e */ /* 0x008fe200000000ff */
[--C-:B------:R-:W-:Y:S01]  /*4e40*/  FFMA.FTZ R15, R15, c[0x0][0x23c], -R4.reuse ;  /* 0x00008f000f0f7a23 */ /* 0x100fe20000010804 */
[----:B------:R-:W-:Y:S02]  /*4e50*/  @!P0 FSEL R16, R16, -INF , !P1 ;  /* 0xff80000010108808 */ /* 0x000fe40004800000 */
[----:B------:R-:W-:Y:S01]  /*4e60*/  @!P0 ISETP.GE.AND P1, PT, R76, R79, PT ;  /* 0x0000004f4c00820c */ /* 0x000fe20003f26270 */
[----:B------:R3:W-:Y:S02]  /*4e70*/  STS [R95+0x14000], R6 ;  /* 0x014000065f007388 */ /* 0x0007e40000000800 */
[--C-:B------:R-:W-:Y:S01]  /*4e80*/  FFMA.FTZ R16, R16, c[0x0][0x23c], -R77.reuse ;  /* 0x00008f0010107a23 */ /* 0x100fe2000001084d */
[----:B------:R-:W-:Y:S01]  /*4e90*/  @!P0 FSEL R17, R17, -INF , !P1 ;  /* 0xff80000011118808 */ /* 0x000fe20004800000 */
[----:B------:R-:W5:Y:S01]  /*4ea0*/  MUFU.EX2 R80, R13 ;  /* 0x0000000d00507308 */ /* 0x000f620000000800 */
[-C--:B------:R-:W-:Y:S02]  /*4eb0*/  @!P0 ISETP.GE.AND P1, PT, R5, R78.reuse, PT ;  /* 0x0000004e0500820c */ /* 0x080fe40003f26270 */
[----:B--2---:R-:W-:Y:S01]  /*4ec0*/  F2FP.PACK_AB R5, R90, R91 ;  /* 0x0000005b5a05723e */ /* 0x004fe200000000ff */
[----:B------:R-:W-:Y:S01]  /*4ed0*/  FFMA.FTZ R77, R17, c[0x0][0x23c], -R77 ;  /* 0x00008f00114d7a23 */ /* 0x000fe2000001084d */
[----:B------:R-:W-:Y:S02]  /*4ee0*/  @!P0 FSEL R18, R18, -INF , !P1 ;  /* 0xff80000012128808 */ /* 0x000fe40004800000 */
[----:B------:R-:W-:Y:S01]  /*4ef0*/  @!P0 ISETP.GE.AND P1, PT, R76, R78, PT ;  /* 0x0000004e4c00820c */ /* 0x000fe20003f26270 */
[----:B------:R2:W-:Y:S01]  /*4f00*/  STS [R95+0x14400], R5 ;  /* 0x014400055f007388 */ /* 0x0005e20000000800 */
[----:B-1----:R-:W-:Y:S01]  /*4f10*/  F2FP.PACK_AB R8, R87, R89 ;  /* 0x000000595708723e */ /* 0x002fe200000000ff */
[--C-:B------:R-:W-:Y:S01]  /*4f20*/  FFMA.FTZ R18, R18, c[0x0][0x23c], -R4.reuse ;  /* 0x00008f0012127a23 */ /* 0x100fe20000010804 */
[----:B------:R-:W-:Y:S01]  /*4f30*/  @!P0 FSEL R19, R19, -INF , !P1 ;  /* 0xff80000013138808 */ /* 0x000fe20004800000 */
[----:B------:R-:W-:Y:S01]  /*4f40*/  MUFU.EX2 R84, R14 ;  /* 0x0000000e00547308 */ /* 0x000fe20000000800 */
[----:B------:R-:W-:Y:S03]  /*4f50*/  IADD3 R74, P0, R98, UR10, RZ ;  /* 0x0000000a624a7c10 */ /* 0x000fe6000ff1e0ff */
[----:B------:R-:W-:Y:S01]  /*4f60*/  FFMA.FTZ R4, R19, c[0x0][0x23c], -R4 ;  /* 0x00008f0013047a23 */ /* 0x000fe20000010804 */
[----:B------:R-:W-:Y:S02]  /*4f70*/  IADD3.X R75, R97, UR9, RZ, P0, !PT ;  /* 0x00000009614b7c10 */ /* 0x000fe400087fe4ff */
[----:B------:R-:W-:Y:S03]  /*4f80*/  PLOP3.LUT P0, PT, PT, PT, UP2, 0x80, 0x0 ;  /* 0x000000000000781c */ /* 0x000fe60003f0f028 */
[----:B------:R1:W-:Y:S01]  /*4f90*/  MUFU.EX2 R76, R4 ;  /* 0x00000004004c7308 */ /* 0x0003e20000000800 */
[----:B------:R-:W4:Y:S01]  /*4fa0*/  LDG.E R73, [R74.64] ;  /* 0x000000044a497981 */ /* 0x000f22000c1e1900 */
[----:B-----5:R-:W-:Y:S04]  /*4fb0*/  F2FP.PACK_AB R7, R80, R81 ;  /* 0x000000515007723e */ /* 0x020fe800000000ff */
[----:B------:R-:W5:Y:S04]  /*4fc0*/  LDG.E R72, [R74.64+0x20] ;  /* 0x000020044a487981 */ /* 0x000f68000c1e1900 */
[----:B------:R-:W3:Y:S10]  /*4fd0*/  MUFU.EX2 R83, R15 ;  /* 0x0000000f00537308 */ /* 0x000ef40000000800 */
[----:B------:R-:W-:Y:S01]  /*4fe0*/  MUFU.EX2 R79, R16 ;  /* 0x00000010004f7308 */ /* 0x000fe20000000800 */
[----:B-1----:R-:W-:Y:S05]  /*4ff0*/  F2FP.PACK_AB R4, R82, R85 ;  /* 0x000000555204723e */ /* 0x002fea00000000ff */
[----:B------:R1:W-:Y:S04]  /*5000*/  STS [R94+0x14000], R4 ;  /* 0x014000045e007388 */ /* 0x0003e80000000800 */
[----:B------:R-:W2:Y:S01]  /*5010*/  MUFU.EX2 R77, R77 ;  /* 0x0000004d004d7308 */ /* 0x000ea20000000800 */
[----:B------:R-:W-:Y:S01]  /*5020*/  STS [R94+0x14400], R8 ;  /* 0x014400085e007388 */ /* 0x000fe20000000800 */
[----:B---3--:R-:W-:Y:S04]  /*5030*/  F2FP.PACK_AB R6, R83, R84 ;  /* 0x000000545306723e */ /* 0x008fe800000000ff */
[----:B------:R-:W-:Y:S04]  /*5040*/  STS [R93+0x14000], R7 ;  /* 0x014000075d007388 */ /* 0x000fe80000000800 */
[----:B------:R-:W1:Y:S01]  /*5050*/  MUFU.EX2 R78, R18 ;  /* 0x00000012004e7308 */ /* 0x000e620000000800 */
[----:B------:R-:W-:Y:S01]  /*5060*/  STS [R93+0x14400], R6 ;  /* 0x014400065d007388 */ /* 0x000fe20000000800 */
[----:B--2---:R-:W-:Y:S05]  /*5070*/  F2FP.PACK_AB R5, R77, R79 ;  /* 0x0000004f4d05723e */ /* 0x004fea00000000ff */
[----:B------:R-:W-:Y:S01]  /*5080*/  STS [R92+0x14000], R5 ;  /* 0x014000055c007388 */ /* 0x000fe20000000800 */
[----:B-1----:R-:W-:Y:S05]  /*5090*/  F2FP.PACK_AB R4, R76, R78 ;  /* 0x0000004e4c04723e */ /* 0x002fea00000000ff */
[----:B------:R-:W-:Y:S05]  /*50a0*/  STS [R92+0x14400], R4 ;  /* 0x014400045c007388 */ /* 0x000fea0000000800 */
[----:B------:R-:W1:Y:S05]  /*50b0*/  LDSM.16.M88.4 R16, [R245+0x6000] ;  /* 0x00600000f510783b */ /* 0x000e6a0000000200 */
[----:B------:R-:W2:Y:S01]  /*50c0*/  LDSM.16.M88.4 R68, [R244+0x6000] ;  /* 0x00600000f444783b */ /* 0x000ea20000000200 */
[C---:B-1----:R-:W-:Y:S08]  /*50d0*/  HMMA.16816.F32 R4, R16.reuse, R148, RZ ;  /* 0x000000941004723c */ /* 0x042ff000000018ff */
[C---:B------:R-:W-:Y:S08]  /*50e0*/  HMMA.16816.F32 R8, R16.reuse, R150, RZ ;  /* 0x000000961008723c */ /* 0x040ff000000018ff */
[C---:B------:R-:W-:Y:S08]  /*50f0*/  HMMA.16816.F32 R12, R16.reuse, R152, RZ ;  /* 0x00000098100c723c */ /* 0x040ff000000018ff */
[----:B------:R-:W-:Y:S08]  /*5100*/  HMMA.16816.F32 R16, R16, R154, RZ ;  /* 0x0000009a1010723c */ /* 0x000ff000000018ff */
[C---:B--2---:R-:W-:Y:S08]  /*5110*/  HMMA.16816.F32 R4, R68.reuse, R156, R4 ;  /* 0x0000009c4404723c */ /* 0x044ff00000001804 */
[C---:B------:R-:W-:Y:S08]  /*5120*/  HMMA.16816.F32 R8, R68.reuse, R158, R8 ;  /* 0x0000009e4408723c */ /* 0x040ff00000001808 */
[C---:B------:R-:W-:Y:S08]  /*5130*/  HMMA.16816.F32 R12, R68.reuse, R160, R12 ;  /* 0x000000a0440c723c */ /* 0x040ff0000000180c */
[----:B------:R-:W-:Y:S01]  /*5140*/  HMMA.16816.F32 R16, R68, R162, R16 ;  /* 0x000000a24410723c */ /* 0x000fe20000001810 */
[----:B------:R-:W1:Y:S07]  /*5150*/  LDSM.16.M88.4 R68, [R99+0x6000] ;  /* 0x006000006344783b */ /* 0x000e6e0000000200 */
[C---:B-1----:R-:W-:Y:S08]  /*5160*/  HMMA.16816.F32 R4, R68.reuse, R164, R4 ;  /* 0x000000a44404723c */ /* 0x042ff00000001804 */
        /* <DEDUP_REMOVED lines=47> */
[----:B------:R-:W-:Y:S04]  /*5460*/  HMMA.16816.F32 R16, R68, R242, R16 ;  /* 0x000000f24410723c */ /* 0x000fe80000001810 */
[----:B-----5:R-:W-:Y:S03]  /*5470*/  FADD.FTZ R6, -R72, R6 ;  /* 0x0000000648067221 */ /* 0x020fe60000010100 */
[C---:B----4-:R-:W-:Y:S02]  /*5480*/  FADD.FTZ R68, -R73.reuse, R4 ;  /* 0x0000000449447221 */ /* 0x050fe40000010100 */
[C---:B------:R-:W-:Y:S03]  /*5490*/  FADD.FTZ R4, -R73.reuse, R5 ;  /* 0x0000000549047221 */ /* 0x040fe60000010100 */
[----:B------:R-:W-:Y:S02]  /*54a0*/  FMUL.FTZ R5, R88, R68 ;  /* 0x0000004458057220 */ /* 0x000fe40000410000 */
[----:B------:R-:W-:Y:S02]  /*54b0*/  FMUL.FTZ R4, R86, R4 ;  /* 0x0000000456047220 */ /* 0x000fe40000410000 */
[C---:B------:R-:W-:Y:S02]  /*54c0*/  FADD.FTZ R8, -R73.reuse, R8 ;  /* 0x0000000849087221 */ /* 0x040fe40000010100 */
[C---:B------:R-:W-:Y:S01]  /*54d0*/  FADD.FTZ R9, -R73.reuse, R9 ;  /* 0x0000000949097221 */ /* 0x040fe20000010100 */
[----:B------:R-:W-:Y:S01]  /*54e0*/  F2FP.PACK_AB R4, R4, R5 ;  /* 0x000000050404723e */ /* 0x000fe200000000ff */
[C---:B------:R-:W-:Y:S02]  /*54f0*/  FADD.FTZ R5, -R73.reuse, R12 ;  /* 0x0000000c49057221 */ /* 0x040fe40000010100 */
[----:B------:R-:W-:Y:S02]  /*5500*/  FADD.FTZ R12, -R72, R7 ;  /* 0x00000007480c7221 */ /* 0x000fe40000010100 */
[----:B------:R1:W-:Y:S01]  /*5510*/  STS [R95+0x12000], R4 ;  /* 0x012000045f007388 */ /* 0x0003e20000000800 */
[C---:B------:R-:W-:Y:S02]  /*5520*/  FADD.FTZ R16, -R73.reuse, R16 ;  /* 0x0000001049107221 */ /* 0x040fe40000010100 */
[----:B------:R-:W-:Y:S02]  /*5530*/  FADD.FTZ R17, -R73, R17 ;  /* 0x0000001149117221 */ /* 0x000fe40000010100 */
[----:B------:R-:W-:Y:S02]  /*5540*/  FMUL.FTZ R12, R90, R12 ;  /* 0x0000000c5a0c7220 */ /* 0x000fe40000410000 */
[----:B------:R-:W-:Y:S02]  /*5550*/  FMUL.FTZ R7, R77, R17 ;  /* 0x000000114d077220 */ /* 0x000fe40000410000 */
[----:B------:R-:W-:Y:S02]  /*5560*/  FMUL.FTZ R68, R85, R8 ;  /* 0x0000000855447220 */ /* 0x000fe40000410000 */
[----:B------:R-:W-:Y:S02]  /*5570*/  FMUL.FTZ R9, R82, R9 ;  /* 0x0000000952097220 */ /* 0x000fe40000410000 */
[----:B------:R-:W-:Y:S02]  /*5580*/  FADD.FTZ R10, -R72, R10 ;  /* 0x0000000a480a7221 */ /* 0x000fe40000010100 */
[----:B------:R-:W-:Y:S01]  /*5590*/  FADD.FTZ R8, -R73, R13 ;  /* 0x0000000d49087221 */ /* 0x000fe20000010100 */
[----:B------:R-:W-:Y:S01]  /*55a0*/  F2FP.PACK_AB R9, R9, R68 ;  /* 0x000000440909723e */ /* 0x000fe200000000ff */
[----:B------:R-:W-:Y:S02]  /*55b0*/  FMUL.FTZ R13, R89, R10 ;  /* 0x0000000a590d7220 */ /* 0x000fe40000410000 */
[----:B------:R-:W-:Y:S02]  /*55c0*/  FMUL.FTZ R5, R81, R5 ;  /* 0x0000000551057220 */ /* 0x000fe40000410000 */
[----:B------:R-:W-:Y:S02]  /*55d0*/  FMUL.FTZ R8, R80, R8 ;  /* 0x0000000850087220 */ /* 0x000fe40000410000 */
[----:B------:R-:W-:Y:S02]  /*55e0*/  FADD.FTZ R10, -R72, R14 ;  /* 0x0000000e480a7221 */ /* 0x000fe40000010100 */
[----:B-1----:R-:W-:Y:S01]  /*55f0*/  FMUL.FTZ R4, R79, R16 ;  /* 0x000000104f047220 */ /* 0x002fe20000410000 */
[----:B------:R-:W-:Y:S01]  /*5600*/  F2FP.PACK_AB R8, R8, R5 ;  /* 0x000000050808723e */ /* 0x000fe200000000ff */
[----:B------:R-:W-:Y:S02]  /*5610*/  FMUL.FTZ R16, R91, R6 ;  /* 0x000000065b107220 */ /* 0x000fe40000410000 */
[C---:B------:R-:W-:Y:S01]  /*5620*/  FADD.FTZ R6, -R72.reuse, R11 ;  /* 0x0000000b48067221 */ /* 0x040fe20000010100 */
[----:B------:R-:W-:Y:S01]  /*5630*/  F2FP.PACK_AB R7, R7, R4 ;  /* 0x000000040707723e */ /* 0x000fe200000000ff */
[----:B------:R-:W-:Y:S01]  /*5640*/  FADD.FTZ R5, -R72, R15 ;  /* 0x0000000f48057221 */ /* 0x000fe20000010100 */
[----:B------:R-:W-:Y:S01]  /*5650*/  F2FP.PACK_AB R4, R12, R16 ;  /* 0x000000100c04723e */ /* 0x000fe200000000ff */
[----:B------:R-:W-:Y:S01]  /*5660*/  FMUL.FTZ R6, R87, R6 ;  /* 0x0000000657067220 */ /* 0x000fe20000410000 */
[----:B------:R-:W2:Y:S01]  /*5670*/  LDL.LU.64 R90, [R1+0x30] ;  /* 0x00003000015a7983 */ /* 0x000ea20000300a00 */
[----:B------:R-:W-:Y:S02]  /*5680*/  FMUL.FTZ R10, R84, R10 ;  /* 0x0000000a540a7220 */ /* 0x000fe40000410000 */
[----:B------:R-:W-:Y:S01]  /*5690*/  FMUL.FTZ R5, R83, R5 ;  /* 0x0000000553057220 */ /* 0x000fe20000410000 */
[----:B------:R-:W-:Y:S01]  /*56a0*/  F2FP.PACK_AB R6, R6, R13 ;  /* 0x0000000d0606723e */ /* 0x000fe200000000ff */
[----:B------:R1:W-:Y:S01]  /*56b0*/  STS [R95+0x12400], R4 ;  /* 0x012400045f007388 */ /* 0x0003e20000000800 */
[C---:B------:R-:W-:Y:S02]  /*56c0*/  FADD.FTZ R12, -R72.reuse, R18 ;  /* 0x00000012480c7221 */ /* 0x040fe40000010100 */
[----:B------:R-:W-:Y:S01]  /*56d0*/  F2FP.PACK_AB R5, R5, R10 ;  /* 0x0000000a0505723e */ /* 0x000fe200000000ff */
[----:B------:R-:W-:Y:S01]  /*56e0*/  FADD.FTZ R11, -R72, R19 ;  /* 0x00000013480b7221 */ /* 0x000fe20000010100 */
[----:B------:R-:W-:Y:S01]  /*56f0*/  STS [R94+0x12000], R9 ;  /* 0x012000095e007388 */ /* 0x000fe20000000800 */
[----:B------:R-:W-:Y:S02]  /*5700*/  FMUL.FTZ R12, R78, R12 ;  /* 0x0000000c4e0c7220 */ /* 0x000fe40000410000 */
[----:B------:R-:W-:Y:S02]  /*5710*/  FMUL.FTZ R11, R76, R11 ;  /* 0x0000000b4c0b7220 */ /* 0x000fe40000410000 */
[----:B------:R-:W-:Y:S05]  /*5720*/  STS [R94+0x12400], R6 ;  /* 0x012400065e007388 */ /* 0x000fea0000000800 */
[----:B------:R-:W-:Y:S05]  /*5730*/  STS [R93+0x12000], R8 ;  /* 0x012000085d007388 */ /* 0x000fea0000000800 */
[----:B------:R-:W-:Y:S05]  /*5740*/  STS [R93+0x12400], R5 ;  /* 0x012400055d007388 */ /* 0x000fea0000000800 */
[----:B------:R-:W-:Y:S01]  /*5750*/  STS [R92+0x12000], R7 ;  /* 0x012000075c007388 */ /* 0x000fe20000000800 */
[----:B-1----:R-:W-:Y:S05]  /*5760*/  F2FP.PACK_AB R4, R11, R12 ;  /* 0x0000000c0b04723e */ /* 0x002fea00000000ff */
[----:B------:R1:W-:Y:S05]  /*5770*/  STS [R92+0x12400], R4 ;  /* 0x012400045c007388 */ /* 0x0003ea0000000800 */
[----:B------:R-:W-:Y:S01]  /*5780*/  BAR.SYNC.DEFER_BLOCKING 0x0 ;  /* 0x0000000000007b1d */ /* 0x000fe20000010000 */
[----:B-1----:R-:W-:Y:S05]  /*5790*/  IMAD.MOV.U32 R92, RZ, RZ, c[0x0][0x22c] ;  /* 0x00008b00ff5c7624 */ /* 0x002fea00078e00ff */
[----:B------:R-:W-:Y:S01]  /*57a0*/  LDSM.16.MT88.4 R4, [R3+0x14000] ;  /* 0x014000000304783b */ /* 0x000fe20000004200 */
[----:B------:R-:W-:Y:S04]  /*57b0*/  IMAD R92, R92, c[0x0][0x1c0], RZ ;  /* 0x000070005c5c7a24 */ /* 0x000fe800078e02ff */
[----:B------:R-:W1:Y:S01]  /*57c0*/  LDSM.16.MT88.4 R8, [R0+0x6000] ;  /* 0x006000000008783b */ /* 0x000e620000004200 */
[----:B------:R-:W-:Y:S04]  /*57d0*/  IMAD.U32 R88, R92, -0x40, RZ ;  /* 0xffffffc05c587824 */ /* 0x000fe800078e00ff */
[----:B------:R-:W3:Y:S05]  /*57e0*/  LDSM.16.MT88.4 R12, [R2+0x14000] ;  /* 0x01400000020c783b */ /* 0x000eea0000004200 */
[----:B------:R-:W4:Y:S05]  /*57f0*/  LDSM.16.MT88.4 R16, [R0+0x8000] ;  /* 0x008000000010783b */ /* 0x000f2a0000004200 */
[----:B------:R-:W5:Y:S05]  /*5800*/  LDSM.16.MT88.4 R68, [R0+0xa000] ;  /* 0x00a000000044783b */ /* 0x000f6a0000004200 */
[----:B------:R-:W-:Y:S05]  /*5810*/  LDSM.16.MT88.4 R72, [R3+0x14800] ;  /* 0x014800000348783b */ /* 0x000fea0000004200 */
[----:B------:R-:W4:Y:S05]  /*5820*/  LDSM.16.MT88.4 R76, [R0+0x6800] ;  /* 0x00680000004c783b */ /* 0x000f2a0000004200 */
[----:B------:R-:W4:Y:S05]  /*5830*/  LDSM.16.MT88.4 R80, [R2+0x14800] ;  /* 0x014800000250783b */ /* 0x000f2a0000004200 */
[----:B------:R-:W-:Y:S01]  /*5840*/  LDSM.16.MT88.4 R84, [R0+0x9800] ;  /* 0x009800000054783b */ /* 0x000fe20000004200 */
[-C--:B-1----:R-:W-:Y:S08]  /*5850*/  HMMA.16816.F32 R20, R4, R8.reuse, R20 ;  /* 0x000000080414723c */ /* 0x082ff00000001814 */
[C---:B---3--:R-:W-:Y:S08]  /*5860*/  HMMA.16816.F32 R24, R12.reuse, R8, R24 ;  /* 0x000000080c18723c */ /* 0x048ff00000001818 */
[-C--:B------:R-:W-:Y:S08]  /*5870*/  HMMA.16816.F32 R28, R12, R10.reuse, R28 ;  /* 0x0000000a0c1c723c */ /* 0x080ff0000000181c */
[C---:B------:R-:W-:Y:S01]  /*5880*/  HMMA.16816.F32 R32, R4.reuse, R10, R32 ;  /* 0x0000000a0420723c */ /* 0x040fe20000001820 */
[----:B------:R-:W1:Y:S07]  /*5890*/  LDSM.16.MT88.4 R8, [R0+0x8800] ;  /* 0x008800000008783b */ /* 0x000e6e0000004200 */
[-C--:B----4-:R-:W-:Y:S08]  /*58a0*/  HMMA.16816.F32 R36, R4, R16.reuse, R36 ;  /* 0x000000100424723c */ /* 0x090ff00000001824 */
[C---:B------:R-:W-:Y:S08]  /*58b0*/  HMMA.16816.F32 R40, R12.reuse, R16, R40 ;  /* 0x000000100c28723c */ /* 0x040ff00000001828 */
[-C--:B------:R-:W-:Y:S08]  /*58c0*/  HMMA.16816.F32 R44, R12, R18.reuse, R44 ;  /* 0x000000120c2c723c */ /* 0x080ff0000000182c */
[C---:B------:R-:W-:Y:S01]  /*58d0*/  HMMA.16816.F32 R48, R4.reuse, R18, R48 ;  /* 0x000000120430723c */ /* 0x040fe20000001830 */
[----:B------:R-:W-:Y:S07]  /*58e0*/  LDSM.16.MT88.4 R16, [R0+0x7000] ;  /* 0x007000000010783b */ /* 0x000fee0000004200 */
[-C--:B-----5:R-:W-:Y:S08]  /*58f0*/  HMMA.16816.F32 R52, R4, R68.reuse, R52 ;  /* 0x000000440434723c */ /* 0x0a0ff00000001834 */
[C---:B------:R-:W-:Y:S08]  /*5900*/  HMMA.16816.F32 R56, R12.reuse, R68, R56 ;  /* 0x000000440c38723c */ /* 0x040ff00000001838 */
[-C--:B------:R-:W-:Y:S01]  /*5910*/  HMMA.16816.F32 R60, R12, R70.reuse, R60 ;  /* 0x000000460c3c723c */ /* 0x080fe2000000183c */
[----:B------:R-:W3:Y:S07]  /*5920*/  LDSM.16.MT88.4 R12, [R0+0xa800] ;  /* 0x00a80000000c783b */ /* 0x000eee0000004200 */
[----:B------:R-:W-:Y:S01]  /*5930*/  HMMA.16816.F32 R64, R4, R70, R64 ;  /* 0x000000460440723c */ /* 0x000fe20000001840 */
[----:B------:R-:W4:Y:S05]  /*5940*/  LDSM.16.MT88.4 R4, [R3+0x15000] ;  /* 0x015000000304783b */ /* 0x000f2a0000004200 */
[----:B------:R-:W5:Y:S02]  /*5950*/  LDSM.16.MT88.4 R68, [R2+0x15000] ;  /* 0x015000000244783b */ /* 0x000f640000004200 */
[-C--:B------:R-:W-:Y:S08]  /*5960*/  HMMA.16816.F32 R20, R72, R76.reuse, R20 ;  /* 0x0000004c4814723c */ /* 0x080ff00000001814 */
[C---:B------:R-:W-:Y:S08]  /*5970*/  HMMA.16816.F32 R24, R80.reuse, R76, R24 ;  /* 0x0000004c5018723c */ /* 0x040ff00000001818 */
[-C--:B------:R-:W-:Y:S08]  /*5980*/  HMMA.16816.F32 R28, R80, R78.reuse, R28 ;  /* 0x0000004e501c723c */ /* 0x080ff0000000181c */
[C---:B------:R-:W-:Y:S01]  /*5990*/  HMMA.16816.F32 R32, R72.reuse, R78, R32 ;  /* 0x0000004e4820723c */ /* 0x040fe20000001820 */
[----:B------:R-:W2:Y:S07]  /*59a0*/  LDSM.16.MT88.4 R76, [R0+0x9000] ;  /* 0x00900000004c783b */ /* 0x000eae0000004200 */
[-C--:B-1----:R-:W-:Y:S08]  /*59b0*/  HMMA.16816.F32 R36, R72, R8.reuse, R36 ;  /* 0x000000084824723c */ /* 0x082ff00000001824 */
[C---:B------:R-:W-:Y:S08]  /*59c0*/  HMMA.16816.F32 R40, R80.reuse, R8, R40 ;  /* 0x000000085028723c */ /* 0x040ff00000001828 */
[-C--:B------:R-:W-:Y:S08]  /*59d0*/  HMMA.16816.F32 R44, R80, R10.reuse, R44 ;  /* 0x0000000a502c723c */ /* 0x080ff0000000182c */
[C---:B------:R-:W-:Y:S01]  /*59e0*/  HMMA.16816.F32 R48, R72.reuse, R10, R48 ;  /* 0x0000000a4830723c */ /* 0x040fe20000001830 */
[----:B------:R-:W1:Y:S07]  /*59f0*/  LDSM.16.MT88.4 R8, [R0+0xb000] ;  /* 0x00b000000008783b */ /* 0x000e6e0000004200 */
[-C--:B---3--:R-:W-:Y:S08]  /*5a00*/  HMMA.16816.F32 R52, R72, R12.reuse, R52 ;  /* 0x0000000c4834723c */ /* 0x088ff00000001834 */
[C---:B------:R-:W-:Y:S08]  /*5a10*/  HMMA.16816.F32 R56, R80.reuse, R12, R56 ;  /* 0x0000000c5038723c */ /* 0x040ff00000001838 */
[-C--:B------:R-:W-:Y:S01]  /*5a20*/  HMMA.16816.F32 R60, R80, R14.reuse, R60 ;  /* 0x0000000e503c723c */ /* 0x080fe2000000183c */
[----:B------:R-:W-:Y:S07]  /*5a30*/  LDSM.16.MT88.4 R80, [R2+0x15800] ;  /* 0x015800000250783b */ /* 0x000fee0000004200 */
[----:B------:R-:W-:Y:S01]  /*5a40*/  HMMA.16816.F32 R64, R72, R14, R64 ;  /* 0x0000000e4840723c */ /* 0x000fe20000001840 */
[----:B------:R-:W-:Y:S05]  /*5a50*/  LDSM.16.MT88.4 R12, [R3+0x15800] ;  /* 0x01580000030c783b */ /* 0x000fea0000004200 */
[----:B------:R-:W3:Y:S02]  /*5a60*/  LDSM.16.MT88.4 R72, [R0+0x7800] ;  /* 0x007800000048783b */ /* 0x000ee40000004200 */
[-C--:B----4-:R-:W-:Y:S08]  /*5a70*/  HMMA.16816.F32 R20, R4, R16.reuse, R20 ;  /* 0x000000100414723c */ /* 0x090ff00000001814 */
[C---:B-----5:R-:W-:Y:S08]  /*5a80*/  HMMA.16816.F32 R24, R68.reuse, R16, R24 ;  /* 0x000000104418723c */ /* 0x060ff00000001818 */
[-C--:B------:R-:W-:Y:S08]  /*5a90*/  HMMA.16816.F32 R28, R68, R18.reuse, R28 ;  /* 0x00000012441c723c */ /* 0x080ff0000000181c */
[C---:B------:R-:W-:Y:S01]  /*5aa0*/  HMMA.16816.F32 R32, R4.reuse, R18, R32 ;  /* 0x000000120420723c */ /* 0x040fe20000001820 */
[----:B------:R-:W4:Y:S05]  /*5ab0*/  LDSM.16.MT88.4 R16, [R0+0xb800] ;  /* 0x00b800000010783b */ /* 0x000f2a0000004200 */
[----:B------:R-:W-:Y:S02]  /*5ac0*/  BAR.SYNC.DEFER_BLOCKING 0x0 ;  /* 0x0000000000007b1d */ /* 0x000fe40000010000 */
[-C--:B--2---:R-:W-:Y:S08]  /*5ad0*/  HMMA.16816.F32 R36, R4, R76.reuse, R36 ;  /* 0x0000004c0424723c */ /* 0x084ff00000001824 */
[C---:B------:R-:W-:Y:S08]  /*5ae0*/  HMMA.16816.F32 R40, R68.reuse, R76, R40 ;  /* 0x0000004c4428723c */ /* 0x040ff00000001828 */
[-C--:B------:R-:W-:Y:S08]  /*5af0*/  HMMA.16816.F32 R44, R68, R78.reuse, R44 ;  /* 0x0000004e442c723c */ /* 0x080ff0000000182c */
[C---:B------:R-:W-:Y:S08]  /*5b00*/  HMMA.16816.F32 R48, R4.reuse, R78, R48 ;  /* 0x0000004e0430723c */ /* 0x040ff00000001830 */
[-C--:B-1----:R-:W-:Y:S08]  /*5b10*/  HMMA.16816.F32 R52, R4, R8.reuse, R52 ;  /* 0x000000080434723c */ /* 0x082ff00000001834 */
[C---:B------:R-:W-:Y:S08]  /*5b20*/  HMMA.16816.F32 R56, R68.reuse, R8, R56 ;  /* 0x000000084438723c */ /* 0x040ff00000001838 */
[-C--:B------:R-:W-:Y:S08]  /*5b30*/  HMMA.16816.F32 R60, R68, R10.reuse, R60 ;  /* 0x0000000a443c723c */ /* 0x080ff0000000183c */
[----:B------:R-:W-:Y:S07]  /*5b40*/  HMMA.16816.F32 R64, R4, R10, R64 ;  /* 0x0000000a0440723c */ /* 0x000fee0000001840 */
[C---:B------:R-:W-:Y:S01]  /*5b50*/  LEA R5, P1, R88.reuse, R90, 0x2 ;  /* 0x0000005a58057211 */ /* 0x040fe200078210ff */
[-C--:B---3--:R-:W-:Y:S05]  /*5b60*/  HMMA.16816.F32 R20, R12, R72.reuse, R20 ;  /* 0x000000480c14723c */ /* 0x088fea0000001814 */
[----:B------:R-:W-:Y:S03]  /*5b70*/  LEA.HI.X.SX32 R4, R88, R91, 0x2, P1 ;  /* 0x0000005b58047211 */ /* 0x000fe600008f16ff */
[C---:B------:R-:W-:Y:S04]  /*5b80*/  HMMA.16816.F32 R24, R80.reuse, R72, R24 ;  /* 0x000000485018723c */ /* 0x040fe80000001818 */
[-C--:B------:R-:W-:Y:S04]  /*5b90*/  LOP3.LUT R5, R5, R4.reuse, RZ, 0x3c, !PT ;  /* 0x0000000405057212 */ /* 0x080fe800078e3cff */
[-C--:B------:R-:W-:Y:S04]  /*5ba0*/  HMMA.16816.F32 R28, R80, R74.reuse, R28 ;  /* 0x0000004a501c723c */ /* 0x080fe8000000181c */
[C---:B------:R-:W-:Y:S04]  /*5bb0*/  LOP3.LUT R4, R5.reuse, R4, RZ, 0x3c, !PT ;  /* 0x0000000405047212 */ /* 0x040fe800078e3cff */
[C---:B------:R-:W-:Y:S04]  /*5bc0*/  HMMA.16816.F32 R32, R12.reuse, R74, R32 ;  /* 0x0000004a0c20723c */ /* 0x040fe80000001820 */
[----:B------:R-:W-:Y:S04]  /*5bd0*/  LOP3.LUT R5, R5, R4, RZ, 0x3c, !PT ;  /* 0x0000000405057212 */ /* 0x000fe800078e3cff */
[-C--:B------:R-:W-:Y:S01]  /*5be0*/  HMMA.16816.F32 R36, R12, R84.reuse, R36 ;  /* 0x000000540c24723c */ /* 0x080fe20000001824 */
[----:B------:R1:W-:Y:S07]  /*5bf0*/  STL.64 [R1+0x30], R4 ;  /* 0x0000300401007387 */ /* 0x0003ee0000100a00 */
[C---:B------:R-:W-:Y:S08]  /*5c00*/  HMMA.16816.F32 R40, R80.reuse, R84, R40 ;  /* 0x000000545028723c */ /* 0x040ff00000001828 */
[-C--:B------:R-:W-:Y:S08]  /*5c10*/  HMMA.16816.F32 R44, R80, R86.reuse, R44 ;  /* 0x00000056502c723c */ /* 0x080ff0000000182c */
[C---:B------:R-:W-:Y:S08]  /*5c20*/  HMMA.16816.F32 R48, R12.reuse, R86, R48 ;  /* 0x000000560c30723c */ /* 0x040ff00000001830 */
[-C--:B----4-:R-:W-:Y:S08]  /*5c30*/  HMMA.16816.F32 R52, R12, R16.reuse, R52 ;  /* 0x000000100c34723c */ /* 0x090ff00000001834 */
[C---:B------:R-:W-:Y:S08]  /*5c40*/  HMMA.16816.F32 R56, R80.reuse, R16, R56 ;  /* 0x000000105038723c */ /* 0x040ff00000001838 */
[-C--:B------:R-:W-:Y:S08]  /*5c50*/  HMMA.16816.F32 R60, R80, R18.reuse, R60 ;  /* 0x00000012503c723c */ /* 0x080ff0000000183c */
[----:B------:R-:W-:Y:S01]  /*5c60*/  HMMA.16816.F32 R64, R12, R18, R64 ;  /* 0x000000120c40723c */ /* 0x000fe20000001840 */
[----:B------:R-:W-:-:S07]  /*5c70*/  @!P0 BRA `(.L_x_32) ;  /* 0x0000036000008947 */ /* 0x000fce0003800000 */
[----:B-1----:R-:W2:Y:S01]  /*5c80*/  LDL.64 R92, [R1+0x48] ;  /* 0x00004800015c7983 */ /* 0x002ea20000100a00 */
[----:B------:R-:W-:Y:S02]  /*5c90*/  IMAD.MOV.U32 R13, RZ, RZ, c[0x0][0x370] ;  /* 0x0000dc00ff0d7624 */ /* 0x000fe400078e00ff */
[----:B------:R-:W-:Y:S01]  /*5ca0*/  IMAD.MOV.U32 R14, RZ, RZ, c[0x0][0x374] ;  /* 0x0000dd00ff0e7624 */ /* 0x000fe200078e00ff */
[----:B------:R-:W3:Y:S01]  /*5cb0*/  LDL R94, [R1+0x68] ;  /* 0x00006800015e7983 */ /* 0x000ee20000100800 */
[C---:B------:R-:W-:Y:S03]  /*5cc0*/  IMAD.U32 R5, R13.reuse, -0x40, RZ ;  /* 0xffffffc00d057824 */ /* 0x040fe600078e00ff */
[----:B------:R-:W4:Y:S02]  /*5cd0*/  LDL R89, [R1+0x6c] ;  /* 0x00006c0001597983 */ /* 0x000f240000100800 */
[----:B------:R-:W-:Y:S02]  /*5ce0*/  SHF.R.S32.HI R7, RZ, 0x1f, R5 ;  /* 0x0000001fff077819 */ /* 0x000fe40000011405 */
[----:B------:R-:W5:Y:S01]  /*5cf0*/  LDL.LU.64 R90, [R1+0x38] ;  /* 0x00003800015a7983 */ /* 0x000f620000300a00 */
[C---:B------:R-:W-:Y:S03]  /*5d00*/  LEA R6, P5, R13.reuse, R5, 0x5 ;  /* 0x000000050d067211 */ /* 0x040fe600078a28ff */
[----:B------:R-:W5:Y:S01]  /*5d10*/  LDL R88, [R1+0x2c] ;  /* 0x00002c0001587983 */ /* 0x000f620000100800 */
[--C-:B------:R-:W-:Y:S02]  /*5d20*/  LEA.HI.X R7, R13, R7, R14.reuse, 0x5, P5 ;  /* 0x000000070d077211 */ /* 0x100fe400028f2c0e */
[----:B--2---:R-:W-:Y:S02]  /*5d30*/  ISETP.GE.AND P4, PT, R92, c[0x0][0x220], PT ;  /* 0x000088005c007a0c */ /* 0x004fe40003f86270 */
[----:B---3--:R-:W-:Y:S02]  /*5d40*/  ISETP.GE.AND P3, PT, R94, c[0x0][0x220], PT ;  /* 0x000088005e007a0c */ /* 0x008fe40003f66270 */
[----:B----4-:R-:W-:Y:S02]  /*5d50*/  ISETP.GE.AND P2, PT, R89, c[0x0][0x220], PT ;  /* 0x0000880059007a0c */ /* 0x010fe40003f46270 */
[C---:B-----5:R-:W-:Y:S07]  /*5d60*/  LEA R4, P1, R5.reuse, R90, 0x1 ;  /* 0x0000005a05047211 */ /* 0x060fee00078208ff */
[----:B------:R1:W-:Y:S01]  /*5d70*/  @P4 STS.128 [R88+0x6000], RZ ;  /* 0x006000ff58004388 */ /* 0x0003e20000000c00 */
[----:B------:R-:W-:Y:S02]  /*5d80*/  LEA.HI.X.SX32 R5, R5, R91, 0x1, P1 ;  /* 0x0000005b05057211 */ /* 0x000fe400008f0eff */
[C---:B------:R-:W-:Y:S02]  /*5d90*/  @!P4 LEA R12, P6, R13.reuse, R4, 0x6 ;  /* 0x000000040d0cc211 */ /* 0x040fe400078c30ff */
[CC--:B------:R-:W-:Y:S01]  /*5da0*/  @!P3 LEA R10, P5, R6.reuse, R90.reuse, 0x1 ;  /* 0x0000005a060ab211 */ /* 0x0c0fe200078a08ff */
[----:B------:R-:W-:Y:S01]  /*5db0*/  @!PT LDS RZ, [RZ] ;  /* 0x00000000fffff984 */ /* 0x000fe20000000800 */
[----:B------:R-:W-:Y:S01]  /*5dc0*/  @!PT LDS RZ, [RZ] ;  /* 0x00000000fffff984 */ /* 0x000fe20000000800 */
[----:B------:R-:W-:Y:S01]  /*5dd0*/  @!PT LDS RZ, [RZ] ;  /* 0x00000000fffff984 */ /* 0x000fe20000000800 */
[----:B------:R1:W-:Y:S01]  /*5de0*/  @!P4 LDGSTS.E.BYPASS.LTC128B.128 [R88+0x6000], [R4.64] ;  /* 0x060000000458cfae */ /* 0x0003e2000b901d44 */
[----:B------:R-:W-:Y:S02]  /*5df0*/  @!P4 LEA.HI.X R13, R13, R5, R14, 0x6, P6 ;  /* 0x000000050d0dc211 */ /* 0x000fe400030f340e */
[CCC-:B------:R-:W-:Y:S01]  /*5e00*/  @!P3 LEA.HI.X R11, R6.reuse, R91.reuse, R7.reuse, 0x1, P5 ;  /* 0x0000005b060bb211 */ /* 0x1c0fe200028f0c07 */
[----:B------:R1:W-:Y:S01]  /*5e10*/  @P3 STS.128 [R88+0x8000], RZ ;  /* 0x008000ff58003388 */ /* 0x0003e20000000c00 */
[C---:B------:R-:W-:Y:S03]  /*5e20*/  @!P2 LEA R8, P1, R6.reuse, R90, 0x1 ;  /* 0x0000005a0608a211 */ /* 0x040fe600078208ff */
[----:B------:R-:W-:Y:S01]  /*5e30*/  @!PT LDS RZ, [RZ] ;  /* 0x00000000fffff984 */ /* 0x000fe20000000800 */
[----:B------:R-:W-:Y:S01]  /*5e40*/  @!PT LDS RZ, [RZ] ;  /* 0x00000000fffff984 */ /* 0x000fe20000000800 */
[----:B------:R-:W-:Y:S01]  /*5e50*/  @!PT LDS RZ, [RZ] ;  /* 0x00000000fffff984 */ /* 0x000fe20000000800 */
[----:B------:R1:W-:Y:S01]  /*5e60*/  @!P3 LDGSTS.E.BYPASS.LTC128B.128 [R88+0x8000], [R4.64+0x80] ;  /* 0x080000800458bfae */ /* 0x0003e2000b901d44 */
[----:B------:R-:W-:Y:S03]  /*5e70*/  @!P2 LEA.HI.X R9, R6, R91, R7, 0x1, P1 ;  /* 0x0000005b0609a211 */ /* 0x000fe600008f0c07 */
[----:B------:R1:W-:Y:S04]  /*5e80*/  @P2 STS.128 [R88+0xa000], RZ ;  /* 0x00a000ff58002388 */ /* 0x0003e80000000c00 */
[----:B------:R-:W-:Y:S01]  /*5e90*/  @!PT LDS RZ, [RZ] ;  /* 0x00000000fffff984 */ /* 0x000fe20000000800 */
[----:B------:R-:W-:Y:S01]  /*5ea0*/  @!PT LDS RZ, [RZ] ;  /* 0x00000000fffff984 */ /* 0x000fe20000000800 */
[----:B------:R-:W-:Y:S01]  /*5eb0*/  @!PT LDS RZ, [RZ] ;  /* 0x00000000fffff984 */ /* 0x000fe20000000800 */
[----:B------:R1:W-:Y:S04]  /*5ec0*/  @!P2 LDGSTS.E.BYPASS.LTC128B.128 [R88+0xa000], [R4.64+0x100] ;  /* 0x0a0001000458afae */ /* 0x0003e8000b901d44 */
[----:B------:R1:W-:Y:S04]  /*5ed0*/  @P4 STS.128 [R88+0x7000], RZ ;  /* 0x007000ff58004388 */ /* 0x0003e80000000c00 */
        /* <DEDUP_REMOVED lines=13> */
[----:B------:R1:W-:Y:S04]  /*5fb0*/  @!P2 LDGSTS.E.BYPASS.LTC128B.128 [R88+0xb000], [R8.64+0x100] ;  /* 0x0b0001000858afae */ /* 0x0003e8000b901d44 */
[----:B------:R-:W0:Y:S04]  /*5fc0*/  LDGDEPBAR ;  /* 0x00000000000079af */ /* 0x000e280000000000 */
[----:B------:R1:W-:Y:S02]  /*5fd0*/  STL.64 [R1+0x38], R4 ;  /* 0x0000380401007387 */ /* 0x0003e40000100a00 */
.L_x_32:
[----:B-1----:R-:W2:Y:S01]  /*5fe0*/  LDL R5, [R1+0x1c] ;  /* 0x00001c0001057983 */ /* 0x002ea20000100800 */
[----:B------:R-:W-:Y:S02]  /*5ff0*/  @UP2 UIADD3 UR13, UP1, UR8, -0x100, URZ ;  /* 0xffffff00080d2890 */ /* 0x000fe4000ff3e03f */
[----:B------:R-:W-:Y:S01]  /*6000*/  @UP2 UIADD3 UR10, UP0, UR10, -0x100, URZ ;  /* 0xffffff000a0a2890 */ /* 0x000fe2000ff1e03f */
[----:B------:R-:W3:Y:S01]  /*6010*/  LDL R4, [R1+0x28] ;  /* 0x0000280001047983 */ /* 0x000ee20000100800 */
[----:B------:R-:W-:Y:S02]  /*6020*/  @UP2 UIADD3.X UR11, UR7, -0x1, URZ, UP1, !UPT ;  /* 0xffffffff070b2890 */ /* 0x000fe40008ffe43f */
[----:B------:R-:W-:Y:S01]  /*6030*/  @UP2 UIADD3.X UR9, UR9, -0x1, URZ, UP0, !UPT ;  /* 0xffffffff09092890 */ /* 0x000fe200087fe43f */
[----:B------:R-:W-:Y:S04]  /*6040*/  STL.64 [R1+0xc8], R38 ;  /* 0x0000c82601007387 */ /* 0x000fe80000100a00 */
[----:B------:R-:W-:Y:S04]  /*6050*/  LDSM.16.MT88.4 R16, [R0+0xc000] ;  /* 0x00c000000010783b */ /* 0x000fe80000004200 */
[----:B------:R-:W-:Y:S04]  /*6060*/  STL.64 [R1+0xc0], R36 ;  /* 0x0000c02401007387 */ /* 0x000fe80000100a00 */
[----:B------:R-:W-:Y:S04]  /*6070*/  STL.64 [R1+0xb8], R34 ;  /* 0x0000b82201007387 */ /* 0x000fe80000100a00 */
[----:B------:R-:W-:Y:S04]  /*6080*/  STL.64 [R1+0xb0], R32 ;  /* 0x0000b02001007387 */ /* 0x000fe80000100a00 */
[----:B------:R-:W-:Y:S04]  /*6090*/  STL.64 [R1+0xa8], R30 ;  /* 0x0000a81e01007387 */ /* 0x000fe80000100a00 */
[----:B------:R-:W-:Y:S04]  /*60a0*/  STL.64 [R1+0xa0], R28 ;  /* 0x0000a01c01007387 */ /* 0x000fe80000100a00 */
[----:B------:R-:W-:Y:S04]  /*60b0*/  LDSM.16.MT88.4 R80, [R0+0xe000] ;  /* 0x00e000000050783b */ /* 0x000fe80000004200 */
[----:B------:R-:W-:Y:S04]  /*60c0*/  LDSM.16.MT88.4 R244, [R0+0x10000] ;  /* 0x0100000000f4783b */ /* 0x000fe80000004200 */
[----:B------:R-:W-:Y:S04]  /*60d0*/  STL.64 [R1+0x98], R26 ;  /* 0x0000981a01007387 */ /* 0x000fe80000100a00 */
[----:B------:R-:W-:Y:S04]  /*60e0*/  STL.64 [R1+0x90], R24 ;  /* 0x0000901801007387 */ /* 0x000fe80000100a00 */
[----:B------:R1:W-:Y:S04]  /*60f0*/  STL.64 [R1+0x88], R20 ;  /* 0x0000881401007387 */ /* 0x0003e80000100a00 */
[----:B------:R-:W-:Y:S04]  /*6100*/  LDSM.16.MT88.4 R32, [R0+0xc800] ;  /* 0x00c800000020783b */ /* 0x000fe80000004200 */
[----:B------:R-:W-:Y:S04]  /*6110*/  LDSM.16.MT88.4 R24, [R0+0x10800] ;  /* 0x010800000018783b */ /* 0x000fe80000004200 */
[----:B-1----:R-:W4:Y:S04]  /*6120*/  LDL R20, [R1+0x20] ;  /* 0x0000200001147983 */ /* 0x002f280000100800 */
[----:B----4-:R-:W-:Y:S04]  /*6130*/  LDSM.16.M88.4 R36, [R20+0x1000] ;  /* 0x001000001424783b */ /* 0x010fe80000000200 */
[----:B--2---:R-:W1:Y:S04]  /*6140*/  LDSM.16.M88.4 R96, [R5] ;  /* 0x000000000560783b */ /* 0x004e680000000200 */
[----:B------:R-:W2:Y:S04]  /*6150*/  LDSM.16.M88.4 R92, [R5+0x1000] ;  /* 0x00100000055c783b */ /* 0x000ea80000000200 */
[----:B---3--:R-:W3:Y:S04]  /*6160*/  LDSM.16.M88.4 R248, [R4] ;  /* 0x0000000004f8783b */ /* 0x008ee80000000200 */
[----:B------:R1:W4:Y:S02]  /*6170*/  LDSM.16.M88.4 R28, [R4+0x1000] ;  /* 0x00100000041c783b */ /* 0x0003240000000200 */
[-C--:B-1----:R-:W-:Y:S08]  /*6180*/  HMMA.16816.F32 R4, R96, R16.reuse, RZ ;  /* 0x000000106004723c */ /* 0x082ff000000018ff */
[C---:B--2---:R-:W-:Y:S08]  /*6190*/  HMMA.16816.F32 R8, R92.reuse, R16, RZ ;  /* 0x000000105c08723c */ /* 0x044ff000000018ff */
[-C--:B------:R-:W-:Y:S08]  /*61a0*/  HMMA.16816.F32 R12, R92, R18.reuse, RZ ;  /* 0x000000125c0c723c */ /* 0x080ff000000018ff */
[C---:B------:R-:W-:Y:S08]  /*61b0*/  HMMA.16816.F32 R16, R96.reuse, R18, RZ ;  /* 0x000000126010723c */ /* 0x040ff000000018ff */
[-C--:B------:R-:W-:Y:S08]  /*61c0*/  HMMA.16816.F32 R68, R96, R80.reuse, RZ ;  /* 0x000000506044723c */ /* 0x080ff000000018ff */
[C---:B------:R-:W-:Y:S08]  /*61d0*/  HMMA.16816.F32 R72, R92.reuse, R80, RZ ;  /* 0x000000505c48723c */ /* 0x040ff000000018ff */
[-C--:B------:R-:W-:Y:S08]  /*61e0*/  HMMA.16816.F32 R76, R92, R82.reuse, RZ ;  /* 0x000000525c4c723c */ /* 0x080ff000000018ff */
[C---:B------:R-:W-:Y:S08]  /*61f0*/  HMMA.16816.F32 R80, R96.reuse, R82, RZ ;  /* 0x000000526050723c */ /* 0x040ff000000018ff */
[-C--:B------:R-:W-:Y:S08]  /*6200*/  HMMA.16816.F32 R84, R96, R244.reuse, RZ ;  /* 0x000000f46054723c */ /* 0x080ff000000018ff */
[C---:B------:R-:W-:Y:S08]  /*6210*/  HMMA.16816.F32 R88, R92.reuse, R244, RZ ;  /* 0x000000f45c58723c */ /* 0x040ff000000018ff */
[-C--:B------:R-:W-:Y:S08]  /*6220*/  HMMA.16816.F32 R92, R92, R246.reuse, RZ ;  /* 0x000000f65c5c723c */ /* 0x080ff000000018ff */
[----:B------:R-:W-:Y:S01]  /*6230*/  HMMA.16816.F32 R96, R96, R246, RZ ;  /* 0x000000f66060723c */ /* 0x000fe200000018ff */
[----:B------:R-:W1:Y:S07]  /*6240*/  LDSM.16.MT88.4 R244, [R0+0xe800] ;  /* 0x00e8000000f4783b */ /* 0x000e6e0000004200 */
[-C--:B---3--:R-:W-:Y:S08]  /*6250*/  HMMA.16816.F32 R4, R248, R32.reuse, R4 ;  /* 0x00000020f804723c */ /* 0x088ff00000001804 */
[C---:B----4-:R-:W-:Y:S08]  /*6260*/  HMMA.16816.F32 R8, R28.reuse, R32, R8 ;  /* 0x000000201c08723c */ /* 0x050ff00000001808 */
[-C--:B------:R-:W-:Y:S08]  /*6270*/  HMMA.16816.F32 R12, R28, R34.reuse, R12 ;  /* 0x000000221c0c723c */ /* 0x080ff0000000180c */
[C---:B------:R-:W-:Y:S01]  /*6280*/  HMMA.16816.F32 R16, R248.reuse, R34, R16 ;  /* 0x00000022f810723c */ /* 0x040fe20000001810 */
[----:B------:R-:W-:Y:S07]  /*6290*/  LDSM.16.MT88.4 R32, [R0+0xd000] ;  /* 0x00d000000020783b */ /* 0x000fee0000004200 */
[-C--:B-1----:R-:W-:Y:S08]  /*62a0*/  HMMA.16816.F32 R68, R248, R244.reuse, R68 ;  /* 0x000000f4f844723c */ /* 0x082ff00000001844 */
[C---:B------:R-:W-:Y:S08]  /*62b0*/  HMMA.16816.F32 R72, R28.reuse, R244, R72 ;  /* 0x000000f41c48723c */ /* 0x040ff00000001848 */
[-C--:B------:R-:W-:Y:S08]  /*62c0*/  HMMA.16816.F32 R76, R28, R246.reuse, R76 ;  /* 0x000000f61c4c723c */ /* 0x080ff0000000184c */
[C---:B------:R-:W-:Y:S01]  /*62d0*/  HMMA.16816.F32 R80, R248.reuse, R246, R80 ;  /* 0x000000f6f850723c */ /* 0x040fe20000001850 */
[----:B------:R1:W2:Y:S07]  /*62e0*/  LDSM.16.M88.4 R244, [R20] ;  /* 0x0000000014f4783b */ /* 0x0002ae0000000200 */
[-C--:B------:R-:W-:Y:S08]  /*62f0*/  HMMA.16816.F32 R84, R248, R24.reuse, R84 ;  /* 0x00000018f854723c */ /* 0x080ff00000001854 */
[C---:B------:R-:W-:Y:S08]  /*6300*/  HMMA.16816.F32 R88, R28.reuse, R24, R88 ;  /* 0x000000181c58723c */ /* 0x040ff00000001858 */
[-C--:B------:R-:W-:Y:S01]  /*6310*/  HMMA.16816.F32 R92, R28, R26.reuse, R92 ;  /* 0x0000001a1c5c723c */ /* 0x080fe2000000185c */
[----:B------:R-:W3:Y:S04]  /*6320*/  LDL R28, [R1+0x24] ;  /* 0x00002400011c7983 */ /* 0x000ee80000100800 */
[----:B-1----:R-:W4:Y:S03]  /*6330*/  LDL.64 R20, [R1+0x30] ;  /* 0x0000300001147983 */ /* 0x002f260000100a00 */
[----:B------:R-:W-:Y:S01]  /*6340*/  HMMA.16816.F32 R96, R248, R26, R96 ;  /* 0x0000001af860723c */ /* 0x000fe20000001860 */
[----:B------:R-:W1:Y:S04]  /*6350*/  LDSM.16.MT88.4 R248, [R0+0xf000] ;  /* 0x00f0000000f8783b */ /* 0x000e680000004200 */
[----:B------:R-:W1:Y:S03]  /*6360*/  LDSM.16.MT88.4 R24, [R0+0x11000] ;  /* 0x011000000018783b */ /* 0x000e660000004200 */
[-C--:B--2---:R-:W-:Y:S08]  /*6370*/  HMMA.16816.F32 R4, R244, R32.reuse, R4 ;  /* 0x00000020f404723c */ /* 0x084ff00000001804 */
[C---:B------:R-:W-:Y:S08]  /*6380*/  HMMA.16816.F32 R8, R36.reuse, R32, R8 ;  /* 0x000000202408723c */ /* 0x040ff00000001808 */
[-C--:B------:R-:W-:Y:S08]  /*6390*/  HMMA.16816.F32 R12, R36, R34.reuse, R12 ;  /* 0x00000022240c723c */ /* 0x080ff0000000180c */
[C---:B------:R-:W-:Y:S01]  /*63a0*/  HMMA.16816.F32 R16, R244.reuse, R34, R16 ;  /* 0x00000022f410723c */ /* 0x040fe20000001810 */
[----:B------:R-:W-:Y:S07]  /*63b0*/  LDSM.16.MT88.4 R32, [R0+0xd800] ;  /* 0x00d800000020783b */ /* 0x000fee0000004200 */
[-C--:B-1----:R-:W-:Y:S08]  /*63c0*/  HMMA.16816.F32 R68, R244, R248.reuse, R68 ;  /* 0x000000f8f444723c */ /* 0x082ff00000001844 */
[C---:B------:R-:W-:Y:S08]  /*63d0*/  HMMA.16816.F32 R72, R36.reuse, R248, R72 ;  /* 0x000000f82448723c */ /* 0x040ff00000001848 */
[-C--:B------:R-:W-:Y:S08]  /*63e0*/  HMMA.16816.F32 R76, R36, R250.reuse, R76 ;  /* 0x000000fa244c723c */ /* 0x080ff0000000184c */
[C---:B------:R-:W-:Y:S08]  /*63f0*/  HMMA.16816.F32 R80, R244.reuse, R250, R80 ;  /* 0x000000faf450723c */ /* 0x040ff00000001850 */
[-C--:B------:R-:W-:Y:S08]  /*6400*/  HMMA.16816.F32 R84, R244, R24.reuse, R84 ;  /* 0x00000018f454723c */ /* 0x080ff00000001854 */
[C---:B------:R-:W-:Y:S08]  /*6410*/  HMMA.16816.F32 R88, R36.reuse, R24, R88 ;  /* 0x000000182458723c */ /* 0x040ff00000001858 */
[-C--:B------:R-:W-:Y:S01]  /*6420*/  HMMA.16816.F32 R92, R36, R26.reuse, R92 ;  /* 0x0000001a245c723c */ /* 0x080fe2000000185c */
[----:B------:R1:W5:Y:S04]  /*6430*/  LDL.LU.64 R38, [R1+0xc8] ;  /* 0x0000c80001267983 */ /* 0x0003680000300a00 */
[----:B------:R1:W5:Y:S03]  /*6440*/  LDL.LU.64 R36, [R1+0xc0] ;  /* 0x0000c00001247983 */ /* 0x0003660000300a00 */
[----:B------:R-:W-:Y:S01]  /*6450*/  HMMA.16816.F32 R96, R244, R26, R96 ;  /* 0x0000001af460723c */ /* 0x000fe20000001860 */
[----:B------:R-:W-:Y:S04]  /*6460*/  LDSM.16.MT88.4 R244, [R0+0xf800] ;  /* 0x00f8000000f4783b */ /* 0x000fe80000004200 */
[----:B------:R-:W-:Y:S04]  /*6470*/  LDSM.16.MT88.4 R24, [R0+0x11800] ;  /* 0x011800000018783b */ /* 0x000fe80000004200 */
[----:B---3--:R-:W2:Y:S04]  /*6480*/  LDSM.16.M88.4 R248, [R28] ;  /* 0x000000001cf8783b */ /* 0x008ea80000000200 */
[----:B------:R-:W3:Y:S01]  /*6490*/  LDSM.16.M88.4 R28, [R28+0x1000] ;  /* 0x001000001c1c783b */ /* 0x000ee20000000200 */
[-C--:B--2---:R-:W-:Y:S08]  /*64a0*/  HMMA.16816.F32 R4, R248, R32.reuse, R4 ;  /* 0x00000020f804723c */ /* 0x084ff00000001804 */
[C---:B---3--:R-:W-:Y:S08]  /*64b0*/  HMMA.16816.F32 R8, R28.reuse, R32, R8 ;  /* 0x000000201c08723c */ /* 0x048ff00000001808 */
[-C--:B------:R-:W-:Y:S08]  /*64c0*/  HMMA.16816.F32 R12, R28, R34.reuse, R12 ;  /* 0x000000221c0c723c */ /* 0x080ff0000000180c */
[C---:B------:R-:W-:Y:S01]  /*64d0*/  HMMA.16816.F32 R16, R248.reuse, R34, R16 ;  /* 0x00000022f810723c */ /* 0x040fe20000001810 */
[----:B------:R1:W5:Y:S04]  /*64e0*/  LDL.LU.64 R34, [R1+0xb8] ;  /* 0x0000b80001227983 */ /* 0x0003680000300a00 */
[----:B------:R1:W5:Y:S03]  /*64f0*/  LDL.LU.64 R32, [R1+0xb0] ;  /* 0x0000b00001207983 */ /* 0x0003660000300a00 */
[-C--:B------:R-:W-:Y:S08]  /*6500*/  HMMA.16816.F32 R68, R248, R244.reuse, R68 ;  /* 0x000000f4f844723c */ /* 0x080ff00000001844 */
[C---:B------:R-:W-:Y:S01]  /*6510*/  HMMA.16816.F32 R72, R28.reuse, R244, R72 ;  /* 0x000000f41c48723c */ /* 0x040fe20000001848 */
[----:B------:R-:W2:Y:S07]  /*6520*/  LDL R245, [R1+0x74] ;  /* 0x0000740001f57983 */ /* 0x000eae0000100800 */
[-C--:B------:R-:W-:Y:S08]  /*6530*/  HMMA.16816.F32 R76, R28, R246.reuse, R76 ;  /* 0x000000f61c4c723c */ /* 0x080ff0000000184c */
[C---:B------:R-:W-:Y:S01]  /*6540*/  HMMA.16816.F32 R80, R248.reuse, R246, R80 ;  /* 0x000000f6f850723c */ /* 0x040fe20000001850 */
[----:B------:R1:W3:Y:S06]  /*6550*/  LDL R246, [R1+0x64] ;  /* 0x0000640001f67983 */ /* 0x0002ec0000100800 */
[----:B------:R-:W-:Y:S01]  /*6560*/  IMAD.MOV.U32 R247, RZ, RZ, c[0x0][0x22c] ;  /* 0x00008b00fff77624 */ /* 0x000fe200078e00ff */
[-C--:B------:R-:W-:Y:S04]  /*6570*/  HMMA.16816.F32 R84, R248, R24.reuse, R84 ;  /* 0x00000018f854723c */ /* 0x080fe80000001854 */
[----:B------:R-:W-:Y:S04]  /*6580*/  IMAD R247, R247, c[0x0][0x1c0], RZ ;  /* 0x00007000f7f77a24 */ /* 0x000fe800078e02ff */
[C---:B------:R-:W-:Y:S01]  /*6590*/  HMMA.16816.F32 R88, R28.reuse, R24, R88 ;  /* 0x000000181c58723c */ /* 0x040fe20000001858 */
[----:B------:R-:W3:Y:S04]  /*65a0*/  LDL R24, [R1+0x70] ;  /* 0x0000700001187983 */ /* 0x000ee80000100800 */
[----:B------:R1:W4:Y:S03]  /*65b0*/  LDL R25, [R1+0x60] ;  /* 0x0000600001197983 */ /* 0x0003260000100800 */
[-C--:B------:R-:W-:Y:S01]  /*65c0*/  HMMA.16816.F32 R92, R28, R26.reuse, R92 ;  /* 0x0000001a1c5c723c */ /* 0x080fe2000000185c */
[----:B------:R1:W5:Y:S04]  /*65d0*/  LDL.LU.64 R30, [R1+0xa8] ;  /* 0x0000a800011e7983 */ /* 0x0003680000300a00 */
[----:B------:R1:W5:Y:S03]  /*65e0*/  LDL.LU.64 R28, [R1+0xa0] ;  /* 0x0000a000011c7983 */ /* 0x0003660000300a00 */
[----:B------:R-:W-:Y:S01]  /*65f0*/  HMMA.16816.F32 R96, R248, R26, R96 ;  /* 0x0000001af860723c */ /* 0x000fe20000001860 */
[----:B------:R1:W5:Y:S06]  /*6600*/  LDL.LU.64 R26, [R1+0x98] ;  /* 0x00009800011a7983 */ /* 0x00036c0000300a00 */
[----:B------:R-:W-:Y:S02]  /*6610*/  IMAD.SHL.U32 R248, R247, 0x10, RZ ;  /* 0x00000010f7f87824 */ /* 0x000fe400078e00ff */
[----:B------:R-:W-:Y:S04]  /*6620*/  IMAD.MOV.U32 R250, RZ, RZ, c[0x0][0x22c] ;  /* 0x00008b00fffa7624 */ /* 0x000fe800078e00ff */
[----:B------:R-:W-:Y:S04]  /*6630*/  IMAD R250, R250, c[0x0][0x1c0], RZ ;  /* 0x00007000fafa7a24 */ /* 0x000fe800078e02ff */
[C---:B------:R-:W-:Y:S02]  /*6640*/  IMAD R249, R250.reuse, 0x18, RZ ;  /* 0x00000018faf97824 */ /* 0x040fe400078e02ff */
[----:B------:R-:W-:Y:S01]  /*6650*/  IMAD.SHL.U32 R251, R250, 0x20, RZ ;  /* 0x00000020fafb7824 */ /* 0x000fe200078e00ff */
[----:B--2---:R-:W-:Y:S01]  /*6660*/  @P0 IADD3 R244, P1, R245, UR8, RZ ;  /* 0x00000008f5f40c10 */ /* 0x004fe2000ff3e0ff */
[----:B------:R-:W-:Y:S03]  /*6670*/  @UP2 UMOV UR8, UR13 ;  /* 0x0000000d00082c82 */ /* 0x000fe60008000000 */
[----:B---3--:R-:W-:Y:S01]  /*6680*/  @P0 IADD3.X R245, R24, UR7, RZ, P1, !PT ;  /* 0x0000000718f50c10 */ /* 0x008fe20008ffe4ff */
[C---:B------:R-:W-:Y:S01]  /*6690*/  IMAD.SHL.U32 R24, R247.reuse, 0x8, RZ ;  /* 0x00000008f7187824 */ /* 0x040fe200078e00ff */
[----:B------:R-:W-:Y:S03]  /*66a0*/  @UP2 UMOV UR7, UR11 ;  /* 0x0000000b00072c82 */ /* 0x000fe60008000000 */
[----:B----4-:R2:W3:Y:S04]  /*66b0*/  @P0 LDG.E R25, [R244.64+-0x100] ;  /* 0xffff0004f4190981 */ /* 0x0104e8000c1e1900 */
[----:B------:R2:W4:Y:S04]  /*66c0*/  @P0 LDG.E R246, [R244.64+-0xe0] ;  /* 0xffff2004f4f60981 */ /* 0x000528000c1e1900 */
[----:B------:R1:W-:Y:S01]  /*66d0*/  RED.E.ADD.F32.FTZ.RN.STRONG.GPU [R20.64], R4 ;  /* 0x000000041400798e */ /* 0x0003e2000c10e784 */
[-C--:B--2---:R-:W-:Y:S01]  /*66e0*/  LEA R244, P1, R24, R20.reuse, 0x2 ;  /* 0x0000001418f47211 */ /* 0x084fe200078210ff */
[----:B------:R-:W-:Y:S05]  /*66f0*/  IMAD.SHL.U32 R245, R247, 0x8, RZ ;  /* 0x00000008f7f57824 */ /* 0x000fea00078e00ff */
[-C--:B------:R-:W-:Y:S02]  /*6700*/  LEA.HI.X.SX32 R245, R245, R21.reuse, 0x2, P1 ;  /* 0x00000015f5f57211 */ /* 0x080fe400008f16ff */
[CC--:B-1----:R-:W-:Y:S03]  /*6710*/  LEA R4, P1, R249.reuse, R20.reuse, 0x2 ;  /* 0x00000014f9047211 */ /* 0x0c2fe600078210ff */
[----:B------:R1:W-:Y:S02]  /*6720*/  RED.E.ADD.F32.FTZ.RN.STRONG.GPU [R244.64], R5 ;  /* 0x00000005f400798e */ /* 0x0003e4000c10e784 */
[-C--:B-1----:R-:W-:Y:S02]  /*6730*/  LEA.HI.X.SX32 R5, R249, R21.reuse, 0x2, P1 ;  /* 0x00000015f9057211 */ /* 0x082fe400008f16ff */
[----:B---3--:R1:W-:Y:S04]  /*6740*/  @P0 STL [R1+0x60], R25 ;  /* 0x0000601901000387 */ /* 0x0083e80000100800 */
[----:B-1----:R1:W5:Y:S04]  /*6750*/  LDL.LU.64 R24, [R1+0x90] ;  /* 0x0000900001187983 */ /* 0x0023680000300a00 */
[----:B----4-:R2:W-:Y:S04]  /*6760*/  @P0 STL [R1+0x64], R246 ;  /* 0x000064f601000387 */ /* 0x0105e80000100800 */
[----:B------:R-:W3:Y:S01]  /*6770*/  LDL R249, [R1+0x6c] ;  /* 0x00006c0001f97983 */ /* 0x000ee20000100800 */
[CC--:B--2---:R-:W-:Y:S04]  /*6780*/  LEA R246, P2, R248.reuse, R20.reuse, 0x2 ;  /* 0x00000014f8f67211 */ /* 0x0c4fe800078410ff */
[-C--:B------:R-:W-:Y:S02]  /*6790*/  LEA.HI.X.SX32 R247, R248, R21.reuse, 0x2, P2 ;  /* 0x00000015f8f77211 */ /* 0x080fe400010f16ff */
[-C--:B------:R-:W-:Y:S03]  /*67a0*/  LEA R248, P2, R251, R20.reuse, 0x2 ;  /* 0x00000014fbf87211 */ /* 0x080fe600078410ff */
[----:B------:R2:W-:Y:S04]  /*67b0*/  RED.E.ADD.F32.FTZ.RN.STRONG.GPU [R246.64], R6 ;  /* 0x00000006f600798e */ /* 0x0005e8000c10e784 */
[----:B------:R4:W-:Y:S04]  /*67c0*/  RED.E.ADD.F32.FTZ.RN.STRONG.GPU [R4.64], R7 ;  /* 0x000000070400798e */ /* 0x0009e8000c10e784 */
[----:B--2---:R-:W2:Y:S01]  /*67d0*/  LDL R246, [R1+0x2c] ;  /* 0x00002c0001f67983 */ /* 0x004ea20000100800 */
[C---:B------:R-:W-:Y:S02]  /*67e0*/  IMAD R247, R250.reuse, 0x28, RZ ;  /* 0x00000028faf77824 */ /* 0x040fe400078e02ff */
[----:B------:R-:W-:Y:S02]  /*67f0*/  IMAD R250, R250, 0x30, RZ ;  /* 0x00000030fafa7824 */ /* 0x000fe400078e02ff */
[----:B----4-:R-:W-:Y:S04]  /*6800*/  IMAD.MOV.U32 R5, RZ, RZ, c[0x0][0x22c] ;  /* 0x00008b00ff057624 */ /* 0x010fe800078e00ff */
[----:B------:R-:W-:Y:S04]  /*6810*/  IMAD R5, R5, c[0x0][0x1c0], RZ ;  /* 0x0000700005057a24 */ /* 0x000fe800078e02ff */
[----:B------:R-:W-:Y:S02]  /*6820*/  IMAD R7, R5, 0x38, RZ ;  /* 0x0000003805077824 */ /* 0x000fe400078e02ff */
[----:B--2---:R-:W-:Y:S01]  /*6830*/  IMAD.MOV.U32 R6, RZ, RZ, R246 ;  /* 0x000000ffff067224 */ /* 0x004fe200078e00f6 */
[-C--:B------:R-:W-:Y:S01]  /*6840*/  LEA R246, P1, R247, R20.reuse, 0x2 ;  /* 0x00000014f7f67211 */ /* 0x080fe200078210ff */
[----:B---3--:R-:W-:Y:S01]  /*6850*/  IMAD.MOV.U32 R247, RZ, RZ, R249 ;  /* 0x000000fffff77224 */ /* 0x008fe200078e00f9 */
[-C--:B------:R-:W-:Y:S02]  /*6860*/  LEA.HI.X.SX32 R249, R251, R21.reuse, 0x2, P2 ;  /* 0x00000015fbf97211 */ /* 0x080fe400010f16ff */
[-C--:B------:R-:W-:Y:S01]  /*6870*/  LEA R4, P2, R250, R20.reuse, 0x2 ;  /* 0x00000014fa047211 */ /* 0x080fe200078410ff */
[----:B------:R-:W-:Y:S02]  /*6880*/  IMAD.MOV.U32 R251, RZ, RZ, R247 ;  /* 0x000000fffffb7224 */ /* 0x000fe400078e00f7 */
[----:B------:R-:W-:Y:S01]  /*6890*/  IMAD R247, R5, 0x28, RZ ;  /* 0x0000002805f77824 */ /* 0x000fe200078e02ff */
[----:B------:R2:W-:Y:S04]  /*68a0*/  RED.E.ADD.F32.FTZ.RN.STRONG.GPU [R248.64], R8 ;  /* 0x00000008f800798e */ /* 0x0005e8000c10e784 */
[----:B------:R-:W3:Y:S01]  /*68b0*/  LDL R5, [R1+0x68] ;  /* 0x0000680001057983 */ /* 0x000ee20000100800 */
[-C--:B------:R-:W-:Y:S05]  /*68c0*/  LEA.HI.X.SX32 R247, R247, R21.reuse, 0x2, P1 ;  /* 0x00000015f7f77211 */ /* 0x080fea00008f16ff */
[----:B------:R4:W-:Y:S01]  /*68d0*/  RED.E.ADD.F32.FTZ.RN.STRONG.GPU [R246.64], R9 ;  /* 0x00000009f600798e */ /* 0x0009e2000c10e784 */
[----:B--2---:R-:W-:Y:S01]  /*68e0*/  IMAD.MOV.U32 R248, RZ, RZ, R6 ;  /* 0x000000fffff87224 */ /* 0x004fe200078e0006 */
[CC--:B------:R-:W-:Y:S01]  /*68f0*/  LEA R6, P1, R7.reuse, R20.reuse, 0x2 ;  /* 0x0000001407067211 */ /* 0x0c0fe200078210ff */
[----:B------:R-:W-:Y:S03]  /*6900*/  IMAD.MOV.U32 R8, RZ, RZ, c[0x0][0x22c] ;  /* 0x00008b00ff087624 */ /* 0x000fe600078e00ff */
[-C--:B------:R-:W-:Y:S01]  /*6910*/  LEA.HI.X.SX32 R7, R7, R21.reuse, 0x2, P1 ;  /* 0x0000001507077211 */ /* 0x080fe200008f16ff */
[----:B------:R-:W-:Y:S01]  /*6920*/  IMAD R8, R8, c[0x0][0x1c0], RZ ;  /* 0x0000700008087a24 */ /* 0x000fe200078e02ff */
[----:B----4-:R-:W2:Y:S01]  /*6930*/  LDL.64 R246, [R1+0x48] ;  /* 0x0000480001f67983 */ /* 0x010ea20000100a00 */
[----:B---3--:R-:W-:Y:S01]  /*6940*/  IMAD.MOV.U32 R249, RZ, RZ, R5 ;  /* 0x000000fffff97224 */ /* 0x008fe200078e0005 */
[-C--:B------:R-:W-:Y:S01]  /*6950*/  LEA.HI.X.SX32 R5, R250, R21.reuse, 0x2, P2 ;  /* 0x00000015fa057211 */ /* 0x080fe200010f16ff */
[----:B------:R-:W-:Y:S04]  /*6960*/  IMAD.MOV.U32 R250, RZ, RZ, c[0x0][0x22c] ;  /* 0x00008b00fffa7624 */ /* 0x000fe800078e00ff */
[----:B------:R3:W-:Y:S01]  /*6970*/  RED.E.ADD.F32.FTZ.RN.STRONG.GPU [R4.64], R10 ;  /* 0x0000000a0400798e */ /* 0x0007e2000c10e784 */
[----:B------:R-:W-:Y:S03]  /*6980*/  IMAD R250, R250, c[0x0][0x1c0], RZ ;  /* 0x00007000fafa7a24 */ /* 0x000fe600078e02ff */
[----:B------:R4:W-:Y:S01]  /*6990*/  RED.E.ADD.F32.FTZ.RN.STRONG.GPU [R6.64], R11 ;  /* 0x0000000b0600798e */ /* 0x0009e2000c10e784 */
[----:B------:R-:W-:Y:S03]  /*69a0*/  IMAD.SHL.U32 R250, R250, 0x10, RZ ;  /* 0x00000010fafa7824 */ /* 0x000fe600078e00ff */
[----:B------:R1:W-:Y:S02]  /*69b0*/  RED.E.ADD.F32.FTZ.RN.STRONG.GPU [R20.64+0x80], R16 ;  /* 0x000080101400798e */ /* 0x0003e4000c10e784 */
[----:B------:R-:W-:Y:S01]  /*69c0*/  IADD3 R9, R250, 0x20, RZ ;  /* 0x00000020fa097810 */ /* 0x000fe20007ffe0ff */
[----:B------:R-:W-:Y:S01]  /*69d0*/  IMAD.SHL.U32 R250, R8, 0x8, RZ ;  /* 0x0000000808fa7824 */ /* 0x000fe200078e00ff */
[----:B------:R1:W-:Y:S02]  /*69e0*/  RED.E.ADD.F32.FTZ.RN.STRONG.GPU [R244.64+0x80], R17 ;  /* 0x00008011f400798e */ /* 0x0003e4000c10e784 */
[CC--:B------:R-:W-:Y:S01]  /*69f0*/  LEA R8, P1, R9.reuse, R20.reuse, 0x2 ;  /* 0x0000001409087211 */ /* 0x0c0fe200078210ff */
[----:B---3--:R-:W-:Y:S03]  /*6a00*/  IMAD.IADD R4, R250, 0x1, R9 ;  /* 0x00000001fa047824 */ /* 0x008fe600078e0209 */
[-C--:B------:R-:W-:Y:S01]  /*6a10*/  LEA.HI.X.SX32 R9, R9, R21.reuse, 0x2, P1 ;  /* 0x0000001509097211 */ /* 0x080fe200008f16ff */
[----:B--2---:R-:W-:Y:S02]  /*6a20*/  IMAD.MOV.U32 R10, RZ, RZ, R246 ;  /* 0x000000ffff0a7224 */ /* 0x004fe400078e00f6 */
[----:B----4-:R-:W-:Y:S01]  /*6a30*/  IMAD.MOV.U32 R11, RZ, RZ, R247 ;  /* 0x000000ffff0b7224 */ /* 0x010fe200078e00f7 */
[-C--:B------:R-:W-:Y:S01]  /*6a40*/  LEA R246, P1, R4, R20.reuse, 0x2 ;  /* 0x0000001404f67211 */ /* 0x080fe200078210ff */
[----:B------:R2:W-:Y:S01]  /*6a50*/  RED.E.ADD.F32.FTZ.RN.STRONG.GPU [R8.64], R18 ;  /* 0x000000120800798e */ /* 0x0005e2000c10e784 */
[----:B------:R-:W-:Y:S02]  /*6a60*/  IMAD.IADD R6, R250, 0x1, R4 ;  /* 0x00000001fa067824 */ /* 0x000fe400078e0204 */
[-C--:B------:R-:W-:Y:S01]  /*6a70*/  LEA.HI.X.SX32 R247, R4, R21.reuse, 0x2, P1 ;  /* 0x0000001504f77211 */ /* 0x080fe200008f16ff */
[----:B------:R-:W-:Y:S02]  /*6a80*/  IMAD.MOV.U32 R7, RZ, RZ, c[0x0][0x22c] ;  /* 0x00008b00ff077624 */ /* 0x000fe400078e00ff */
[C---:B------:R-:W-:Y:S02]  /*6a90*/  IMAD.IADD R5, R250.reuse, 0x1, R6 ;  /* 0x00000001fa057824 */ /* 0x040fe400078e0206 */
[----:B------:R3:W-:Y:S01]  /*6aa0*/  RED.E.ADD.F32.FTZ.RN.STRONG.GPU [R246.64], R19 ;  /* 0x00000013f600798e */ /* 0x0007e2000c10e784 */
[----:B------:R-:W-:Y:S02]  /*6ab0*/  IMAD R7, R7, c[0x0][0x1c0], RZ ;  /* 0x0000700007077a24 */ /* 0x000fe400078e02ff */
[C---:B------:R-:W-:Y:S01]  /*6ac0*/  IMAD.IADD R4, R250.reuse, 0x1, R5 ;  /* 0x00000001fa047824 */ /* 0x040fe200078e0205 */
[CC--:B-1----:R-:W-:Y:S04]  /*6ad0*/  LEA R16, P1, R5.reuse, R20.reuse, 0x2 ;  /* 0x0000001405107211 */ /* 0x0c2fe800078210ff */
[-C--:B------:R-:W-:Y:S01]  /*6ae0*/  LEA.HI.X.SX32 R17, R5, R21.reuse, 0x2, P1 ;  /* 0x0000001505117211 */ /* 0x080fe200008f16ff */
[----:B------:R-:W-:Y:S02]  /*6af0*/  IMAD.IADD R5, R250, 0x1, R4 ;  /* 0x00000001fa057824 */ /* 0x000fe400078e0204 */
[----:B--2---:R-:W-:Y:S01]  /*6b00*/  IMAD.MOV.U32 R8, RZ, RZ, R10 ;  /* 0x000000ffff087224 */ /* 0x004fe200078e000a */
[CC--:B------:R-:W-:Y:S01]  /*6b10*/  LEA R10, P2, R6.reuse, R20.reuse, 0x2 ;  /* 0x00000014060a7211 */ /* 0x0c0fe200078410ff */
[----:B------:R-:W-:Y:S02]  /*6b20*/  IMAD.MOV.U32 R9, RZ, RZ, R11 ;  /* 0x000000ffff097224 */ /* 0x000fe400078e000b */
[----:B------:R-:W-:Y:S01]  /*6b30*/  IMAD.SHL.U32 R18, R7, 0x10, RZ ;  /* 0x0000001007127824 */ /* 0x000fe200078e00ff */
[-C--:B------:R-:W-:Y:S01]  /*6b40*/  LEA.HI.X.SX32 R11, R6, R21.reuse, 0x2, P2 ;  /* 0x00000015060b7211 */ /* 0x080fe200010f16ff */
[----:B---3--:R-:W-:Y:S01]  /*6b50*/  IMAD.MOV.U32 R246, RZ, RZ, R8 ;  /* 0x000000fffff67224 */ /* 0x008fe200078e0008 */
[CC--:B------:R-:W-:Y:S03]  /*6b60*/  LEA R8, P1, R4.reuse, R20.reuse, 0x2 ;  /* 0x0000001404087211 */ /* 0x0c0fe600078210ff */
[----:B------:R1:W-:Y:S01]  /*6b70*/  RED.E.ADD.F32.FTZ.RN.STRONG.GPU [R10.64], R12 ;  /* 0x0000000c0a00798e */ /* 0x0003e2000c10e784 */
[----:B------:R-:W-:Y:S01]  /*6b80*/  IMAD.MOV.U32 R247, RZ, RZ, R9 ;  /* 0x000000fffff77224 */ /* 0x000fe200078e0009 */
[-C--:B------:R-:W-:Y:S02]  /*6b90*/  LEA.HI.X.SX32 R9, R4, R21.reuse, 0x2, P1 ;  /* 0x0000001504097211 */ /* 0x080fe400008f16ff */
[----:B------:R-:W-:Y:S01]  /*6ba0*/  RED.E.ADD.F32.FTZ.RN.STRONG.GPU [R16.64], R13 ;  /* 0x0000000d1000798e */ /* 0x000fe2000c10e784 */
[CC--:B------:R-:W-:Y:S03]  /*6bb0*/  LEA R6, P1, R5.reuse, R20.reuse, 0x2 ;  /* 0x0000001405067211 */ /* 0x0c0fe600078210ff */
[----:B------:R2:W-:Y:S01]  /*6bc0*/  RED.E.ADD.F32.FTZ.RN.STRONG.GPU [R8.64], R14 ;  /* 0x0000000e0800798e */ /* 0x0005e2000c10e784 */
[-C--:B------:R-:W-:Y:S05]  /*6bd0*/  LEA.HI.X.SX32 R7, R5, R21.reuse, 0x2, P1 ;  /* 0x0000001505077211 */ /* 0x080fea00008f16ff */
[----:B------:R3:W-:Y:S04]  /*6be0*/  RED.E.ADD.F32.FTZ.RN.STRONG.GPU [R6.64], R15 ;  /* 0x0000000f0600798e */ /* 0x0007e8000c10e784 */
[----:B------:R-:W-:Y:S04]  /*6bf0*/  RED.E.ADD.F32.FTZ.RN.STRONG.GPU [R20.64+0x100], R68 ;  /* 0x000100441400798e */ /* 0x000fe8000c10e784 */
[----:B------:R-:W-:Y:S01]  /*6c00*/  RED.E.ADD.F32.FTZ.RN.STRONG.GPU [R244.64+0x100], R69 ;  /* 0x00010045f400798e */ /* 0x000fe2000c10e784 */
[----:B-1----:R-:W-:Y:S05]  /*6c10*/  IADD3 R10, R18, 0x40, RZ ;  /* 0x00000040120a7810 */ /* 0x002fea0007ffe0ff */
[----:B------:R-:W-:Y:S01]  /*6c20*/  IMAD.IADD R4, R250, 0x1, R10 ;  /* 0x00000001fa047824 */ /* 0x000fe200078e020a */
[CC--:B--2---:R-:W-:Y:S04]  /*6c30*/  LEA R8, P1, R10.reuse, R20.reuse, 0x2 ;  /* 0x000000140a087211 */ /* 0x0c4fe800078210ff */
[-C--:B------:R-:W-:Y:S01]  /*6c40*/  LEA.HI.X.SX32 R9, R10, R21.reuse, 0x2, P1 ;  /* 0x000000150a097211 */ /* 0x080fe200008f16ff */
[----:B---3--:R-:W-:Y:S01]  /*6c50*/  IMAD.IADD R6, R250, 0x1, R4 ;  /* 0x00000001fa067824 */ /* 0x008fe200078e0204 */
[-C--:B------:R-:W-:Y:S03]  /*6c60*/  LEA R14, P1, R4, R20.reuse, 0x2 ;  /* 0x00000014040e7211 */ /* 0x080fe600078210ff */
[----:B------:R1:W-:Y:S01]  /*6c70*/  RED.E.ADD.F32.FTZ.RN.STRONG.GPU [R8.64], R70 ;  /* 0x000000460800798e */ /* 0x0003e2000c10e784 */
[----:B------:R-:W-:Y:S01]  /*6c80*/  IMAD.IADD R5, R250, 0x1, R6 ;  /* 0x00000001fa057824 */ /* 0x000fe200078e0206 */
[-C--:B------:R-:W-:Y:S02]  /*6c90*/  LEA.HI.X.SX32 R15, R4, R21.reuse, 0x2, P1 ;  /* 0x00000015040f7211 */ /* 0x080fe400008f16ff */
[-C--:B------:R-:W-:Y:S01]  /*6ca0*/  LEA R10, P2, R6, R20.reuse, 0x2 ;  /* 0x00000014060a7211 */ /* 0x080fe200078410ff */
[----:B------:R-:W-:Y:S01]  /*6cb0*/  IMAD.IADD R4, R250, 0x1, R5 ;  /* 0x00000001fa047824 */ /* 0x000fe200078e0205 */
[CC--:B------:R-:W-:Y:S01]  /*6cc0*/  LEA R12, P1, R5.reuse, R20.reuse, 0x2 ;  /* 0x00000014050c7211 */ /* 0x0c0fe200078210ff */
[----:B------:R-:W-:Y:S01]  /*6cd0*/  RED.E.ADD.F32.FTZ.RN.STRONG.GPU [R14.64], R71 ;  /* 0x000000470e00798e */ /* 0x000fe2000c10e784 */
[-C--:B------:R-:W-:Y:S02]  /*6ce0*/  LEA.HI.X.SX32 R11, R6, R21.reuse, 0x2, P2 ;  /* 0x00000015060b7211 */ /* 0x080fe400010f16ff */
[-C--:B------:R-:W-:Y:S01]  /*6cf0*/  LEA.HI.X.SX32 R13, R5, R21.reuse, 0x2, P1 ;  /* 0x00000015050d7211 */ /* 0x080fe200008f16ff */
[----:B------:R-:W-:Y:S01]  /*6d00*/  IMAD.IADD R5, R250, 0x1, R4 ;  /* 0x00000001fa057824 */ /* 0x000fe200078e0204 */
[----:B------:R-:W-:Y:S04]  /*6d10*/  LDSM.16.MT88.4 R68, [R0+0x4000] ;  /* 0x004000000044783b */ /* 0x000fe80000004200 */
[----:B------:R2:W-:Y:S04]  /*6d20*/  RED.E.ADD.F32.FTZ.RN.STRONG.GPU [R10.64], R72 ;  /* 0x000000480a00798e */ /* 0x0005e8000c10e784 */
[----:B------:R-:W-:Y:S01]  /*6d30*/  RED.E.ADD.F32.FTZ.RN.STRONG.GPU [R12.64], R73 ;  /* 0x000000490c00798e */ /* 0x000fe2000c10e784 */
[CC--:B-1----:R-:W-:Y:S04]  /*6d40*/  LEA R8, P1, R4.reuse, R20.reuse, 0x2 ;  /* 0x0000001404087211 */ /* 0x0c2fe800078210ff */
[-C--:B------:R-:W-:Y:S02]  /*6d50*/  LEA.HI.X.SX32 R9, R4, R21.reuse, 0x2, P1 ;  /* 0x0000001504097211 */ /* 0x080fe400008f16ff */
[CC--:B------:R-:W-:Y:S03]  /*6d60*/  LEA R6, P1, R5.reuse, R20.reuse, 0x2 ;  /* 0x0000001405067211 */ /* 0x0c0fe600078210ff */
[----:B------:R1:W-:Y:S01]  /*6d70*/  RED.E.ADD.F32.FTZ.RN.STRONG.GPU [R8.64], R74 ;  /* 0x0000004a0800798e */ /* 0x0003e2000c10e784 */
[-C--:B------:R-:W-:Y:S05]  /*6d80*/  LEA.HI.X.SX32 R7, R5, R21.reuse, 0x2, P1 ;  /* 0x0000001505077211 */ /* 0x080fea00008f16ff */
[----:B------:R3:W-:Y:S01]  /*6d90*/  RED.E.ADD.F32.FTZ.RN.STRONG.GPU [R6.64], R75 ;  /* 0x0000004b0600798e */ /* 0x0007e2000c10e784 */
[----:B--2---:R-:W-:Y:S03]  /*6da0*/  IADD3 R10, R18, 0x60, RZ ;  /* 0x00000060120a7810 */ /* 0x004fe60007ffe0ff */
[----:B------:R-:W-:Y:S02]  /*6db0*/  RED.E.ADD.F32.FTZ.RN.STRONG.GPU [R20.64+0x180], R80 ;  /* 0x000180501400798e */ /* 0x000fe4000c10e784 */
[----:B------:R-:W-:Y:S02]  /*6dc0*/  IMAD.IADD R4, R250, 0x1, R10 ;  /* 0x00000001fa047824 */ /* 0x000fe400078e020a */
[----:B------:R-:W-:Y:S04]  /*6dd0*/  RED.E.ADD.F32.FTZ.RN.STRONG.GPU [R244.64+0x180], R81 ;  /* 0x00018051f400798e */ /* 0x000fe8000c10e784 */
[----:B------:R-:W-:Y:S01]  /*6de0*/  LDSM.16.MT88.4 R72, [R3+0x12800] ;  /* 0x012800000348783b */ /* 0x000fe20000004200 */
[CC--:B-1----:R-:W-:Y:S04]  /*6df0*/  LEA R8, P1, R10.reuse, R20.reuse, 0x2 ;  /* 0x000000140a087211 */ /* 0x0c2fe800078210ff */
        /* <DEDUP_REMOVED lines=33> */
[-C--:B------:R-:W-:Y:S03]  /*7010*/  LEA.HI.X.SX32 R13, R4, R21.reuse, 0x2, P1 ;  /* 0x00000015040d7211 */ /* 0x080fe600008f16ff */
[C---:B------:R-:W-:Y:S01]  /*7020*/  IMAD.IADD R4, R250.reuse, 0x1, R5 ;  /* 0x00000001fa047824 */ /* 0x040fe200078e0205 */
[CC--:B------:R-:W-:Y:S01]  /*7030*/  LEA R10, P1, R5.reuse, R20.reuse, 0x2 ;  /* 0x00000014050a7211 */ /* 0x0c0fe200078210ff */
[----:B------:R-:W-:Y:S03]  /*7040*/  RED.E.ADD.F32.FTZ.RN.STRONG.GPU [R12.64], R87 ;  /* 0x000000570c00798e */ /* 0x000fe6000c10e784 */
[-C--:B------:R-:W-:Y:S01]  /*7050*/  LEA.HI.X.SX32 R11, R5, R21.reuse, 0x2, P1 ;  /* 0x00000015050b7211 */ /* 0x080fe200008f16ff */
[----:B------:R-:W-:Y:S01]  /*7060*/  IMAD.IADD R5, R250, 0x1, R4 ;  /* 0x00000001fa057824 */ /* 0x000fe200078e0204 */
[----:B------:R-:W-:Y:S01]  /*7070*/  LDSM.16.MT88.4 R84, [R0+0x2800] ;  /* 0x002800000054783b */ /* 0x000fe20000004200 */
[CC--:B-1----:R-:W-:Y:S04]  /*7080*/  LEA R8, P2, R6.reuse, R20.reuse, 0x2 ;  /* 0x0000001406087211 */ /* 0x0c2fe800078410ff */
[-C--:B------:R-:W-:Y:S02]  /*7090*/  LEA.HI.X.SX32 R9, R6, R21.reuse, 0x2, P2 ;  /* 0x0000001506097211 */ /* 0x080fe400010f16ff */
[CC--:B------:R-:W-:Y:S03]  /*70a0*/  LEA R6, P1, R4.reuse, R20.reuse, 0x2 ;  /* 0x0000001404067211 */ /* 0x0c0fe600078210ff */
[----:B------:R1:W-:Y:S01]  /*70b0*/  RED.E.ADD.F32.FTZ.RN.STRONG.GPU [R8.64], R88 ;  /* 0x000000580800798e */ /* 0x0003e2000c10e784 */
[-C--:B------:R-:W-:Y:S02]  /*70c0*/  LEA.HI.X.SX32 R7, R4, R21.reuse, 0x2, P1 ;  /* 0x0000001504077211 */ /* 0x080fe400008f16ff */
[----:B------:R-:W-:Y:S01]  /*70d0*/  IADD3 R4, R18, 0xa0, RZ ;  /* 0x000000a012047810 */ /* 0x000fe20007ffe0ff */
[----:B------:R2:W-:Y:S04]  /*70e0*/  RED.E.ADD.F32.FTZ.RN.STRONG.GPU [R10.64], R89 ;  /* 0x000000590a00798e */ /* 0x0005e8000c10e784 */
[----:B------:R3:W-:Y:S04]  /*70f0*/  RED.E.ADD.F32.FTZ.RN.STRONG.GPU [R6.64], R90 ;  /* 0x0000005a0600798e */ /* 0x0007e8000c10e784 */
[----:B------:R-:W-:Y:S01]  /*7100*/  LDSM.16.MT88.4 R16, [R0+0x2000] ;  /* 0x002000000010783b */ /* 0x000fe20000004200 */
[CC--:B-1----:R-:W-:Y:S04]  /*7110*/  LEA R8, P1, R5.reuse, R20.reuse, 0x2 ;  /* 0x0000001405087211 */ /* 0x0c2fe800078210ff */
[-C--:B------:R-:W-:Y:S02]  /*7120*/  LEA.HI.X.SX32 R9, R5, R21.reuse, 0x2, P1 ;  /* 0x0000001505097211 */ /* 0x080fe400008f16ff */
[-C--:B--2---:R-:W-:Y:S01]  /*7130*/  LEA R10, P1, R4, R20.reuse, 0x2 ;  /* 0x00000014040a7211 */ /* 0x084fe200078210ff */
[----:B---3--:R-:W-:Y:S02]  /*7140*/  IMAD.IADD R6, R250, 0x1, R4 ;  /* 0x00000001fa067824 */ /* 0x008fe400078e0204 */
[----:B------:R1:W-:Y:S01]  /*7150*/  RED.E.ADD.F32.FTZ.RN.STRONG.GPU [R8.64], R91 ;  /* 0x0000005b0800798e */ /* 0x0003e2000c10e784 */
[-C--:B------:R-:W-:Y:S03]  /*7160*/  LEA.HI.X.SX32 R11, R4, R21.reuse, 0x2, P1 ;  /* 0x00000015040b7211 */ /* 0x080fe600008f16ff */
[----:B------:R-:W-:Y:S01]  /*7170*/  RED.E.ADD.F32.FTZ.RN.STRONG.GPU [R20.64+0x280], R96 ;  /* 0x000280601400798e */ /* 0x000fe2000c10e784 */
[CC--:B------:R-:W-:Y:S03]  /*7180*/  LEA R14, P1, R6.reuse, R20.reuse, 0x2 ;  /* 0x00000014060e7211 */ /* 0x0c0fe600078210ff */
[----:B------:R-:W-:Y:S01]  /*7190*/  RED.E.ADD.F32.FTZ.RN.STRONG.GPU [R244.64+0x280], R97 ;  /* 0x00028061f400798e */ /* 0x000fe2000c10e784 */
[-C--:B------:R-:W-:Y:S03]  /*71a0*/  LEA.HI.X.SX32 R15, R6, R21.reuse, 0x2, P1 ;  /* 0x00000015060f7211 */ /* 0x080fe600008f16ff */
[----:B------:R2:W-:Y:S04]  /*71b0*/  RED.E.ADD.F32.FTZ.RN.STRONG.GPU [R10.64], R98 ;  /* 0x000000620a00798e */ /* 0x0005e8000c10e784 */
[----:B------:R-:W-:Y:S04]  /*71c0*/  RED.E.ADD.F32.FTZ.RN.STRONG.GPU [R14.64], R99 ;  /* 0x000000630e00798e */ /* 0x000fe8000c10e784 */
[----:B------:R-:W-:Y:S01]  /*71d0*/  LDSM.16.MT88.4 R88, [R2+0x13800] ;  /* 0x013800000258783b */ /* 0x000fe20000004200 */
[C---:B-1----:R-:W-:Y:S04]  /*71e0*/  IMAD.IADD R8, R250.reuse, 0x1, R6 ;  /* 0x00000001fa087824 */ /* 0x042fe800078e0206 */
[----:B------:R-:W-:Y:S01]  /*71f0*/  IMAD.IADD R5, R250, 0x1, R8 ;  /* 0x00000001fa057824 */ /* 0x000fe200078e0208 */
[-C--:B------:R-:W-:Y:S03]  /*7200*/  LEA R12, P1, R8, R20.reuse, 0x2 ;  /* 0x00000014080c7211 */ /* 0x080fe600078210ff */
[----:B------:R-:W-:Y:S01]  /*7210*/  IMAD.IADD R4, R250, 0x1, R5 ;  /* 0x00000001fa047824 */ /* 0x000fe200078e0205 */
[-C--:B------:R-:W-:Y:S02]  /*7220*/  LEA.HI.X.SX32 R13, R8, R21.reuse, 0x2, P1 ;  /* 0x00000015080d7211 */ /* 0x080fe400008f16ff */
[CC--:B--2---:R-:W-:Y:S01]  /*7230*/  LEA R10, P3, R5.reuse, R20.reuse, 0x2 ;  /* 0x00000014050a7211 */ /* 0x0c4fe200078610ff */
[----:B------:R-:W-:Y:S01]  /*7240*/  IMAD.IADD R7, R250, 0x1, R4 ;  /* 0x00000001fa077824 */ /* 0x000fe200078e0204 */
[CC--:B------:R-:W-:Y:S01]  /*7250*/  LEA R8, P2, R4.reuse, R20.reuse, 0x2 ;  /* 0x0000001404087211 */ /* 0x0c0fe200078410ff */
[----:B------:R-:W-:Y:S01]  /*7260*/  RED.E.ADD.F32.FTZ.RN.STRONG.GPU [R12.64], R92 ;  /* 0x0000005c0c00798e */ /* 0x000fe2000c10e784 */
[-C--:B------:R-:W-:Y:S02]  /*7270*/  LEA.HI.X.SX32 R11, R5, R21.reuse, 0x2, P3 ;  /* 0x00000015050b7211 */ /* 0x080fe400018f16ff */
[C---:B------:R-:W-:Y:S01]  /*7280*/  LEA R6, P1, R7.reuse, R20, 0x2 ;  /* 0x0000001407067211 */ /* 0x040fe200078210ff */
[----:B------:R-:W-:Y:S01]  /*7290*/  LDSM.16.MT88.4 R12, [R2+0x12000] ;  /* 0x01200000020c783b */ /* 0x000fe20000004200 */
[-C--:B------:R-:W-:Y:S02]  /*72a0*/  LEA.HI.X.SX32 R9, R4, R21.reuse, 0x2, P2 ;  /* 0x0000001504097211 */ /* 0x080fe400010f16ff */
[----:B------:R-:W-:Y:S01]  /*72b0*/  LEA.HI.X.SX32 R7, R7, R21, 0x2, P1 ;  /* 0x0000001507077211 */ /* 0x000fe200008f16ff */
[----:B------:R-:W-:Y:S04]  /*72c0*/  RED.E.ADD.F32.FTZ.RN.STRONG.GPU [R10.64], R93 ;  /* 0x0000005d0a00798e */ /* 0x000fe8000c10e784 */
[----:B------:R-:W-:Y:S04]  /*72d0*/  RED.E.ADD.F32.FTZ.RN.STRONG.GPU [R8.64], R94 ;  /* 0x0000005e0800798e */ /* 0x000fe8000c10e784 */
[----:B------:R-:W-:Y:S04]  /*72e0*/  LDSM.16.MT88.4 R8, [R0] ;  /* 0x000000000008783b */ /* 0x000fe80000004200 */
[----:B------:R-:W-:Y:S04]  /*72f0*/  RED.E.ADD.F32.FTZ.RN.STRONG.GPU [R6.64], R95 ;  /* 0x0000005f0600798e */ /* 0x000fe8000c10e784 */
[----:B------:R-:W1:Y:S04]  /*7300*/  LDSM.16.MT88.4 R4, [R3+0x12000] ;  /* 0x012000000304783b */ /* 0x000e680000004200 */
[----:B------:R2:W5:Y:S01]  /*7310*/  LDL.LU.64 R20, [R1+0x88] ;  /* 0x0000880001147983 */ /* 0x0005620000300a00 */
[-C--:B-1----:R-:W-:Y:S08]  /*7320*/  HMMA.16816.F32 R100, R4, R8.reuse, R100 ;  /* 0x000000080464723c */ /* 0x082ff00000001864 */
[C---:B------:R-:W-:Y:S08]  /*7330*/  HMMA.16816.F32 R104, R12.reuse, R8, R104 ;  /* 0x000000080c68723c */ /* 0x040ff00000001868 */
[-C--:B------:R-:W-:Y:S08]  /*7340*/  HMMA.16816.F32 R108, R12, R10.reuse, R108 ;  /* 0x0000000a0c6c723c */ /* 0x080ff0000000186c */
[C---:B------:R-:W-:Y:S01]  /*7350*/  HMMA.16816.F32 R112, R4.reuse, R10, R112 ;  /* 0x0000000a0470723c */ /* 0x040fe20000001870 */
[----:B------:R-:W1:Y:S07]  /*7360*/  LDSM.16.MT88.4 R8, [R0+0x4800] ;  /* 0x004800000008783b */ /* 0x000e6e0000004200 */
[-C--:B------:R-:W-:Y:S08]  /*7370*/  HMMA.16816.F32 R116, R4, R16.reuse, R116 ;  /* 0x000000100474723c */ /* 0x080ff00000001874 */
[C---:B------:R-:W-:Y:S08]  /*7380*/  HMMA.16816.F32 R120, R12.reuse, R16, R120 ;  /* 0x000000100c78723c */ /* 0x040ff00000001878 */
[-C--:B------:R-:W-:Y:S08]  /*7390*/  HMMA.16816.F32 R124, R12, R18.reuse, R124 ;  /* 0x000000120c7c723c */ /* 0x080ff0000000187c */
[C---:B------:R-:W-:Y:S01]  /*73a0*/  HMMA.16816.F32 R128, R4.reuse, R18, R128 ;  /* 0x000000120480723c */ /* 0x040fe20000001880 */
[----:B------:R-:W-:Y:S07]  /*73b0*/  LDSM.16.MT88.4 R16, [R2+0x13000] ;  /* 0x013000000210783b */ /* 0x000fee0000004200 */
[-C--:B------:R-:W-:Y:S08]  /*73c0*/  HMMA.16816.F32 R132, R4, R68.reuse, R132 ;  /* 0x000000440484723c */ /* 0x080ff00000001884 */
[C---:B------:R-:W-:Y:S08]  /*73d0*/  HMMA.16816.F32 R136, R12.reuse, R68, R136 ;  /* 0x000000440c88723c */ /* 0x040ff00000001888 */
[-C--:B------:R-:W-:Y:S01]  /*73e0*/  HMMA.16816.F32 R140, R12, R70.reuse, R140 ;  /* 0x000000460c8c723c */ /* 0x080fe2000000188c */
[----:B------:R-:W-:Y:S07]  /*73f0*/  LDSM.16.MT88.4 R12, [R0+0x1000] ;  /* 0x00100000000c783b */ /* 0x000fee0000004200 */
[----:B------:R-:W-:Y:S01]  /*7400*/  HMMA.16816.F32 R144, R4, R70, R144 ;  /* 0x000000460490723c */ /* 0x000fe20000001890 */
[----:B------:R-:W3:Y:S04]  /*7410*/  LDSM.16.MT88.4 R4, [R3+0x13000] ;  /* 0x013000000304783b */ /* 0x000ee80000004200 */
[----:B------:R-:W4:Y:S03]  /*7420*/  LDSM.16.MT88.4 R68, [R0+0x3000] ;  /* 0x003000000044783b */ /* 0x000f260000004200 */
[-C--:B------:R-:W-:Y:S08]  /*7430*/  HMMA.16816.F32 R100, R72, R76.reuse, R100 ;  /* 0x0000004c4864723c */ /* 0x080ff00000001864 */
[C---:B------:R-:W-:Y:S08]  /*7440*/  HMMA.16816.F32 R104, R80.reuse, R76, R104 ;  /* 0x0000004c5068723c */ /* 0x040ff00000001868 */
[-C--:B------:R-:W-:Y:S08]  /*7450*/  HMMA.16816.F32 R108, R80, R78.reuse, R108 ;  /* 0x0000004e506c723c */ /* 0x080ff0000000186c */
[C---:B------:R-:W-:Y:S01]  /*7460*/  HMMA.16816.F32 R112, R72.reuse, R78, R112 ;  /* 0x0000004e4870723c */ /* 0x040fe20000001870 */
[----:B------:R-:W2:Y:S07]  /*7470*/  LDSM.16.MT88.4 R76, [R0+0x5000] ;  /* 0x00500000004c783b */ /* 0x000eae0000004200 */
[-C--:B------:R-:W-:Y:S08]  /*7480*/  HMMA.16816.F32 R116, R72, R84.reuse, R116 ;  /* 0x000000544874723c */ /* 0x080ff00000001874 */
[C---:B------:R-:W-:Y:S08]  /*7490*/  HMMA.16816.F32 R120, R80.reuse, R84, R120 ;  /* 0x000000545078723c */ /* 0x040ff00000001878 */
[-C--:B------:R-:W-:Y:S08]  /*74a0*/  HMMA.16816.F32 R124, R80, R86.reuse, R124 ;  /* 0x00000056507c723c */ /* 0x080ff0000000187c */
[C---:B------:R-:W-:Y:S01]  /*74b0*/  HMMA.16816.F32 R128, R72.reuse, R86, R128 ;  /* 0x000000564880723c */ /* 0x040fe20000001880 */
[----:B------:R-:W-:Y:S07]  /*74c0*/  LDSM.16.MT88.4 R84, [R0+0x1800] ;  /* 0x001800000054783b */ /* 0x000fee0000004200 */
[-C--:B-1----:R-:W-:Y:S08]  /*74d0*/  HMMA.16816.F32 R132, R72, R8.reuse, R132 ;  /* 0x000000084884723c */ /* 0x082ff00000001884 */
[C---:B------:R-:W-:Y:S08]  /*74e0*/  HMMA.16816.F32 R136, R80.reuse, R8, R136 ;  /* 0x000000085088723c */ /* 0x040ff00000001888 */
[-C--:B------:R-:W-:Y:S01]  /*74f0*/  HMMA.16816.F32 R140, R80, R10.reuse, R140 ;  /* 0x0000000a508c723c */ /* 0x080fe2000000188c */
[----:B------:R-:W1:Y:S07]  /*7500*/  LDSM.16.MT88.4 R80, [R3+0x13800] ;  /* 0x013800000350783b */ /* 0x000e6e0000004200 */
[----:B------:R-:W-:Y:S01]  /*7510*/  HMMA.16816.F32 R144, R72, R10, R144 ;  /* 0x0000000a4890723c */ /* 0x000fe20000001890 */
[----:B------:R-:W1:Y:S04]  /*7520*/  LDSM.16.MT88.4 R8, [R0+0x3800] ;  /* 0x003800000008783b */ /* 0x000e680000004200 */
[----:B------:R-:W1:Y:S03]  /*7530*/  LDSM.16.MT88.4 R72, [R0+0x5800] ;  /* 0x005800000048783b */ /* 0x000e660000004200 */
[-C--:B---3--:R-:W-:Y:S08]  /*7540*/  HMMA.16816.F32 R100, R4, R12.reuse, R100 ;  /* 0x0000000c0464723c */ /* 0x088ff00000001864 */
[C---:B------:R-:W-:Y:S08]  /*7550*/  HMMA.16816.F32 R104, R16.reuse, R12, R104 ;  /* 0x0000000c1068723c */ /* 0x040ff00000001868 */
[-C--:B------:R-:W-:Y:S08]  /*7560*/  HMMA.16816.F32 R108, R16, R14.reuse, R108 ;  /* 0x0000000e106c723c */ /* 0x080ff0000000186c */
[C---:B------:R-:W-:Y:S08]  /*7570*/  HMMA.16816.F32 R112, R4.reuse, R14, R112 ;  /* 0x0000000e0470723c */ /* 0x040ff00000001870 */
[-C--:B----4-:R-:W-:Y:S08]  /*7580*/  HMMA.16816.F32 R116, R4, R68.reuse, R116 ;  /* 0x000000440474723c */ /* 0x090ff00000001874 */
[C---:B------:R-:W-:Y:S08]  /*7590*/  HMMA.16816.F32 R120, R16.reuse, R68, R120 ;  /* 0x000000441078723c */ /* 0x040ff00000001878 */
[-C--:B------:R-:W-:Y:S08]  /*75a0*/  HMMA.16816.F32 R124, R16, R70.reuse, R124 ;  /* 0x00000046107c723c */ /* 0x080ff0000000187c */
[C---:B------:R-:W-:Y:S08]  /*75b0*/  HMMA.16816.F32 R128, R4.reuse, R70, R128 ;  /* 0x000000460480723c */ /* 0x040ff00000001880 */
[-C--:B--2---:R-:W-:Y:S08]  /*75c0*/  HMMA.16816.F32 R132, R4, R76.reuse, R132 ;  /* 0x0000004c0484723c */ /* 0x084ff00000001884 */
[C---:B------:R-:W-:Y:S08]  /*75d0*/  HMMA.16816.F32 R136, R16.reuse, R76, R136 ;  /* 0x0000004c1088723c */ /* 0x040ff00000001888 */
[-C--:B------:R-:W-:Y:S08]  /*75e0*/  HMMA.16816.F32 R140, R16, R78.reuse, R140 ;  /* 0x0000004e108c723c */ /* 0x080ff0000000188c */
[----:B------:R-:W-:Y:S08]  /*75f0*/  HMMA.16816.F32 R144, R4, R78, R144 ;  /* 0x0000004e0490723c */ /* 0x000ff00000001890 */
[-C--:B-1----:R-:W-:Y:S08]  /*7600*/  HMMA.16816.F32 R100, R80, R84.reuse, R100 ;  /* 0x000000545064723c */ /* 0x082ff00000001864 */
[C---:B------:R-:W-:Y:S08]  /*7610*/  HMMA.16816.F32 R104, R88.reuse, R84, R104 ;  /* 0x000000545868723c */ /* 0x040ff00000001868 */
[-C--:B------:R-:W-:Y:S08]  /*7620*/  HMMA.16816.F32 R108, R88, R86.reuse, R108 ;  /* 0x00000056586c723c */ /* 0x080ff0000000186c */
        /* <DEDUP_REMOVED lines=8> */
[----:B------:R-:W-:Y:S01]  /*76b0*/  HMMA.16816.F32 R144, R80, R74, R144 ;  /* 0x0000004a5090723c */ /* 0x000fe20000001890 */
[----:B------:R-:W-:-:S07]  /*76c0*/  @!P0 BRA `(.L_x_33) ;  /* 0x0000033000008947 */ /* 0x000fce0003800000 */
[----:B------:R-:W2:Y:S04]  /*76d0*/  LDL.LU.64 R96, [R1+0x40] ;  /* 0x0000400001607983 */ /* 0x000ea80000300a00 */
[----:B------:R-:W-:Y:S01]  /*76e0*/  BAR.SYNC.DEFER_BLOCKING 0x0 ;  /* 0x0000000000007b1d */ /* 0x000fe20000010000 */
[----:B------:R-:W-:Y:S01]  /*76f0*/  IMAD.MOV.U32 R13, RZ, RZ, c[0x0][0x190] ;  /* 0x00006400ff0d7624 */ /* 0x000fe200078e00ff */
[----:B------:R-:W-:Y:S01]  /*7700*/  ISETP.GE.AND P3, PT, R246, c[0x0][0x220], PT ;  /* 0x00008800f6007a0c */ /* 0x000fe20003f66270 */
[----:B------:R-:W-:Y:S01]  /*7710*/  IMAD.MOV.U32 R14, RZ, RZ, c[0x0][0x194] ;  /* 0x00006500ff0e7624 */ /* 0x000fe200078e00ff */
[----:B------:R-:W-:Y:S01]  /*7720*/  ISETP.GE.AND P2, PT, R249, c[0x0][0x220], PT ;  /* 0x00008800f9007a0c */ /* 0x000fe20003f46270 */
[----:B------:R-:W-:Y:S01]  /*7730*/  IMAD.U32 R5, R13, -0x40, RZ ;  /* 0xffffffc00d057824 */ /* 0x000fe200078e00ff */
[----:B------:R-:W-:Y:S04]  /*7740*/  ISETP.GE.AND P1, PT, R251, c[0x0][0x220], PT ;  /* 0x00008800fb007a0c */ /* 0x000fe80003f26270 */
[----:B------:R-:W-:Y:S02]  /*7750*/  SHF.R.S32.HI R7, RZ, 0x1f, R5 ;  /* 0x0000001fff077819 */ /* 0x000fe40000011405 */
[C---:B------:R-:W-:Y:S04]  /*7760*/  LEA R6, P4, R13.reuse, R5, 0x5 ;  /* 0x000000050d067211 */ /* 0x040fe800078828ff */
[--C-:B------:R-:W-:Y:S01]  /*7770*/  LEA.HI.X R7, R13, R7, R14.reuse, 0x5, P4 ;  /* 0x000000070d077211 */ /* 0x100fe200020f2c0e */
[----:B------:R1:W-:Y:S01]  /*7780*/  @P3 STS.128 [R248], RZ ;  /* 0x000000fff8003388 */ /* 0x0003e20000000c00 */
[CC--:B--2---:R-:W-:Y:S02]  /*7790*/  LEA R4, P0, R5.reuse, R96.reuse, 0x1 ;  /* 0x0000006005047211 */ /* 0x0c4fe400078008ff */
[C---:B------:R-:W-:Y:S02]  /*77a0*/  @!P2 LEA R10, P4, R6.reuse, R96, 0x1 ;  /* 0x00000060060aa211 */ /* 0x040fe400078808ff */
[-C--:B------:R-:W-:Y:S02]  /*77b0*/  LEA.HI.X.SX32 R5, R5, R97.reuse, 0x1, P0 ;  /* 0x0000006105057211 */ /* 0x080fe400000f0eff */
[C---:B------:R-:W-:Y:S02]  /*77c0*/  @!P3 LEA R12, P5, R13.reuse, R4, 0x6 ;  /* 0x000000040d0cb211 */ /* 0x040fe400078a30ff */
[C-C-:B------:R-:W-:Y:S01]  /*77d0*/  @!P2 LEA.HI.X R11, R6.reuse, R97, R7.reuse, 0x1, P4 ;  /* 0x00000061060ba211 */ /* 0x140fe200020f0c07 */
[----:B------:R-:W-:Y:S01]  /*77e0*/  @!PT LDS RZ, [RZ] ;  /* 0x00000000fffff984 */ /* 0x000fe20000000800 */
[----:B------:R-:W-:Y:S01]  /*77f0*/  @!PT LDS RZ, [RZ] ;  /* 0x00000000fffff984 */ /* 0x000fe20000000800 */
[----:B------:R-:W-:Y:S01]  /*7800*/  @!PT LDS RZ, [RZ] ;  /* 0x00000000fffff984 */ /* 0x000fe20000000800 */
[----:B------:R1:W-:Y:S01]  /*7810*/  @!P3 LDGSTS.E.BYPASS.LTC128B.128 [R248], [R4.64] ;  /* 0x0000000004f8bfae */ /* 0x0003e2000b901d44 */
[----:B------:R-:W-:Y:S02]  /*7820*/  @!P3 LEA.HI.X R13, R13, R5, R14, 0x6, P5 ;  /* 0x000000050d0db211 */ /* 0x000fe400028f340e */
[C---:B------:R-:W-:Y:S01]  /*7830*/  @!P1 LEA R8, P0, R6.reuse, R96, 0x1 ;  /* 0x0000006006089211 */ /* 0x040fe200078008ff */
[----:B------:R1:W-:Y:S03]  /*7840*/  @P2 STS.128 [R248+0x2000], RZ ;  /* 0x002000fff8002388 */ /* 0x0003e60000000c00 */
[----:B------:R-:W-:Y:S01]  /*7850*/  @!P1 LEA.HI.X R9, R6, R97, R7, 0x1, P0 ;  /* 0x0000006106099211 */ /* 0x000fe200000f0c07 */
        /* <DEDUP_REMOVED lines=26> */
.L_x_33:
[----:B------:R-:W-:Y:S02]  /*7a00*/  UISETP.GT.AND UP0, UPT, UR6, UR12, UPT ;  /* 0x0000000c0600728c */ /* 0x000fe4000bf04270 */
[----:B------:R-:W-:Y:S04]  /*7a10*/  UIADD3 UR6, UR6, -0x1, URZ ;  /* 0xffffffff06067890 */ /* 0x000fe8000fffe03f */
[----:B------:R-:W-:Y:S11]  /*7a20*/  PLOP3.LUT P0, PT, PT, PT, UP0, 0x80, 0x0 ;  /* 0x000000000000781c */ /* 0x000ff60003f0f008 */
[----:B------:R-:W-:Y:S02]  /*7a30*/  @!UPT UIADD3 URZ, URZ, URZ, URZ ;  /* 0x0000003f3f3ff290 */ /* 0x000fe4000fffe03f */
[----:B------:R-:W-:-:S05]  /*7a40*/  @P0 BRA `(.L_x_34) ;  /* 0xffffc90000000947 */ /* 0x000fca000383ffff */
[----:B------:R-:W2:Y:S04]  /*7a50*/  LDL R73, [R1+0x78] ;  /* 0x0000780001497983 */ /* 0x000ea80000100800 */
[----:B------:R-:W3:Y:S01]  /*7a60*/  LDL R72, [R1+0x7c] ;  /* 0x00007c0001487983 */ /* 0x000ee20000100800 */
[----:B-----5:R-:W-:Y:S01]  /*7a70*/  F2FP.PACK_AB R68, R27, R26 ;  /* 0x0000001a1b44723e */ /* 0x020fe200000000ff */
[----:B------:R-:W-:Y:S01]  /*7a80*/  FMUL.FTZ R100, R100, c[0x0][0x2e0] ;  /* 0x0000b80064647a20 */ /* 0x000fe20000410000 */
[----:B------:R-:W-:Y:S01]  /*7a90*/  F2FP.PACK_AB R70, R23, R22 ;  /* 0x000000161746723e */ /* 0x000fe200000000ff */
[----:B------:R-:W-:Y:S01]  /*7aa0*/  FMUL.FTZ R27, R101, c[0x0][0x2e0] ;  /* 0x0000b800651b7a20 */ /* 0x000fe20000410000 */
[----:B------:R-:W-:Y:S01]  /*7ab0*/  F2FP.PACK_AB R69, R25, R24 ;  /* 0x000000181945723e */ /* 0x000fe200000000ff */
[----:B------:R-:W-:Y:S01]  /*7ac0*/  FMUL.FTZ R102, R102, c[0x0][0x2e0] ;  /* 0x0000b80066667a20 */ /* 0x000fe20000410000 */
[----:B------:R-:W-:Y:S01]  /*7ad0*/  F2FP.PACK_AB R71, R21, R20 ;  /* 0x000000141547723e */ /* 0x000fe200000000ff */
[----:B------:R-:W-:Y:S01]  /*7ae0*/  FMUL.FTZ R26, R103, c[0x0][0x2e0] ;  /* 0x0000b800671a7a20 */ /* 0x000fe20000410000 */
[----:B------:R-:W-:Y:S01]  /*7af0*/  F2FP.PACK_AB R27, R27, R100 ;  /* 0x000000641b1b723e */ /* 0x000fe200000000ff */
[----:B------:R-:W-:Y:S01]  /*7b00*/  BAR.SYNC.DEFER_BLOCKING 0x0 ;  /* 0x0000000000007b1d */ /* 0x000fe20000010000 */
        /* <DEDUP_REMOVED lines=50> */
[----:B-1----:R-:W-:Y:S01]  /*7e30*/  FMUL.FTZ R13, R125, c[0x0][0x2e0] ;  /* 0x0000b8007d0d7a20 */ /* 0x002fe20000410000 */
        /* <DEDUP_REMOVED lines=30> */
[----:B------:R-:W-:Y:S01]  /*8020*/  UISETP.NE.AND UP0, UPT, UR25, -0x1, UPT ;  /* 0xffffffff1900788c */ /* 0x000fe2000bf05270 */
[----:B------:R-:W-:Y:S01]  /*8030*/  FMUL.FTZ R5, R141, c[0x0][0x2e0] ;  /* 0x0000b8008d057a20 */ /* 0x000fe20000410000 */
[----:B------:R-:W-:Y:S01]  /*8040*/  F2FP.PACK_AB R8, R8, R138 ;  /* 0x0000008a0808723e */ /* 0x000fe200000000ff */
[----:B------:R-:W-:Y:S01]  /*8050*/  FMUL.FTZ R142, R142, c[0x0][0x2e0] ;  /* 0x0000b8008e8e7a20 */ /* 0x000fe20000410000 */
[----:B------:R-:W-:Y:S01]  /*8060*/  ULDC.64 UR10, c[0x0][0x3a0] ;  /* 0x0000e800000a7ab9 */ /* 0x000fe20000000a00 */
[----:B------:R-:W-:Y:S01]  /*8070*/  FMUL.FTZ R4, R143, c[0x0][0x2e0] ;  /* 0x0000b8008f047a20 */ /* 0x000fe20000410000 */
[----:B------:R-:W-:-:S02]  /*8080*/  F2FP.PACK_AB R5, R5, R140 ;  /* 0x0000008c0505723e */ /* 0x000fc400000000ff */
[----:B------:R-:W-:Y:S02]  /*8090*/  PLOP3.LUT P0, PT, PT, PT, UP0, 0x80, 0x0 ;  /* 0x000000000000781c */ /* 0x000fe40003f0f008 */
[----:B------:R-:W-:Y:S01]  /*80a0*/  F2FP.PACK_AB R4, R4, R142 ;  /* 0x0000008e0404723e */ /* 0x000fe200000000ff */
[----:B------:R-:W-:-:S04]  /*80b0*/  @UP0 UIADD3 UR8, UR17, UR25, URZ ;  /* 0x0000001911080290 */ /* 0x000fc8000fffe03f */
[----:B------:R-:W-:-:S04]  /*80c0*/  @UP0 UIMAD.WIDE.U32 UR6, UR8, UR10, URZ ;  /* 0x0000000a080602a5 */ /* 0x000fc8000f8e003f */
[----:B------:R-:W-:-:S03]  /*80d0*/  @UP0 UIMAD UR14, UR8, UR11, UR7 ;  /* 0x0000000b080e02a4 */ /* 0x000fc6000f8e0207 */
[----:B------:R-:W-:Y:S01]  /*80e0*/  @UP0 UMOV UR13, UR6 ;  /* 0x00000006000d0c82 */ /* 0x000fe20008000000 */
[----:B--2---:R1:W-:Y:S04]  /*80f0*/  STS [R73], R27 ;  /* 0x0000001b49007388 */ /* 0x0043e80000000800 */
[----:B------:R1:W-:Y:S04]  /*8100*/  STS [R73+0x400], R26 ;  /* 0x0004001a49007388 */ /* 0x0003e80000000800 */
[----:B---3--:R1:W-:Y:S04]  /*8110*/  STS [R72], R23 ;  /* 0x0000001748007388 */ /* 0x0083e80000000800 */
[----:B------:R1:W-:Y:S04]  /*8120*/  STS [R72+0x400], R22 ;  /* 0x0004001648007388 */ /* 0x0003e80000000800 */
        /* <DEDUP_REMOVED lines=43> */
[----:B------:R1:W-:Y:S01]  /*83e0*/  STS [R72+0xb400], R62 ;  /* 0x00b4003e48007388 */ /* 0x0003e20000000800 */
        /* <DEDUP_REMOVED lines=13> */
.L_x_35:
        /* <DEDUP_REMOVED lines=18> */
.L_x_36:
[----:B------:R-:W-:Y:S01]  /*85e0*/  BAR.SYNC.DEFER_BLOCKING 0x0 ;  /* 0x0000000000007b1d */ /* 0x000fe20000010000 */
[----:B------:R-:W-:Y:S01]  /*85f0*/  USHF.L.U32 UR6, UR20, 0x6, URZ ;  /* 0x0000000614067899 */ /* 0x000fe2000800063f */
[--C-:B-1----:R-:W-:Y:S01]  /*8600*/  SHF.R.S32.HI R7, RZ, 0x1f, R246.reuse ;  /* 0x0000001fff077819 */ /* 0x102fe200000114f6 */
[----:B------:R-:W-:Y:S02]  /*8610*/  IMAD.MOV.U32 R6, RZ, RZ, R246 ;  /* 0x000000ffff067224 */ /* 0x000fe400078e00f6 */
[----:B------:R-:W-:Y:S01]  /*8620*/  USHF.R.S32.HI UR10, URZ, 0x1f, UR6 ;  /* 0x0000001f3f0a7899 */ /* 0x000fe20008011406 */
[----:B------:R-:W1:Y:S01]  /*8630*/  S2R R64, SR_TID.X ;  /* 0x0000000000407919 */ /* 0x000e620000002100 */
[----:B------:R-:W-:Y:S01]  /*8640*/  ULDC.64 UR8, c[0x0][0x3a0] ;  /* 0x0000e80000087ab9 */ /* 0x000fe20000000a00 */
[----:B------:R-:W-:Y:S01]  /*8650*/  IMAD.U32 R13, RZ, RZ, UR6 ;  /* 0x00000006ff0d7e24 */ /* 0x000fe2000f8e00ff */
[----:B------:R-:W-:Y:S01]  /*8660*/  UIMAD UR7, UR10, UR8, URZ ;  /* 0x000000080a0772a4 */ /* 0x000fe2000f8e023f */
[----:B------:R-:W2:Y:S01]  /*8670*/  S2R R65, SR_TID.X ;  /* 0x0000000000417919 */ /* 0x000ea20000002100 */
[----:B------:R-:W-:Y:S01]  /*8680*/  BSSY B0, `(.L_x_37) ;  /* 0x000002d000007945 */ /* 0x000fe20003800000 */
[----:B------:R-:W-:Y:S01]  /*8690*/  IMAD.WIDE.U32 R4, R13, c[0x0][0x3a0], R6 ;  /* 0x0000e8000d047a25 */ /* 0x000fe200078e0006 */
[----:B------:R-:W-:-:S02]  /*86a0*/  UIMAD UR8, UR6, UR9, UR7 ;  /* 0x00000009060872a4 */ /* 0x000fc4000f8e0207 */
[----:B------:R-:W-:Y:S02]  /*86b0*/  UIMAD UR7, UR20, -0x40, UR16 ;  /* 0xffffffc0140778a4 */ /* 0x000fe4000f8e0210 */
[----:B------:R-:W-:Y:S02]  /*86c0*/  IADD3 R4, P0, R4, UR13, RZ ;  /* 0x0000000d04047c10 */ /* 0x000fe4000ff1e0ff */
[----:B------:R-:W-:Y:S01]  /*86d0*/  IMAD.U32 R8, RZ, RZ, UR8 ;  /* 0x00000008ff087e24 */ /* 0x000fe2000f8e00ff */
[----:B------:R-:W-:Y:S02]  /*86e0*/  ULDC.64 UR8, c[0x0][0x3b8] ;  /* 0x0000ee0000087ab9 */ /* 0x000fe40000000a00 */
[----:B------:R-:W-:Y:S01]  /*86f0*/  UIMAD UR8, UR56, UR8, URZ ;  /* 0x00000008380872a4 */ /* 0x000fe2000f8e023f */
[----:B------:R3:W4:Y:S01]  /*8700*/  LDS.128 R36, [R248+0xd000] ;  /* 0x00d00000f8247984 */ /* 0x0007220000000c00 */
[----:B------:R-:W-:Y:S01]  /*8710*/  IADD3.X R5, R5, UR14, R8, P0, !PT ;  /* 0x0000000e05057c10 */ /* 0x000fe200087fe408 */
[----:B------:R-:W-:Y:S01]  /*8720*/  IMAD.U32 R8, RZ, RZ, UR36 ;  /* 0x00000024ff087e24 */ /* 0x000fe2000f8e00ff */
[----:B------:R-:W-:Y:S01]  /*8730*/  UIMAD UR8, UR36, UR9, UR8 ;  /* 0x00000009240872a4 */ /* 0x000fe2000f8e0208 */
[----:B------:R3:W3:Y:S01]  /*8740*/  LDS.128 R32, [R248+0xf000] ;  /* 0x00f00000f8207984 */ /* 0x0006e20000000c00 */
[----:B-1----:R-:W-:Y:S01]  /*8750*/  SHF.R.S32.HI R64, RZ, 0x1f, R64 ;  /* 0x0000001fff407819 */ /* 0x002fe20000011440 */
[----:B------:R-:W-:-:S02]  /*8760*/  IMAD.WIDE.U32 R8, R8, c[0x0][0x3b8], R4 ;  /* 0x0000ee0008087a25 */ /* 0x000fc400078e0004 */
[----:B------:R1:W1:Y:S01]  /*8770*/  LDS.128 R28, [R248+0x11000] ;  /* 0x01100000f81c7984 */ /* 0x0002620000000c00 */
[----:B--2---:R-:W-:-:S03]  /*8780*/  LEA.HI R64, R64, R65, RZ, 0x3 ;  /* 0x0000004140407211 */ /* 0x004fc600078f18ff */
[----:B------:R2:W1:Y:S01]  /*8790*/  LDS.128 R48, [R248+0x12000] ;  /* 0x01200000f8307984 */ /* 0x0004620000000c00 */
[----:B------:R-:W-:Y:S02]  /*87a0*/  IADD3 R12, R9, UR8, RZ ;  /* 0x00000008090c7c10 */ /* 0x000fe4000fffe0ff */
[----:B------:R-:W-:Y:S01]  /*87b0*/  SHF.R.S32.HI R64, RZ, 0x3, R64 ;  /* 0x00000003ff407819 */ /* 0x000fe20000011440 */
[----:B------:R2:W1:Y:S03]  /*87c0*/  LDS.128 R60, [R248+0x13000] ;  /* 0x01300000f83c7984 */ /* 0x0004660000000c00 */
[----:B------:R-:W-:Y:S01]  /*87d0*/  ISETP.GE.AND P4, PT, R64, UR7, PT ;  /* 0x0000000740007c0c */ /* 0x000fe2000bf86270 */
[----:B------:R2:W1:Y:S01]  /*87e0*/  LDS.128 R44, [R248+0x14000] ;  /* 0x01400000f82c7984 */ /* 0x0004620000000c00 */
[----:B------:R-:W-:-:S03]  /*87f0*/  SHF.R.S32.HI R14, RZ, 0x1f, R64 ;  /* 0x0000001fff0e7819 */ /* 0x000fc60000011440 */
[----:B------:R2:W1:Y:S04]  /*8800*/  LDS.128 R56, [R248+0x15000] ;  /* 0x01500000f8387984 */ /* 0x0004680000000c00 */
[----:B------:R2:W1:Y:S04]  /*8810*/  LDS.128 R40, [R248+0x16000] ;  /* 0x01600000f8287984 */ /* 0x0004680000000c00 */
[----:B------:R2:W1:Y:S01]  /*8820*/  LDS.128 R52, [R248+0x17000] ;  /* 0x01700000f8347984 */ /* 0x0004620000000c00 */
[----:B------:R-:W-:Y:S05]  /*8830*/  @P4 BRA `(.L_x_38) ;  /* 0x0000011000004947 */ /* 0x000fea0003800000 */
[----:B------:R-:W-:Y:S01]  /*8840*/  ISETP.GE.AND P2, PT, R246, c[0x0][0x220], PT ;  /* 0x00008800f6007a0c */ /* 0x000fe20003f46270 */
[----:B------:R-:W5:Y:S01]  /*8850*/  LDS.128 R24, [R248+0xe000] ;  /* 0x00e00000f8187984 */ /* 0x000f620000000c00 */
[----:B------:R-:W-:Y:S01]  /*8860*/  MOV R5, R12 ;  /* 0x0000000c00057202 */ /* 0x000fe20000000f00 */
[----:B------:R-:W-:Y:S01]  /*8870*/  IMAD.MOV.U32 R4, RZ, RZ, R8 ;  /* 0x000000ffff047224 */ /* 0x000fe200078e0008 */
[----:B------:R-:W-:Y:S01]  /*8880*/  ISETP.GE.AND P1, PT, R249, c[0x0][0x220], PT ;  /* 0x00008800f9007a0c */ /* 0x000fe20003f26270 */
[----:B------:R-:W2:Y:S01]  /*8890*/  LDS.128 R20, [R248+0x10000] ;  /* 0x01000000f8147984 */ /* 0x000ea20000000c00 */
[----:B------:R-:W-:Y:S01]  /*88a0*/  IMAD R15, R14, c[0x0][0x3a0], RZ ;  /* 0x0000e8000e0f7a24 */ /* 0x000fe200078e02ff */
[----:B------:R-:W-:Y:S01]  /*88b0*/  ISETP.GE.AND P0, PT, R251, c[0x0][0x220], PT ;  /* 0x00008800fb007a0c */ /* 0x000fe20003f06270 */
[----:B------:R-:W-:-:S04]  /*88c0*/  IMAD.WIDE.U32 R10, R64, c[0x0][0x3a0], R4 ;  /* 0x0000e800400a7a25 */ /* 0x000fc800078e0004 */
[----:B------:R-:W-:Y:S01]  /*88d0*/  IMAD R4, R64, c[0x0][0x3a4], R15 ;  /* 0x0000e90040047a24 */ /* 0x000fe200078e020f */
[----:B------:R-:W4:Y:S03]  /*88e0*/  @!P2 LDS.128 R16, [R248+0xc000] ;  /* 0x00c00000f810a984 */ /* 0x000f260000000c00 */
[----:B------:R-:W-:Y:S01]  /*88f0*/  IMAD.IADD R5, R4, 0x1, R11 ;  /* 0x0000000104057824 */ /* 0x000fe200078e020b */
[----:B------:R-:W-:-:S04]  /*8900*/  LEA R4, P3, R10, c[0x0][0x340], 0x1 ;  /* 0x0000d0000a047a11 */ /* 0x000fc800078608ff */
[----:B------:R-:W-:-:S05]  /*8910*/  LEA.HI.X R5, R10, c[0x0][0x344], R5, 0x1, P3 ;  /* 0x0000d1000a057a11 */ /* 0x000fca00018f0c05 */
[----:B-----5:R3:W-:Y:S04]  /*8920*/  @!P1 STG.E.128 [R4.64+0x80], R24 ;  /* 0x0000801804009986 */ /* 0x0207e8000c101d04 */
[----:B--2---:R3:W-:Y:S04]  /*8930*/  @!P0 STG.E.128 [R4.64+0x100], R20 ;  /* 0x0001001404008986 */ /* 0x0047e8000c101d04 */
[----:B----4-:R3:W-:Y:S02]  /*8940*/  @!P2 STG.E.128 [R4.64], R16 ;  /* 0x000000100400a986 */ /* 0x0107e4000c101d04 */
.L_x_38:
[----:B------:R-:W-:Y:S05]  /*8950*/  BSYNC B0 ;  /* 0x0000000000007941 */ /* 0x000fea0003800000 */
.L_x_37:
[----:B---3--:R-:W-:Y:S01]  /*8960*/  IADD3 R4, R64, 0x20, RZ ;  /* 0x0000002040047810 */ /* 0x008fe20007ffe0ff */
[----:B------:R-:W-:Y:S03]  /*8970*/  BSSY B0, `(.L_x_39) ;  /* 0x0000012000007945 */ /* 0x000fe60003800000 */
[----:B------:R-:W-:-:S13]  /*8980*/  ISETP.GE.AND P3, PT, R4, UR7, PT ;  /* 0x0000000704007c0c */ /* 0x000fda000bf66270 */
[----:B------:R-:W-:Y:S05]  /*8990*/  @P3 BRA `(.L_x_40) ;  /* 0x000000f000003947 */ /* 0x000fea0003800000 */
[----:B------:R-:W-:Y:S01]  /*89a0*/  IADD3 R4, P0, R64, 0x20, RZ ;  /* 0x0000002040047810 */ /* 0x000fe20007f1e0ff */
[----:B------:R-:W-:Y:S01]  /*89b0*/  IMAD.MOV.U32 R9, RZ, RZ, R12 ;  /* 0x000000ffff097224 */ /* 0x000fe200078e000c */
[----:B------:R-:W-:Y:S02]  /*89c0*/  ISETP.GE.AND P2, PT, R246, c[0x0][0x220], PT ;  /* 0x00008800f6007a0c */ /* 0x000fe40003f46270 */
[----:B------:R-:W-:Y:S01]  /*89d0*/  ISETP.GE.AND P1, PT, R249, c[0x0][0x220], PT ;  /* 0x00008800f9007a0c */ /* 0x000fe20003f26270 */
        /* <DEDUP_REMOVED lines=8> */
[----:B----4-:R3:W-:Y:S04]  /*8a60*/  @!P2 STG.E.128 [R4.64], R36 ;  /* 0x000000240400a986 */ /* 0x0107e8000c101d04 */
[----:B------:R3:W-:Y:S04]  /*8a70*/  @!P1 STG.E.128 [R4.64+0x80], R32 ;  /* 0x0000802004009986 */ /* 0x0007e8000c101d04 */
[----:B-1----:R3:W-:Y:S02]  /*8a80*/  @!P0 STG.E.128 [R4.64+0x100], R28 ;  /* 0x0001001c04008986 */ /* 0x0027e4000c101d04 */
.L_x_40:
[----:B------:R-:W-:Y:S05]  /*8a90*/  BSYNC B0 ;  /* 0x0000000000007941 */ /* 0x000fea0003800000 */
.L_x_39:
[----:B------:R-:W-:Y:S01]  /*8aa0*/  ULDC.64 UR8, c[0x0][0x3a8] ;  /* 0x0000ea0000087ab9 */ /* 0x000fe20000000a00 */
[----:B------:R-:W-:Y:S01]  /*8ab0*/  IMAD.WIDE.U32 R6, R13, c[0x0][0x3a8], R6 ;  /* 0x0000ea000d067a25 */ /* 0x000fe200078e0006 */
[----:B------:R-:W-:Y:S01]  /*8ac0*/  UIMAD UR7, UR10, UR8, URZ ;  /* 0x000000080a0772a4 */ /* 0x000fe2000f8e023f */
[----:B------:R-:W-:Y:S03]  /*8ad0*/  BSSY B0, `(.L_x_41) ;  /* 0x000001a000007945 */ /* 0x000fe60003800000 */
[----:B------:R-:W-:Y:S01]  /*8ae0*/  UIMAD UR6, UR6, UR9, UR7 ;  /* 0x00000009060672a4 */ /* 0x000fe2000f8e0207 */
[----:B------:R-:W-:-:S05]  /*8af0*/  IADD3 R6, P0, R6, UR11, RZ ;  /* 0x0000000b06067c10 */ /* 0x000fca000ff1e0ff */
[----:B---3--:R-:W-:Y:S01]  /*8b00*/  IMAD.U32 R4, RZ, RZ, UR6 ;  /* 0x00000006ff047e24 */ /* 0x008fe2000f8e00ff */
        /* <DEDUP_REMOVED lines=12> */
[----:B------:R-:W-:Y:S01]  /*8bd0*/  ISETP.GE.AND P1, PT, R249, c[0x0][0x220], PT ;  /* 0x00008800f9007a0c */ /* 0x000fe20003f26270 */
[----:B------:R-:W-:Y:S01]  /*8be0*/  IMAD.WIDE.U32 R8, R64, c[0x0][0x3a8], R4 ;  /* 0x0000ea0040087a25 */ /* 0x000fe200078e0004 */
[----:B------:R-:W-:-:S03]  /*8bf0*/  ISETP.GE.AND P0, PT, R251, c[0x0][0x220], PT ;  /* 0x00008800fb007a0c */ /* 0x000fc60003f06270 */
[----:B------:R-:W-:-:S04]  /*8c00*/  IMAD R4, R64, c[0x0][0x3ac], R11 ;  /* 0x0000eb0040047a24 */ /* 0x000fc800078e020b */
[----:B------:R-:W-:Y:S01]  /*8c10*/  IMAD.IADD R5, R4, 0x1, R9 ;  /* 0x0000000104057824 */ /* 0x000fe200078e0209 */
[----:B------:R-:W-:-:S04]  /*8c20*/  LEA R4, P4, R8, c[0x0][0x348], 0x1 ;  /* 0x0000d20008047a11 */ /* 0x000fc800078808ff */
[----:B------:R-:W-:-:S05]  /*8c30*/  LEA.HI.X R5, R8, c[0x0][0x34c], R5, 0x1, P4 ;  /* 0x0000d30008057a11 */ /* 0x000fca00020f0c05 */
[----:B-1----:R1:W-:Y:S04]  /*8c40*/  @!P2 STG.E.128 [R4.64], R48 ;  /* 0x000000300400a986 */ /* 0x0023e8000c101d04 */
[----:B------:R1:W-:Y:S04]  /*8c50*/  @!P1 STG.E.128 [R4.64+0x80], R44 ;  /* 0x0000802c04009986 */ /* 0x0003e8000c101d04 */
[----:B------:R1:W-:Y:S02]  /*8c60*/  @!P0 STG.E.128 [R4.64+0x100], R40 ;  /* 0x0001002804008986 */ /* 0x0003e4000c101d04 */
.L_x_42:
[----:B------:R-:W-:Y:S05]  /*8c70*/  BSYNC B0 ;  /* 0x0000000000007941 */ /* 0x000fea0003800000 */
.L_x_41:
[----:B------:R-:W-:Y:S05]  /*8c80*/  @P3 BRA `(.L_x_15) ;  /* 0x000000f000003947 */ /* 0x000fea0003800000 */
[----:B-1----:R-:W-:Y:S01]  /*8c90*/  IADD3 R4, P0, R64, 0x20, RZ ;  /* 0x0000002040047810 */ /* 0x002fe20007f1e0ff */
[----:B------:R-:W-:Y:S01]  /*8ca0*/  IMAD.MOV.U32 R7, RZ, RZ, R10 ;  /* 0x000000ffff077224 */ /* 0x000fe200078e000a */
[----:B------:R-:W-:-:S02]  /*8cb0*/  ISETP.GE.AND P2, PT, R246, c[0x0][0x220], PT ;  /* 0x00008800f6007a0c */ /* 0x000fc40003f46270 */
        /* <DEDUP_REMOVED lines=9> */
[----:B------:R1:W-:Y:S04]  /*8d50*/  @!P2 STG.E.128 [R4.64], R60 ;  /* 0x0000003c0400a986 */ /* 0x0003e8000c101d04 */
[----:B------:R1:W-:Y:S04]  /*8d60*/  @!P1 STG.E.128 [R4.64+0x80], R56 ;  /* 0x0000803804009986 */ /* 0x0003e8000c101d04 */
[----:B------:R1:W-:Y:S02]  /*8d70*/  @!P0 STG.E.128 [R4.64+0x100], R52 ;  /* 0x0001003404008986 */ /* 0x0003e4000c101d04 */
.L_x_15:
[----:B------:R-:W-:Y:S05]  /*8d80*/  BSYNC B1 ;  /* 0x0000000000017941 */ /* 0x000fea0003800000 */
.L_x_1:
[----:B------:R-:W-:Y:S02]  /*8d90*/  ULDC UR7, c[0x0][0x218] ;  /* 0x0000860000077ab9 */ /* 0x000fe40000000800 */
[----:B------:R-:W-:-:S04]  /*8da0*/  UIADD3 UR7, UR7, 0x3f, URZ ;  /* 0x0000003f07077890 */ /* 0x000fc8000fffe03f */
[----:B------:R-:W-:-:S04]  /*8db0*/  USHF.R.S32.HI UR6, URZ, 0x1f, UR7 ;  /* 0x0000001f3f067899 */ /* 0x000fc80008011407 */
[----:B------:R-:W-:-:S03]  /*8dc0*/  ULEA.HI UR6, UR6, UR7, URZ, 0x6 ;  /* 0x0000000706067291 */ /* 0x000fc6000f8f303f */
[----:B------:R-:W-:Y:S02]  /*8dd0*/  ULDC UR7, c[0x0][0xc] ;  /* 0x0000030000077ab9 */ /* 0x000fe40000000800 */
[----:B------:R-:W-:Y:S02]  /*8de0*/  UIADD3 UR20, UR20, UR7, URZ ;  /* 0x0000000714147290 */ /* 0x000fe4000fffe03f */
[----:B------:R-:W-:-:S04]  /*8df0*/  USHF.R.S32.HI UR6, URZ, 0x6, UR6 ;  /* 0x000000063f067899 */ /* 0x000fc80008011406 */
[----:B------:R-:W-:-:S06]  /*8e00*/  UISETP.GE.AND UP0, UPT, UR20, UR6, UPT ;  /* 0x000000061400728c */ /* 0x000fcc000bf06270 */
[----:B------:R-:W-:-:S13]  /*8e10*/  PLOP3.LUT P0, PT, PT, PT, UP0, 0x80, 0x0 ;  /* 0x000000000000781c */ /* 0x000fda0003f0f008 */
[----:B------:R-:W-:Y:S01]  /*8e20*/  @P0 CALL.REL.NOINC `(.L_x_43) ;  /* 0x0000001000000944 */ /* 0x000fe20003c00000 */
[----:B------:R-:W-:Y:S05]  /*8e30*/  BRA `(.L_x_44) ;  /* 0xffff7ea000007947 */ /* 0x000fea000383ffff */
.L_x_43:
[----:B------:R-:W-:Y:S05]  /*8e40*/  EXIT ;  /* 0x000000000000794d */ /* 0x000fea0003800000 */
.L_x_45:
[----:B------:R-:W-:-:S00]  /*8e50*/  BRA `(.L_x_45) ;  /* 0xfffffff000007947 */ /* 0x000fc0000383ffff */
[----:B------:R-:W-:-:S00]  /*8e60*/  NOP ;  /* 0x0000000000007918 */ /* 0x000fc00000000000 */
        /* <DEDUP_REMOVED lines=9> */
.L_x_798:


//--------------------- .text._ZN5flash44flash_bwd_dq_dk_dv_loop_seqk_parallel_kernelI23Flash_bwd_kernel_traitsILi192ELi64ELi64ELi8ELi4ELi2ELi2ELb1ELb1EN7cutlass6half_tE19Flash_kernel_traitsILi192ELi64ELi64ELi8ES3_EELb0ELb1ELb0ELb0ELb0ELb1ELb0EEEvNS_16Flash_bwd_paramsE --------------------------
	.section	.text._ZN5flash44flash_bwd_dq_dk_dv_loop_seqk_parallel_kernelI23Flash_bwd_kernel_traitsILi192ELi64ELi64ELi8ELi4ELi2ELi2ELb1ELb1EN7cutlass6half_tE19Flash_kernel_traitsILi192ELi64ELi64ELi8ES3_EELb0ELb1ELb0ELb0ELb0ELb1ELb0EEEvNS_16Flash_bwd_paramsE,"ax",@progbits
	.sectioninfo	@"SHI_REGISTERS=255"
	.align	128
        .global         _ZN5flash44flash_bwd_dq_dk_dv_loop_seqk_parallel_kernelI23Flash_bwd_kernel_traitsILi192ELi64ELi64ELi8ELi4ELi2ELi2ELb1ELb1EN7cutlass6half_tE19Flash_kernel_traitsILi192ELi64ELi64ELi8ES3_EELb0ELb1ELb0ELb0ELb0ELb1ELb0EEEvNS_16Flash_bwd_paramsE
        .type           _ZN5flash44flash_bwd_dq_dk_dv_loop_seqk_parallel_kernelI23Flash_bwd_kernel_traitsILi192ELi64ELi64ELi8ELi4ELi2ELi2ELb1ELb1EN7cutlass6half_tE19Flash_kernel_traitsILi192ELi64ELi64ELi8ES3_EELb0ELb1ELb0ELb0ELb0ELb1ELb0EEEvNS_16Flash_bwd_paramsE,@function
        .size           _ZN5flash44flash_bwd_dq_dk_dv_loop_seqk_parallel_kernelI23Flash_bwd_kernel_traitsILi192ELi64ELi64ELi8ELi4ELi2ELi2ELb1ELb1EN7cutlass6half_tE19Flash_kernel_traitsILi192ELi64ELi64ELi8ES3_EELb0ELb1ELb0ELb0ELb0ELb1ELb0EEEvNS_16Flash_bwd_paramsE,(.L_x_799 - _ZN5flash44flash_bwd_dq_dk_dv_loop_seqk_parallel_kernelI23Flash_bwd_kernel_traitsILi192ELi64ELi64ELi8ELi4ELi2ELi2ELb1ELb1EN7cutlass6half_tE19Flash_kernel_traitsILi192ELi64ELi64ELi8ES3_EELb0ELb1ELb0ELb0ELb0ELb1ELb0EEEvNS_16Flash_bwd_paramsE)
        .other          _ZN5flash44flash_bwd_dq_dk_dv_loop_seqk_parallel_kernelI23Flash_bwd_kernel_traitsILi192ELi64ELi64ELi8ELi4ELi2ELi2ELb1ELb1EN7cutlass6half_tE19Flash_kernel_traitsILi192ELi64ELi64ELi8ES3_EELb0ELb1ELb0ELb0ELb0ELb1ELb0EEEvNS_16Flash_bwd_paramsE,@"STO_CUDA_ENTRY STV_DEFAULT"
_ZN5flash44flash_bwd_dq_dk_dv_loop_seqk_parallel_kernelI23Flash_bwd_kernel_traitsILi192ELi64ELi64ELi8ELi4ELi2ELi2ELb1ELb1EN7cutlass6half_tE19Flash_kernel_traitsILi192ELi64ELi64ELi8ES3_EELb0ELb1ELb0ELb0ELb0ELb1ELb0EEEvNS_16Flash_bwd_paramsE:
.text._ZN5flash44flash_bwd_dq_dk_dv_loop_seqk_parallel_kernelI23Flash_bwd_kernel_traitsILi192ELi64ELi64ELi8ELi4ELi2ELi2ELb1ELb1EN7cutlass6half_tE19Flash_kernel_traitsILi192ELi64ELi64ELi8ES3_EELb0ELb1ELb0ELb0ELb0ELb1ELb0EEEvNS_16Flash_bwd_paramsE:
        /* <DEDUP_REMOVED lines=31> */
[----:B------:R-:W-:Y:S01]  /*01f0*/  LEA.HI R7, R11, R14, RZ, 0x4 ;  /* 0x0000000e0b077211 */ /* 0x000fe200078f20ff */
        /* <DEDUP_REMOVED lines=9> */
[----:B------:R-:W-:Y:S01]  /*0290*/  SHF.R.S32.HI R6, RZ, 0x4, R7 ;  /* 0x00000004ff067819 */ /* 0x000fe20000011407 */
[----:B------:R-:W-:Y:S01]  /*02a0*/  @!UP5 UIMAD UR7, UR29, UR13, UR36 ;  /* 0x0000000d1d07d2a4 */ /* 0x000fe2000f8e0224 */
[----:B------:R-:W-:Y:S01]  /*02b0*/  LOP3.LUT R2, R0, 0xfffffffc, RZ, 0xc0, !PT ;  /* 0xfffffffc00027812 */ /* 0x000fe200078ec0ff */
[----:B------:R-:W-:Y:S01]  /*02c0*/  USHF.L.U32 UR39, UR44, 0x6, URZ ;  /* 0x000000062c277899 */ /* 0x000fe2000800063f */
[----:B------:R-:W-:Y:S01]  /*02d0*/  LOP3.LUT R0, R3, 0xfffffffe, RZ, 0xc0, !PT ;  /* 0xfffffffe03007812 */ /* 0x000fe200078ec0ff */
[----:B------:R-:W-:Y:S01]  /*02e0*/  ULDC UR47, c[0x0][0x214] ;  /* 0x00008500002f7ab9 */ /* 0x000fe20000000800 */
[----:B------:R-:W-:Y:S01]  /*02f0*/  LEA.HI R3, R7, R6, RZ, 0x1 ;  /* 0x0000000607037211 */ /* 0x000fe200078f08ff */
[----:B------:R-:W-:Y:S01]  /*0300*/  IMAD.IADD R16, R5, 0x1, -R2 ;  /* 0x0000000105107824 */ /* 0x000fe200078e0a02 */
[-C--:B------:R-:W-:Y:S01]  /*0310*/  LEA.HI R17, R11, R14.reuse, RZ, 0x2 ;  /* 0x0000000e0b117211 */ /* 0x080fe200078f10ff */
[----:B------:R-:W-:Y:S01]  /*0320*/  IMAD.IADD R15, R5, 0x1, -R0 ;  /* 0x00000001050f7824 */ /* 0x000fe200078e0a00 */
[----:B------:R-:W-:Y:S01]  /*0330*/  LOP3.LUT R0, R3, 0xfffffffe, RZ, 0xc0, !PT ;  /* 0xfffffffe03007812 */ /* 0x000fe200078ec0ff */
[----:B------:R-:W-:Y:S01]  /*0340*/  ULDC UR54, c[0x0][0x1c8] ;  /* 0x0000720000367ab9 */ /* 0x000fe20000000800 */
[--C-:B------:R-:W-:Y:S01]  /*0350*/  SHF.R.S32.HI R5, RZ, 0x2, R17.reuse ;  /* 0x00000002ff057819 */ /* 0x100fe20000011411 */
[----:B------:R-:W-:Y:S01]  /*0360*/  ULDC.U8 UR10, c[0x0][0x3d0] ;  /* 0x0000f400000a7ab9 */ /* 0x000fe20000000000 */
[----:B------:R-:W-:Y:S01]  /*0370*/  SHF.R.S32.HI R2, RZ, 0x1f, R17 ;  /* 0x0000001fff027819 */ /* 0x000fe20000011411 */
[----:B------:R-:W-:Y:S01]  /*0380*/  IMAD.IADD R12, R6, 0x1, -R0 ;  /* 0x00000001060c7824 */ /* 0x000fe200078e0a00 */
[----:B------:R-:W-:Y:S01]  /*0390*/  LOP3.LUT R0, R4, 0xffffffe0, RZ, 0xc0, !PT ;  /* 0xffffffe004007812 */ /* 0x000fe200078ec0ff */
[----:B------:R-:W-:Y:S01]  /*03a0*/  ULDC UR48, c[0x0][0x224] ;  /* 0x0000890000307ab9 */ /* 0x000fe20000000800 */
[----:B------:R-:W-:Y:S01]  /*03b0*/  LEA.HI R2, R2, R5, RZ, 0x3 ;  /* 0x0000000502027211 */ /* 0x000fe200078f18ff */
[----:B------:R-:W-:Y:S01]  /*03c0*/  @UP5 UIMAD UR52, UR29, UR47, URZ ;  /* 0x0000002f1d3452a4 */ /* 0x000fe2000f8e023f */
[----:B------:R-:W-:Y:S01]  /*03d0*/  LEA.HI R6, R11, R14, RZ, 0x3 ;  /* 0x0000000e0b067211 */ /* 0x000fe200078f18ff */
[----:B------:R-:W-:Y:S01]  /*03e0*/  IMAD.IADD R0, R14, 0x1, -R0 ;  /* 0x000000010e007824 */ /* 0x000fe200078e0a00 */
[----:B------:R-:W-:Y:S01]  /*03f0*/  LOP3.LUT R2, R2, 0xfffffff8, RZ, 0xc0, !PT ;  /* 0xfffffff802027812 */ /* 0x000fe200078ec0ff */
[----:B------:R-:W-:Y:S01]  /*0400*/  ULDC.64 UR4, c[0x0][0x118] ;  /* 0x0000460000047ab9 */ /* 0x000fe20000000a00 */
[----:B------:R-:W-:Y:S01]  /*0410*/  SHF.R.S32.HI R9, RZ, 0x3, R6 ;  /* 0x00000003ff097819 */ /* 0x000fe20000011406 */
[----:B------:R-:W-:Y:S01]  /*0420*/  UMOV UR59, 0x4 ;  /* 0x00000004003b7882 */ /* 0x000fe20000000000 */
[----:B------:R-:W-:Y:S01]  /*0430*/  SHF.R.S32.HI R3, RZ, 0x1f, R0 ;  /* 0x0000001fff037819 */ /* 0x000fe20000011400 */
[----:B------:R-:W-:Y:S01]  /*0440*/  IMAD.IADD R8, R5, 0x1, -R2 ;  /* 0x0000000105087824 */ /* 0x000fe200078e0a02 */
[----:B------:R-:W-:Y:S01]  /*0450*/  LOP3.LUT R2, R7, 0xfffffff0, RZ, 0xc0, !PT ;  /* 0xfffffff007027812 */ /* 0x000fe200078ec0ff */
[----:B------:R-:W-:Y:S01]  /*0460*/  ULOP3.LUT UR54, UR36, UR54, URZ, 0x3c, !UPT ;  /* 0x0000003624367292 */ /* 0x000fe2000f8e3c3f */
[----:B------:R-:W-:Y:S01]  /*0470*/  LEA.HI R19, R3, R0, RZ, 0x2 ;  /* 0x0000000003137211 */ /* 0x000fe200078f10ff */
[----:B------:R-:W-:Y:S01]  /*0480*/  IMAD.SHL.U32 R3, R9, 0x40, RZ ;  /* 0x0000004009037824 */ /* 0x000fe200078e00ff */
[----:B------:R-:W-:Y:S01]  /*0490*/  LOP3.LUT R0, R6, 0xfffffff8, RZ, 0xc0, !PT ;  /* 0xfffffff806007812 */ /* 0x000fe200078ec0ff */
[C---:B------:R-:W-:Y:S01]  /*04a0*/  IMAD.IADD R2, R14.reuse, 0x1, -R2 ;  /* 0x000000010e027824 */ /* 0x040fe200078e0a02 */
[----:B------:R-:W-:Y:S01]  /*04b0*/  LEA.HI R7, R11, R14, RZ, 0x7 ;  /* 0x0000000e0b077211 */ /* 0x000fe200078f38ff */
[----:B------:R-:W-:Y:S01]  /*04c0*/  USHF.R.S32.HI UR55, URZ, 0x1f, UR36 ;  /* 0x0000001f3f377899 */ /* 0x000fe20008011424 */
[----:B------:R-:W-:Y:S01]  /*04d0*/  LOP3.LUT R3, R3, 0x1c0, RZ, 0xc0, !PT ;  /* 0x000001c003037812 */ /* 0x000fe200078ec0ff */
[----:B------:R-:W-:Y:S01]  /*04e0*/  IMAD.IADD R0, R14, 0x1, -R0 ;  /* 0x000000010e007824 */ /* 0x000fe200078e0a00 */
[----:B------:R-:W-:Y:S01]  /*04f0*/  SHF.R.S32.HI R4, RZ, 0x1f, R2 ;  /* 0x0000001fff047819 */ /* 0x000fe20000011402 */
[----:B------:R-:W-:Y:S01]  /*0500*/  USHF.L.U32 UR60, UR29, 0x7, URZ ;  /* 0x000000071d3c7899 */ /* 0x000fe2000800063f */
[----:B------:R-:W-:Y:S01]  /*0510*/  SHF.R.U32.HI R5, RZ, 0x3, R3 ;  /* 0x00000003ff057819 */ /* 0x000fe20000011603 */
[----:B------:R-:W-:Y:S01]  /*0520*/  IMAD.SHL.U32 R20, R0, 0x8, RZ ;  /* 0x0000000800147824 */ /* 0x000fe200078e00ff */
[----:B------:R-:W-:Y:S01]  /*0530*/  LEA.HI R13, R4, R2, RZ, 0x3 ;  /* 0x00000002040d7211 */ /* 0x000fe200078f18ff */
[----:B------:R-:W-:Y:S01]  /*0540*/  UISETP.NE.AND UP6, UPT, UR10, URZ, UPT ;  /* 0x0000003f0a00728c */ /* 0x000fe2000bfc5270 */
[C---:B------:R-:W-:Y:S01]  /*0550*/  LOP3.LUT P4, RZ, R0.reuse, 0x2, RZ, 0xc0, !PT ;  /* 0x0000000200ff7812 */ /* 0x040fe2000788c0ff */
[----:B------:R-:W-:Y:S01]  /*0560*/  USHF.R.S32.HI UR57, URZ, 0x1f, UR29 ;  /* 0x0000001f3f397899 */ /* 0x000fe2000801141d */
[----:B------:R-:W-:Y:S01]  /*0570*/  LOP3.LUT R4, R3, 0x38, R20, 0xf8, !PT ;  /* 0x0000003803047812 */ /* 0x000fe200078ef814 */
[----:B------:R-:W-:Y:S01]  /*0580*/  STL [R1+0x80], R20 ;  /* 0x0000801401007387 */ /* 0x000fe20000100800 */
        /* <DEDUP_REMOVED lines=9> */
[----:B------:R-:W-:Y:S01]  /*0620*/  IMAD.SHL.U32 R5, R12, 0x200, RZ ;  /* 0x000002000c057824 */ /* 0x000fe200078e00ff */
[----:B------:R-:W-:Y:S01]  /*0630*/  ISETP.NE.U32.AND P0, PT, R3, 0x1, PT ;  /* 0x000000010300780c */ /* 0x000fe20003f05070 */
[----:B------:R-:W-:Y:S01]  /*0640*/  UIMAD.WIDE.U32 UR40, UR34, UR42, URZ ;  /* 0x0000002a222872a5 */ /* 0x000fe2000f8e003f */
        /* <DEDUP_REMOVED lines=13> */
[----:B------:R-:W-:Y:S01]  /*0720*/  R2P PR, R8, 0x6 ;  /* 0x0000000608007804 */ /* 0x000fe20000000000 */
[----:B------:R-:W-:Y:S01]  /*0730*/  IMAD.IADD R0, R2, 0x1, R0 ;  /* 0x0000000102007824 */ /* 0x000fe200078e0200 */
[----:B------:R-:W-:Y:S02]  /*0740*/  SHF.R.S32.HI R2, RZ, 0x6, R3 ;  /* 0x00000006ff027819 */ /* 0x000fe40000011403 */
[----:B------:R-:W-:Y:S01]  /*0750*/  LOP3.LUT R3, R5, R6, R4, 0xf6, !PT ;  /* 0x0000000605037212 */ /* 0x000fe200078ef604 */
[----:B------:R-:W-:Y:S01]  /*0760*/  IMAD.SHL.U32 R5, R7, 0x20, RZ ;  /* 0x0000002007057824 */ /* 0x000fe200078e00ff */
[----:B------:R-:W-:Y:S01]  /*0770*/  LOP3.LUT R4, R17, 0x7ffffffc, RZ, 0xc0, !PT ;  /* 0x7ffffffc11047812 */ /* 0x000fe200078ec0ff */
[----:B------:R-:W-:Y:S01]  /*0780*/  IMAD R18, R2, 0x200, R9 ;  /* 0x0000020002127824 */ /* 0x000fe200078e0209 */
[----:B------:R-:W-:Y:S01]  /*0790*/  LOP3.LUT P6, RZ, R10, 0x2, RZ, 0xc0, !PT ;  /* 0x000000020aff7812 */ /* 0x000fe200078cc0ff */
[----:B------:R-:W-:Y:S01]  /*07a0*/  IMAD.SHL.U32 R6, R2, 0x8, RZ ;  /* 0x0000000802067824 */ /* 0x000fe200078e00ff */
[----:B------:R-:W-:Y:S01]  /*07b0*/  LOP3.LUT P5, RZ, R10, 0x4, RZ, 0xc0, !PT ;  /* 0x000000040aff7812 */ /* 0x000fe200078ac0ff */
[----:B------:R-:W-:-:S02]  /*07c0*/  IMAD.SHL.U32 R2, R8, 0x40, RZ ;  /* 0x0000004008027824 */ /* 0x000fc400078e00ff */
[----:B------:R-:W-:Y:S01]  /*07d0*/  IMAD.IADD R9, R14, 0x1, -R4 ;  /* 0x000000010e097824 */ /* 0x000fe200078e0a04 */
[----:B------:R-:W-:Y:S01]  /*07e0*/  LOP3.LUT R4, R6, 0x18, RZ, 0xc0, !PT ;  /* 0x0000001806047812 */ /* 0x000fe200078ec0ff */
[----:B------:R-:W-:Y:S01]  /*07f0*/  IMAD.SHL.U32 R14, R14, 0x2, RZ ;  /* 0x000000020e0e7824 */ /* 0x000fe200078e00ff */
[----:B------:R-:W-:Y:S01]  /*0800*/  LOP3.LUT R2, R2, 0x1c0, RZ, 0xc0, !PT ;  /* 0x000001c002027812 */ /* 0x000fe200078ec0ff */
[----:B------:R-:W-:Y:S02]  /*0810*/  IMAD.SHL.U32 R7, R12, 0x20, RZ ;  /* 0x000000200c077824 */ /* 0x000fe400078e00ff */
[----:B------:R-:W-:Y:S01]  /*0820*/  IMAD.SHL.U32 R252, R0, 0x2, RZ ;  /* 0x0000000200fc7824 */ /* 0x000fe200078e00ff */
[----:B------:R-:W-:Y:S02]  /*0830*/  LOP3.LUT R8, R5, 0x6, R14, 0xf8, !PT ;  /* 0x0000000605087812 */ /* 0x000fe400078ef80e */
[----:B------:R-:W-:Y:S02]  /*0840*/  SHF.R.U32.HI R6, RZ, 0x3, R2 ;  /* 0x00000003ff067819 */ /* 0x000fe40000011602 */
[----:B------:R-:W-:Y:S01]  /*0850*/  LOP3.LUT R5, R2, 0x20, R5, 0xf8, !PT ;  /* 0x0000002002057812 */ /* 0x000fe200078ef805 */
[----:B------:R1:W-:Y:S01]  /*0860*/  STL [R1+0x78], R8 ;  /* 0x0000780801007387 */ /* 0x0003e20000100800 */
[----:B------:R-:W-:Y:S01]  /*0870*/  LOP3.LUT R11, R4, 0x20, R7, 0xf8, !PT ;  /* 0x00000020040b7812 */ /* 0x000fe200078ef807 */
[----:B------:R-:W-:-:S02]  /*0880*/  IMAD.SHL.U32 R7, R10, 0x40, RZ ;  /* 0x000000400a077824 */ /* 0x000fc400078e00ff */
[----:B------:R-:W-:-:S05]  /*0890*/  IMAD.MOV.U32 R10, RZ, RZ, -0x10 ;  /* 0xfffffff0ff0a7424 */ /* 0x000fca00078e00ff */
[----:B------:R-:W-:Y:S02]  /*08a0*/  SEL R10, R10, 0x10, !P0 ;  /* 0x000000100a0a7807 */ /* 0x000fe40004000000 */
        /* <DEDUP_REMOVED lines=8> */
[--C-:B------:R-:W-:Y:S01]  /*0930*/  SHF.R.U32.HI R4, RZ, 0x3, R2.reuse ;  /* 0x00000003ff047819 */ /* 0x100fe20000011602 */
[----:B------:R-:W-:Y:S02]  /*0940*/  IMAD.SHL.U32 R5, R12, 0x8, RZ ;  /* 0x000000080c057824 */ /* 0x000fe400078e00ff */
[----:B------:R-:W-:Y:S01]  /*0950*/  IMAD.SHL.U32 R7, R13, 0x40, RZ ;  /* 0x000000400d077824 */ /* 0x000fe200078e00ff */
[----:B------:R-:W-:Y:S01]  /*0960*/  LOP3.LUT R6, R4, R11, R2, 0x1e, !PT ;  /* 0x0000000b04067212 */ /* 0x000fe200078e1e02 */
[----:B------:R-:W-:Y:S01]  /*0970*/  IMAD.SHL.U32 R11, R18, 0x2, RZ ;  /* 0x00000002120b7824 */ /* 0x000fe200078e00ff */
[----:B------:R-:W-:Y:S01]  /*0980*/  LOP3.LUT R5, R2, 0x8, R5, 0xf8, !PT ;  /* 0x0000000802057812 */ /* 0x000fe200078ef805 */
[----:B------:R-:W-:Y:S01]  /*0990*/  IMAD.SHL.U32 R13, R17, 0x2, RZ ;  /* 0x00000002110d7824 */ /* 0x000fe200078e00ff */
[----:B------:R-:W-:-:S02]  /*09a0*/  LOP3.LUT R7, R7, 0xfffffe00, RZ, 0xc0, !PT ;  /* 0xfffffe0007077812 */ /* 0x000fc400078ec0ff */
[----:B------:R-:W-:Y:S02]  /*09b0*/  SHF.R.S32.HI R2, RZ, 0x2, R19 ;  /* 0x00000002ff027819 */ /* 0x000fe40000011413 */
[----:B------:R-:W-:Y:S01]  /*09c0*/  LOP3.LUT R4, R5, R4, RZ, 0x3c, !PT ;  /* 0x0000000405047212 */ /* 0x000fe200078e3cff */
[--C-:B------:R-:W-:Y:S01]  /*09d0*/  IMAD R8, R16, 0x400, R7.reuse ;  /* 0x0000040010087824 */ /* 0x100fe200078e0207 */
[----:B------:R-:W-:Y:S01]  /*09e0*/  LEA R12, R14, 0xc000, 0x1 ;  /* 0x0000c0000e0c7811 */ /* 0x000fe200078e08ff */
[----:B------:R-:W-:Y:S01]  /*09f0*/  IMAD R9, R15, 0x400, R7 ;  /* 0x000004000f097824 */ /* 0x000fe200078e0207 */
[----:B------:R-:W-:Y:S01]  /*0a00*/  LOP3.LUT R7, R6, R7, RZ, 0xfc, !PT ;  /* 0x0000000706077212 */ /* 0x000fe200078efcff */
[----:B------:R-:W-:Y:S02]  /*0a10*/  IMAD R2, R16, 0x10, R2 ;  /* 0x0000001010027824 */ /* 0x000fe400078e0202 */
[----:B------:R-:W-:Y:S02]  /*0a20*/  IMAD.MOV.U32 R6, RZ, RZ, 0x20 ;  /* 0x00000020ff067424 */ /* 0x000fe400078e00ff */
[----:B------:R-:W-:Y:S01]  /*0a30*/  IMAD.MOV.U32 R5, RZ, RZ, 0x40 ;  /* 0x00000040ff057424 */ /* 0x000fe200078e00ff */
[----:B------:R1:W-:Y:S01]  /*0a40*/  STL [R1+0x88], R2 ;  /* 0x0000880201007387 */ /* 0x0003e20000100800 */
[----:B------:R-:W-:-:S02]  /*0a50*/  IMAD.IADD R8, R8, 0x1, R4 ;  /* 0x0000000108087824 */ /* 0x000fc400078e0204 */
[----:B------:R-:W-:Y:S01]  /*0a60*/  IMAD.IADD R9, R4, 0x1, R9 ;  /* 0x0000000104097824 */ /* 0x000fe200078e0209 */
[C---:B------:R-:W-:Y:S01]  /*0a70*/  SEL R4, R6.reuse, 0xffffffe0, !P4 ;  /* 0xffffffe006047807 */ /* 0x040fe20006000000 */
[----:B------:R2:W-:Y:S01]  /*0a80*/  STL [R1+0x38], R11 ;  /* 0x0000380b01007387 */ /* 0x0005e20000100800 */
[----:B------:R-:W-:Y:S01]  /*0a90*/  SEL R6, R6, 0xffffffe0, !P6 ;  /* 0xffffffe006067807 */ /* 0x000fe20007000000 */
[----:B------:R-:W-:Y:S01]  /*0aa0*/  IMAD.SHL.U32 R8, R8, 0x2, RZ ;  /* 0x0000000208087824 */ /* 0x000fe200078e00ff */
[----:B------:R-:W-:Y:S01]  /*0ab0*/  LEA R9, R9, 0x12000, 0x1 ;  /* 0x0001200009097811 */ /* 0x000fe200078e08ff */
[--C-:B------:R-:W-:Y:S01]  /*0ac0*/  IMAD.IADD R15, R252, 0x1, R4.reuse ;  /* 0x00000001fc0f7824 */ /* 0x100fe200078e0204 */
[C---:B-1----:R-:W-:Y:S02]  /*0ad0*/  SEL R2, R5.reuse, 0xffffffc0, !P3 ;  /* 0xffffffc005027807 */ /* 0x042fe40005800000 */
[----:B------:R-:W-:Y:S02]  /*0ae0*/  SEL R5, R5, 0xffffffc0, !P5 ;  /* 0xffffffc005057807 */ /* 0x000fe40006800000 */
[----:B------:R-:W-:Y:S01]  /*0af0*/  IADD3 R0, R2, R252, R4 ;  /* 0x000000fc02007210 */ /* 0x000fe20007ffe004 */
[----:B--2---:R-:W-:-:S02]  /*0b00*/  IMAD.IADD R11, R252, 0x1, R2 ;  /* 0x00000001fc0b7824 */ /* 0x004fc400078e0202 */
[C---:B------:R-:W-:Y:S02]  /*0b10*/  IMAD R2, R3.reuse, 0x2, R2 ;  /* 0x0000000203027824 */ /* 0x040fe400078e0202 */
[----:B------:R1:W-:Y:S01]  /*0b20*/  STL [R1+0x10], R0 ;  /* 0x0000100001007387 */ /* 0x0003e20000100800 */
[----:B------:R-:W-:-:S03]  /*0b30*/  IMAD.SHL.U32 R3, R3, 0x2, RZ ;  /* 0x0000000203037824 */ /* 0x000fc600078e00ff */
[----:B------:R2:W-:Y:S04]  /*0b40*/  STL [R1], R11 ;  /* 0x0000000b01007387 */ /* 0x0005e80000100800 */
[----:B------:R-:W-:Y:S04]  /*0b50*/  STL [R1+0x4], R15 ;  /* 0x0000040f01007387 */ /* 0x000fe80000100800 */
[----:B------:R-:W-:Y:S01]  /*0b60*/  STL [R1+0x3c], R13 ;  /* 0x00003c0d01007387 */ /* 0x000fe20000100800 */
[----:B-1----:R-:W-:Y:S01]  /*0b70*/  IMAD.IADD R0, R4, 0x1, R11 ;  /* 0x0000000104007824 */ /* 0x002fe200078e020b */
[----:B------:R-:W-:-:S02]  /*0b80*/  IADD3 R4, R12, 0x40, RZ ;  /* 0x000000400c047810 */ /* 0x000fc40007ffe0ff */
[----:B------:R-:W-:Y:S02]  /*0b90*/  @P2 IADD3 R4, R12, -0x40, RZ ;  /* 0xffffffc00c042810 */ /* 0x000fe40007ffe0ff */
[----:B------:R1:W-:Y:S01]  /*0ba0*/  STL [R1+0x2c], R0 ;  /* 0x00002c0001007387 */ /* 0x0003e20000100800 */
[C---:B--2---:R-:W-:Y:S02]  /*0bb0*/  IADD3 R11, R13.reuse, 0x20, RZ ;  /* 0x000000200d0b7810 */ /* 0x044fe40007ffe0ff */
[C---:B------:R-:W-:Y:S01]  /*0bc0*/  @P1 IADD3 R11, R13.reuse, -0x20, RZ ;  /* 0xffffffe00d0b1810 */ /* 0x040fe20007ffe0ff */
[----:B------:R-:W-:Y:S01]  /*0bd0*/  STL [R1+0x6c], R12 ;  /* 0x00006c0c01007387 */ /* 0x000fe20000100800 */
[----:B-1----:R-:W-:-:S05]  /*0be0*/  IMAD.IADD R0, R13, 0x1, R10 ;  /* 0x000000010d007824 */ /* 0x002fca00078e020a */
[----:B------:R1:W-:Y:S04]  /*0bf0*/  STL [R1+0x58], R0 ;  /* 0x0000580001007387 */ /* 0x0003e80000100800 */
[----:B------:R-:W-:Y:S04]  /*0c00*/  STL [R1+0x50], R11 ;  /* 0x0000500b01007387 */ /* 0x000fe80000100800 */
[----:B------:R2:W-:Y:S04]  /*0c10*/  STL [R1+0x70], R4 ;  /* 0x0000700401007387 */ /* 0x0005e80000100800 */
[----:B------:R3:W-:Y:S01]  /*0c20*/  STL [R1+0x8], R8 ;  /* 0x0000080801007387 */ /* 0x0007e20000100800 */
[----:B-1----:R-:W-:-:S02]  /*0c30*/  IMAD.SHL.U32 R0, R7, 0x2, RZ ;  /* 0x0000000207007824 */ /* 0x002fc400078e00ff */
[----:B------:R-:W-:Y:S02]  /*0c40*/  IMAD.IADD R7, R8, 0x1, R6 ;  /* 0x0000000108077824 */ /* 0x000fe400078e0206 */
[----:B--2---:R-:W-:Y:S02]  /*0c50*/  IMAD.IADD R4, R10, 0x1, R11 ;  /* 0x000000010a047824 */ /* 0x004fe400078e020b */
[----:B------:R-:W-:Y:S02]  /*0c60*/  IMAD.IADD R10, R8, 0x1, R5 ;  /* 0x00000001080a7824 */ /* 0x000fe400078e0205 */
[--C-:B---3--:R-:W-:Y:S01]  /*0c70*/  IMAD.IADD R8, R6, 0x1, R9.reuse ;  /* 0x0000000106087824 */ /* 0x108fe200078e0209 */
[----:B------:R1:W-:Y:S04]  /*0c80*/  STL [R1+0x54], R4 ;  /* 0x0000540401007387 */ /* 0x0003e80000100800 */
[----:B------:R-:W-:Y:S04]  /*0c90*/  STL [R1+0x1c], R9 ;  /* 0x00001c0901007387 */ /* 0x000fe80000100800 */
        /* <DEDUP_REMOVED lines=9> */
.L_x_74:
        /* <DEDUP_REMOVED lines=27> */
[----:B------:R4:W5:Y:S01]  /*0ee0*/  @P0 LDG.E R6, [R6.64] ;  /* 0x0000000406060981 */ /* 0x000962000c1e1900 */
        /* <DEDUP_REMOVED lines=25> */
.L_x_46:
        /* <DEDUP_REMOVED lines=21> */
[----:B-1----:R-:W-:Y:S02]  /*11d0*/  UISETP.NE.AND UP0, UPT, UR24, -0x1, UPT ;  /* 0xffffffff1800788c */ /* 0x002fe4000bf05270 */
[----:B------:R-:W-:Y:S02]  /*11e0*/  ULDC.64 UR12, c[0x0][0x178] ;  /* 0x00005e00000c7ab9 */ /* 0x000fe40000000a00 */
[----:B------:R-:W-:Y:S02]  /*11f0*/  UIMAD UR14, UR38, UR12, URZ ;  /* 0x0000000c260e72a4 */ /* 0x000fe4000f8e023f */
[----:B------:R-:W-:Y:S01]  /*1200*/  UIMAD.WIDE.U32 UR10, UR29, UR12, URZ ;  /* 0x0000000c1d0a72a5 */ /* 0x000fe2000f8e003f */
[----:B------:R-:W-:Y:S01]  /*1210*/  PLOP3.LUT P1, PT, PT, PT, UP0, 0x80, 0x0 ;  /* 0x000000000000781c */ /* 0x000fe20003f2f008 */
[----:B------:R-:W-:Y:S02]  /*1220*/  UIADD3 UR12, UR25, 0x3f, URZ ;  /* 0x0000003f190c7890 */ /* 0x000fe4000fffe03f */
[----:B------:R-:W-:-:S02]  /*1230*/  UIMAD UR20, UR29, UR13, UR14 ;  /* 0x0000000d1d1472a4 */ /* 0x000fc4000f8e020e */
[----:B------:R-:W-:Y:S02]  /*1240*/  USHF.R.S32.HI UR19, URZ, 0x1f, UR12 ;  /* 0x0000001f3f137899 */ /* 0x000fe4000801140c */
[----:B------:R-:W-:Y:S02]  /*1250*/  @UP0 UIADD3 UR13, UR17, UR24, URZ ;  /* 0x00000018110d0290 */ /* 0x000fe4000fffe03f */
[----:B------:R-:W-:Y:S02]  /*1260*/  ULEA.HI UR12, UR19, UR12, URZ, 0x6 ;  /* 0x0000000c130c7291 */ /* 0x000fe4000f8f303f */
[----:B------:R-:W-:Y:S02]  /*1270*/  ULDC.64 UR6, c[0x0][0x190] ;  /* 0x0000640000067ab9 */ /* 0x000fe40000000a00 */
[----:B------:R-:W-:Y:S02]  /*1280*/  UISETP.NE.AND UP2, UPT, UR18, -0x1, UPT ;  /* 0xffffffff1200788c */ /* 0x000fe4000bf45270 */
[----:B------:R-:W-:-:S02]  /*1290*/  ULDC.64 UR14, c[0x0][0x198] ;  /* 0x00006600000e7ab9 */ /* 0x000fc40000000a00 */
[----:B------:R-:W-:Y:S02]  /*12a0*/  UIMAD.WIDE.U32 UR8, UR18, UR6, URZ ;  /* 0x00000006120872a5 */ /* 0x000fe4000f8e003f */
[----:B------:R-:W-:Y:S02]  /*12b0*/  UIMAD UR23, UR18, UR7, URZ ;  /* 0x00000007121772a4 */ /* 0x000fe4000f8e023f */
[----:B------:R-:W-:Y:S02]  /*12c0*/  @UP0 UIMAD.WIDE.U32 UR6, UR13, UR14, URZ ;  /* 0x0000000e0d0602a5 */ /* 0x000fe4000f8e003f */
[----:B------:R-:W-:Y:S02]  /*12d0*/  USHF.R.S32.HI UR32, URZ, 0x6, UR12 ;  /* 0x000000063f207899 */ /* 0x000fe4000801140c */
[----:B------:R-:W-:Y:S02]  /*12e0*/  ULOP3.LUT UR12, UR12, 0xffffffc0, URZ, 0xc0, !UPT ;  /* 0xffffffc00c0c7892 */ /* 0x000fe4000f8ec03f */
[----:B------:R-:W-:-:S02]  /*12f0*/  @UP0 UIMAD UR33, UR13, UR15, UR7 ;  /* 0x0000000f0d2102a4 */ /* 0x000fc4000f8e0207 */
[----:B------:R-:W-:Y:S02]  /*1300*/  UIADD3 UR13, UR12, -0x40, URZ ;  /* 0xffffffc00c0d7890 */ /* 0x000fe4000fffe03f */
[----:B------:R-:W-:Y:S02]  /*1310*/  UIADD3 UR30, UR11, UR20, URZ ;  /* 0x000000140b1e7290 */ /* 0x000fe4000fffe03f */
        /* <DEDUP_REMOVED lines=17> */
.L_x_48:
        /* <DEDUP_REMOVED lines=18> */
.L_x_49:
        /* <DEDUP_REMOVED lines=68> */
.L_x_50:
[----:B------:R-:W-:Y:S02]  /*1990*/  UMOV UR8, UR48 ;  /* 0x0000003000087c82 */ /* 0x000fe40008000000 */
.L_x_51:
        /* <DEDUP_REMOVED lines=10> */
[----:B------:R-:W-:Y:S01]  /*1a40*/  IMAD.U32 R13, RZ, RZ, UR4 ;  /* 0x00000004ff0d7e24 */ /* 0x000fe2000f8e00ff */
[----:B------:R-:W-:Y:S01]  /*1a50*/  BSSY B1, `(.L_x_47) ;  /* 0x000060d000017945 */ /* 0x000fe20003800000 */
[----:B------:R-:W-:Y:S01]  /*1a60*/  UIADD3.X UR15, UR10, UR6, UR12, UP2, UP1 ;  /* 0x000000060a0f7290 */ /* 0x000fe200097e240c */
[----:B------:R-:W1:Y:S01]  /*1a70*/  S2R R11, SR_TID.X ;  /* 0x00000000000b7919 */ /* 0x000e620000002100 */
[----:B------:R-:W-:-:S02]  /*1a80*/  UIADD3 UR10, UR13, UR8, URZ ;  /* 0x000000080d0a7290 */ /* 0x000fc4000fffe03f */
[----:B------:R-:W-:Y:S02]  /*1a90*/  ULDC.64 UR6, c[0x0][0x1a8] ;  /* 0x00006a0000067ab9 */ /* 0x000fe40000000a00 */
[----:B------:R-:W-:Y:S02]  /*1aa0*/  UIMAD UR6, UR55, UR6, URZ ;  /* 0x00000006370672a4 */ /* 0x000fe4000f8e023f */
[----:B------:R-:W-:Y:S02]  /*1ab0*/  UIADD3 UR8, UR13, UR11, URZ ;  /* 0x0000000b0d087290 */ /* 0x000fe4000fffe03f */
        /* <DEDUP_REMOVED lines=13> */
[----:B------:R-:W-:-:S02]  /*1b90*/  IADD3 R5, P2, R27, UR13, RZ ;  /* 0x0000000d1b057c10 */ /* 0x000fc4000ff5e0ff */
[----:B------:R-:W-:Y:S01]  /*1ba0*/  LEA.HI R10, R10, R11, RZ, 0x5 ;  /* 0x0000000b0a0a7211 */ /* 0x000fe200078f28ff */
[----:B------:R-:W-:-:S03]  /*1bb0*/  UIADD3 UR6, UR6, -UR5, URZ ;  /* 0x8000000506067290 */ /* 0x000fc6000fffe03f */
[----:B------:R-:W-:Y:S02]  /*1bc0*/  ULDC.64 UR4, c[0x0][0x200] ;  /* 0x0000800000047ab9 */ /* 0x000fe40000000a00 */
[----:B------:R-:W-:-:S04]  /*1bd0*/  USHF.R.S32.HI UR12, URZ, 0x1f, UR6 ;  /* 0x0000001f3f0c7899 */ /* 0x000fc80008011406 */
[----:B------:R-:W-:Y:S02]  /*1be0*/  ULEA.HI UR12, UR12, UR6, URZ, 0x6 ;  /* 0x000000060c0c7291 */ /* 0x000fe4000f8f303f */
[----:B------:R-:W-:Y:S02]  /*1bf0*/  UIADD3 UR6, UR32, -0x1, URZ ;  /* 0xffffffff20067890 */ /* 0x000fe4000fffe03f */
[----:B------:R-:W-:-:S04]  /*1c00*/  USHF.R.S32.HI UR12, URZ, 0x6, UR12 ;  /* 0x000000063f0c7899 */ /* 0x000fc8000801140c */
[----:B------:R-:W-:-:S04]  /*1c10*/  UISETP.LT.AND UP1, UPT, URZ, UR12, UPT ;  /* 0x0000000c3f00728c */ /* 0x000fc8000bf21270 */
[----:B------:R-:W-:-:S04]  /*1c20*/  USEL UR12, URZ, UR12, !UP1 ;  /* 0x0000000c3f0c7287 */ /* 0x000fc8000c800000 */
[----:B------:R-:W-:Y:S01]  /*1c30*/  UISETP.GT.AND UP1, UPT, UR32, UR12, UPT ;  /* 0x0000000c2000728c */ /* 0x000fe2000bf24270 */
[----:B--2---:R-:W-:Y:S01]  /*1c40*/  IADD3.X R7, R22, UR26, RZ, P2, !PT ;  /* 0x0000001a16077c10 */ /* 0x004fe200097fe4ff */
[----:B---3--:R-:W-:-:S04]  /*1c50*/  IMAD.MOV.U32 R16, RZ, RZ, R6 ;  /* 0x000000ffff107224 */ /* 0x008fc800078e0006 */
[----:B------:R-:W-:Y:S01]  /*1c60*/  IMAD R7, R7, c[0x0][0x190], RZ ;  /* 0x0000640007077a24 */ /* 0x000fe200078e02ff */
[----:B------:R-:W-:Y:S02]  /*1c70*/  SHF.R.S32.HI R17, RZ, 0x1f, R16 ;  /* 0x0000001fff117819 */ /* 0x000fe40000011410 */
[----:B------:R-:W-:-:S03]  /*1c80*/  IADD3 R6, P0, R16, UR19, RZ ;  /* 0x0000001310067c10 */ /* 0x000fc6000ff1e0ff */
[C---:B------:R-:W-:Y:S01]  /*1c90*/  IMAD.WIDE.U32 R8, R5.reuse, c[0x0][0x190], R16 ;  /* 0x0000640005087a25 */ /* 0x040fe200078e0010 */
[----:B------:R1:W-:Y:S03]  /*1ca0*/  STL [R1+0x84], R17 ;  /* 0x0000841101007387 */ /* 0x0003e60000100800 */
[----:B------:R-:W-:Y:S01]  /*1cb0*/  IMAD R5, R5, c[0x0][0x194], R7 ;  /* 0x0000650005057a24 */ /* 0x000fe200078e0207 */
[----:B------:R-:W-:Y:S02]  /*1cc0*/  IADD3 R8, P2, R8, UR37, RZ ;  /* 0x0000002508087c10 */ /* 0x000fe4000ff5e0ff */
[----:B------:R-:W-:Y:S02]  /*1cd0*/  IADD3.X R7, R17, UR23, RZ, P0, !PT ;  /* 0x0000001711077c10 */ /* 0x000fe400087fe4ff */
[----:B------:R-:W-:Y:S01]  /*1ce0*/  IADD3.X R9, R9, UR30, R5, P2, !PT ;  /* 0x0000001e09097c10 */ /* 0x000fe200097fe405 */
[----:B------:R-:W-:-:S04]  /*1cf0*/  IMAD.U32 R5, RZ, RZ, UR13 ;  /* 0x0000000dff057e24 */ /* 0x000fc8000f8e00ff */
[----:B------:R-:W-:Y:S01]  /*1d00*/  IMAD.WIDE.U32 R6, R5, c[0x0][0x370], R6 ;  /* 0x0000dc0005067a25 */ /* 0x000fe200078e0006 */
[----:B------:R-:W-:Y:S02]  /*1d10*/  LOP3.LUT R5, R10, 0xffffffe0, RZ, 0xc0, !PT ;  /* 0xffffffe00a057812 */ /* 0x000fe400078ec0ff */
[----:B------:R-:W-:Y:S01]  /*1d20*/  SHF.R.S32.HI R10, RZ, 0x5, R10 ;  /* 0x00000005ff0a7819 */ /* 0x000fe2000001140a */
[----:B------:R-:W-:Y:S01]  /*1d30*/  IMAD.WIDE.U32 R8, R15, c[0x0][0x1a8], R8 ;  /* 0x00006a000f087a25 */ /* 0x000fe200078e0008 */
[----:B------:R-:W-:-:S03]  /*1d40*/  IADD3 R7, R7, UR7, RZ ;  /* 0x0000000707077c10 */ /* 0x000fc6000fffe0ff */
[----:B------:R-:W-:Y:S01]  /*1d50*/  IMAD.IADD R5, R11, 0x1, -R5 ;  /* 0x000000010b057824 */ /* 0x000fe200078e0a05 */
[----:B------:R-:W-:Y:S01]  /*1d60*/  LEA R28, P2, R8, c[0x0][0x160], 0x1 ;  /* 0x00005800081c7a11 */ /* 0x000fe200078408ff */
[----:B------:R-:W-:Y:S02]  /*1d70*/  IMAD.U32 R11, RZ, RZ, UR36 ;  /* 0x00000024ff0b7e24 */ /* 0x000fe4000f8e00ff */
[----:B------:R-:W-:Y:S02]  /*1d80*/  IMAD R10, R10, UR44, R5 ;  /* 0x0000002c0a0a7c24 */ /* 0x000fe4000f8e0205 */
[----:B------:R-:W-:Y:S01]  /*1d90*/  IMAD.WIDE.U32 R6, R11, c[0x0][0x378], R6 ;  /* 0x0000de000b067a25 */ /* 0x000fe200078e0006 */
[----:B------:R-:W-:-:S03]  /*1da0*/  IADD3 R11, R9, UR14, RZ ;  /* 0x0000000e090b7c10 */ /* 0x000fc6000fffe0ff */
[----:B------:R-:W-:Y:S01]  /*1db0*/  IMAD R5, R22, c[0x0][0x370], RZ ;  /* 0x0000dc0016057a24 */ /* 0x000fe200078e02ff */
[----:B------:R-:W-:Y:S01]  /*1dc0*/  IADD3 R7, R7, UR9, RZ ;  /* 0x0000000907077c10 */ /* 0x000fe2000fffe0ff */
[----:B------:R-:W-:Y:S01]  /*1dd0*/  UIMAD.WIDE UR8, UR8, UR59, UR4 ;  /* 0x0000003b080872a5 */ /* 0x000fe2000f8e0204 */
[----:B------:R-:W-:Y:S01]  /*1de0*/  LEA.HI.X R29, R8, c[0x0][0x164], R11, 0x1, P2 ;  /* 0x00005900081d7a11 */ /* 0x000fe200010f0c0b */
[C---:B------:R-:W-:Y:S01]  /*1df0*/  IMAD R9, R27.reuse, c[0x0][0x374], R5 ;  /* 0x0000dd001b097a24 */ /* 0x040fe200078e0205 */
[C---:B------:R-:W-:Y:S01]  /*1e00*/  IADD3 R5, P0, R10.reuse, UR18, RZ ;  /* 0x000000120a057c10 */ /* 0x040fe2000ff1e0ff */
[----:B------:R-:W-:Y:S01]  /*1e10*/  IMAD.WIDE.U32 R6, R27, c[0x0][0x370], R6 ;  /* 0x0000dc001b067a25 */ /* 0x000fe200078e0006 */
[----:B------:R-:W-:Y:S01]  /*1e20*/  ULDC.64 UR4, c[0x0][0x3c8] ;  /* 0x0000f20000047ab9 */ /* 0x000fe20000000a00 */
[----:B------:R1:W-:Y:S01]  /*1e30*/  STL.64 [R1+0x48], R28 ;  /* 0x0000481c01007387 */ /* 0x0003e20000100a00 */
[----:B------:R-:W-:Y:S01]  /*1e40*/  LEA.HI.X.SX32 R10, R10, UR15, 0x1, P0 ;  /* 0x0000000f0a0a7c11 */ /* 0x000fe200080f0eff */
[----:B------:R-:W-:Y:S01]  /*1e50*/  IMAD.IADD R7, R7, 0x1, R9 ;  /* 0x0000000107077824 */ /* 0x000fe200078e0209 */
[C---:B------:R-:W-:Y:S01]  /*1e60*/  LEA R18, P2, R5.reuse, c[0x0][0x350], 0x2 ;  /* 0x0000d40005127a11 */ /* 0x040fe200078410ff */
[----:B------:R-:W-:Y:S01]  /*1e70*/  UIMAD.WIDE UR10, UR10, UR59, UR4 ;  /* 0x0000003b0a0a72a5 */ /* 0x000fe2000f8e0204 */
[C---:B------:R-:W-:Y:S01]  /*1e80*/  LEA R30, P3, R6.reuse, c[0x0][0x330], 0x1 ;  /* 0x0000cc00061e7a11 */ /* 0x040fe200078608ff */
[----:B------:R-:W-:Y:S01]  /*1e90*/  UMOV UR7, UR9 ;  /* 0x0000000900077c82 */ /* 0x000fe20008000000 */
[----:B------:R-:W-:Y:S01]  /*1ea0*/  LEA.HI.X R19, R5, c[0x0][0x354], R10, 0x2, P2 ;  /* 0x0000d50005137a11 */ /* 0x000fe200010f140a */
[----:B------:R1:W2:Y:S01]  /*1eb0*/  R2UR UR5, R14 ;  /* 0x000000000e0573c2 */ /* 0x0002a200000e0000 */
[----:B------:R-:W-:-:S02]  /*1ec0*/  LEA.HI.X R31, R6, c[0x0][0x334], R7, 0x1, P3 ;  /* 0x0000cd00061f7a11 */ /* 0x000fc400018f0c07 */
[----:B------:R-:W-:Y:S01]  /*1ed0*/  PLOP3.LUT P0, PT, PT, PT, UP1, 0x80, 0x0 ;  /* 0x000000000000781c */ /* 0x000fe20003f0f018 */
[----:B------:R1:W-:Y:S01]  /*1ee0*/  STL.64 [R1+0x30], R18 ;  /* 0x0000301201007387 */ /* 0x0003e20000100a00 */
[----:B------:R-:W-:-:S03]  /*1ef0*/  UMOV UR9, UR11 ;  /* 0x0000000b00097c82 */ /* 0x000fc60008000000 */
[----:B------:R1:W-:Y:S01]  /*1f00*/  STL.64 [R1+0x40], R30 ;  /* 0x0000401e01007387 */ /* 0x0003e20000100a00 */
[----:B------:R1:W3:Y:S07]  /*1f10*/  R2UR UR4, R13 ;  /* 0x000000000d0473c2 */ /* 0x0002ee00000e0000 */
[----:B-123--:R-:W-:Y:S05]  /*1f20*/  @P0 BRA `(.L_x_52) ;  /* 0x000007d000000947 */ /* 0x00efea0003800000 */
[----:B------:R-:W-:Y:S02]  /*1f30*/  @UP0 UIADD3 UR8, UR17, UR24, URZ ;  /* 0x0000001811080290 */ /* 0x000fe4000fffe03f */
[----:B------:R-:W-:-:S02]  /*1f40*/  ULDC.64 UR10, c[0x0][0x3a0] ;  /* 0x0000e800000a7ab9 */ /* 0x000fc40000000a00 */
        /* <DEDUP_REMOVED lines=16> */
.L_x_53:
        /* <DEDUP_REMOVED lines=18> */
.L_x_54:
[----:B------:R-:W-:Y:S01]  /*2170*/  ULDC.64 UR6, c[0x0][0x3a0] ;  /* 0x0000e80000067ab9 */ /* 0x000fe20000000a00 */
[----:B------:R-:W-:Y:S01]  /*2180*/  IMAD.U32 R4, RZ, RZ, UR22 ;  /* 0x00000016ff047e24 */ /* 0x000fe2000f8e00ff */
[----:B------:R-:W-:Y:S01]  /*2190*/  UIMAD UR6, UR20, UR6, URZ ;  /* 0x00000006140672a4 */ /* 0x000fe2000f8e023f */
[----:B------:R-:W-:Y:S01]  /*21a0*/  BSSY B0, `(.L_x_55) ;  /* 0x000001a000007945 */ /* 0x000fe20003800000 */
[----:B------:R-:W-:Y:S01]  /*21b0*/  ULDC.64 UR8, c[0x0][0x3b8] ;  /* 0x0000ee0000087ab9 */ /* 0x000fe20000000a00 */
[----:B------:R-:W-:Y:S01]  /*21c0*/  IMAD.WIDE.U32 R4, R4, c[0x0][0x3a0], R16 ;  /* 0x0000e80004047a25 */ /* 0x000fe200078e0010 */
[----:B------:R-:W-:Y:S02]  /*21d0*/  UIMAD UR7, UR22, UR7, UR6 ;  /* 0x00000007160772a4 */ /* 0x000fe4000f8e0206 */
[----:B------:R-:W-:-:S02]  /*21e0*/  UIMAD UR6, UR21, -0x40, UR16 ;  /* 0xffffffc0150678a4 */ /* 0x000fc4000f8e0210 */
[----:B------:R-:W-:Y:S02]  /*21f0*/  IADD3 R6, P0, R4, UR12, RZ ;  /* 0x0000000c04067c10 */ /* 0x000fe4000ff1e0ff */
        /* <DEDUP_REMOVED lines=9> */
[----:B------:R-:W-:Y:S01]  /*2290*/  MOV R4, R6 ;  /* 0x0000000600047202 */ /* 0x000fe20000000f00 */
[----:B------:R-:W-:Y:S01]  /*22a0*/  IMAD R11, R22, c[0x0][0x3a0], RZ ;  /* 0x0000e800160b7a24 */ /* 0x000fe200078e02ff */
[----:B------:R-:W-:-:S05]  /*22b0*/  MOV R5, R10 ;  /* 0x0000000a00057202 */ /* 0x000fca0000000f00 */
[----:B------:R-:W-:-:S04]  /*22c0*/  IMAD.WIDE.U32 R8, R27, c[0x0][0x3a0], R4 ;  /* 0x0000e8001b087a25 */ /* 0x000fc800078e0004 */
[----:B------:R-:W-:-:S05]  /*22d0*/  IMAD R4, R27, c[0x0][0x3a4], R11 ;  /* 0x0000e9001b047a24 */ /* 0x000fca00078e020b */
[----:B------:R-:W-:Y:S02]  /*22e0*/  IADD3 R5, R9, R4, RZ ;  /* 0x0000000409057210 */ /* 0x000fe40007ffe0ff */
[----:B------:R-:W-:-:S04]  /*22f0*/  LEA R4, P0, R8, c[0x0][0x340], 0x1 ;  /* 0x0000d00008047a11 */ /* 0x000fc800078008ff */
[----:B------:R-:W-:-:S05]  /*2300*/  LEA.HI.X R5, R8, c[0x0][0x344], R5, 0x1, P0 ;  /* 0x0000d10008057a11 */ /* 0x000fca00000f0c05 */
[----:B------:R1:W-:Y:S04]  /*2310*/  STG.E.128 [R4.64], RZ ;  /* 0x000000ff04007986 */ /* 0x0003e8000c101d04 */
[----:B------:R1:W-:Y:S04]  /*2320*/  STG.E.128 [R4.64+0x80], RZ ;  /* 0x000080ff04007986 */ /* 0x0003e8000c101d04 */
[----:B------:R1:W-:Y:S02]  /*2330*/  STG.E.128 [R4.64+0x100], RZ ;  /* 0x000100ff04007986 */ /* 0x0003e4000c101d04 */
.L_x_56:
[----:B------:R-:W-:Y:S05]  /*2340*/  BSYNC B0 ;  /* 0x0000000000007941 */ /* 0x000fea0003800000 */
.L_x_55:
[----:B-1----:R-:W-:Y:S01]  /*2350*/  IADD3 R4, R27, 0x20, RZ ;  /* 0x000000201b047810 */ /* 0x002fe20007ffe0ff */
[----:B------:R-:W-:Y:S03]  /*2360*/  BSSY B0, `(.L_x_57) ;  /* 0x000000f000007945 */ /* 0x000fe60003800000 */
[----:B------:R-:W-:-:S13]  /*2370*/  ISETP.GE.AND P0, PT, R4, UR6, PT ;  /* 0x0000000604007c0c */ /* 0x000fda000bf06270 */
[----:B------:R-:W-:Y:S05]  /*2380*/  @P0 BRA `(.L_x_58) ;  /* 0x000000c000000947 */ /* 0x000fea0003800000 */
[----:B------:R-:W-:Y:S02]  /*2390*/  IADD3 R4, P2, R27, 0x20, RZ ;  /* 0x000000201b047810 */ /* 0x000fe40007f5e0ff */
[----:B------:R-:W-:Y:S02]  /*23a0*/  MOV R7, R10 ;  /* 0x0000000a00077202 */ /* 0x000fe40000000f00 */
[----:B------:R-:W-:-:S03]  /*23b0*/  IADD3.X R5, RZ, R22, RZ, P2, !PT ;  /* 0x00000016ff057210 */ /* 0x000fc600017fe4ff */
[----:B------:R-:W-:-:S04]  /*23c0*/  IMAD.WIDE.U32 R6, R4, c[0x0][0x3a0], R6 ;  /* 0x0000e80004067a25 */ /* 0x000fc800078e0006 */
[----:B------:R-:W-:-:S04]  /*23d0*/  IMAD R5, R5, c[0x0][0x3a0], RZ ;  /* 0x0000e80005057a24 */ /* 0x000fc800078e02ff */
[----:B------:R-:W-:Y:S01]  /*23e0*/  IMAD R5, R4, c[0x0][0x3a4], R5 ;  /* 0x0000e90004057a24 */ /* 0x000fe200078e0205 */
[----:B------:R-:W-:-:S04]  /*23f0*/  LEA R4, P2, R6, c[0x0][0x340], 0x1 ;  /* 0x0000d00006047a11 */ /* 0x000fc800078408ff */
[----:B------:R-:W-:-:S04]  /*2400*/  IADD3 R5, R7, R5, RZ ;  /* 0x0000000507057210 */ /* 0x000fc80007ffe0ff */
[----:B------:R-:W-:-:S05]  /*2410*/  LEA.HI.X R5, R6, c[0x0][0x344], R5, 0x1, P2 ;  /* 0x0000d10006057a11 */ /* 0x000fca00010f0c05 */
[----:B------:R1:W-:Y:S04]  /*2420*/  STG.E.128 [R4.64], RZ ;  /* 0x000000ff04007986 */ /* 0x0003e8000c101d04 */
[----:B------:R1:W-:Y:S04]  /*2430*/  STG.E.128 [R4.64+0x80], RZ ;  /* 0x000080ff04007986 */ /* 0x0003e8000c101d04 */
[----:B------:R1:W-:Y:S02]  /*2440*/  STG.E.128 [R4.64+0x100], RZ ;  /* 0x000100ff04007986 */ /* 0x0003e4000c101d04 */
.L_x_58:
[----:B------:R-:W-:Y:S05]  /*2450*/  BSYNC B0 ;  /* 0x0000000000007941 */ /* 0x000fea0003800000 */
.L_x_57:
[----:B------:R-:W-:Y:S01]  /*2460*/  ULDC.64 UR6, c[0x0][0x3a8] ;  /* 0x0000ea0000067ab9 */ /* 0x000fe20000000a00 */
[----:B-1----:R-:W-:Y:S01]  /*2470*/  IMAD.U32 R4, RZ, RZ, UR22 ;  /* 0x00000016ff047e24 */ /* 0x002fe2000f8e00ff */
[----:B------:R-:W-:Y:S01]  /*2480*/  UIMAD UR6, UR20, UR6, URZ ;  /* 0x00000006140672a4 */ /* 0x000fe2000f8e023f */
[----:B------:R-:W-:Y:S02]  /*2490*/  BSSY B0, `(.L_x_59) ;  /* 0x0000018000007945 */ /* 0x000fe40003800000 */
[----:B------:R-:W-:Y:S01]  /*24a0*/  IMAD.WIDE.U32 R4, R4, c[0x0][0x3a8], R16 ;  /* 0x0000ea0004047a25 */ /* 0x000fe200078e0010 */
[----:B------:R-:W-:-:S04]  /*24b0*/  UIMAD UR6, UR22, UR7, UR6 ;  /* 0x00000007160672a4 */ /* 0x000fc8000f8e0206 */
[----:B------:R-:W-:Y:S02]  /*24c0*/  IADD3 R6, P2, R4, UR10, RZ ;  /* 0x0000000a04067c10 */ /* 0x000fe4000ff5e0ff */
[----:B------:R-:W-:Y:S01]  /*24d0*/  MOV R4, UR6 ;  /* 0x0000000600047c02 */ /* 0x000fe20008000f00 */
[----:B------:R-:W-:Y:S02]  /*24e0*/  ULDC.64 UR6, c[0x0][0x3c0] ;  /* 0x0000f00000067ab9 */ /* 0x000fe40000000a00 */
[----:B------:R-:W-:Y:S01]  /*24f0*/  UIMAD UR6, UR55, UR6, URZ ;  /* 0x00000006370672a4 */ /* 0x000fe2000f8e023f */
[----:B------:R-:W-:Y:S01]  /*2500*/  IADD3.X R7, R5, UR11, R4, P2, !PT ;  /* 0x0000000b05077c10 */ /* 0x000fe200097fe404 */
[----:B------:R-:W-:Y:S02]  /*2510*/  IMAD.U32 R4, RZ, RZ, UR36 ;  /* 0x00000024ff047e24 */ /* 0x000fe4000f8e00ff */
[----:B------:R-:W-:Y:S02]  /*2520*/  UIMAD UR6, UR36, UR7, UR6 ;  /* 0x00000007240672a4 */ /* 0x000fe4000f8e0206 */
        /* <DEDUP_REMOVED lines=14> */
.L_x_60:
[----:B------:R-:W-:Y:S05]  /*2610*/  BSYNC B0 ;  /* 0x0000000000007941 */ /* 0x000fea0003800000 */
.L_x_59:
[----:B------:R-:W-:Y:S05]  /*2620*/  @P0 BRA `(.L_x_61) ;  /* 0x000054f000000947 */ /* 0x000fea0003800000 */
[----:B-1----:R-:W-:Y:S02]  /*2630*/  IADD3 R4, P0, R27, 0x20, RZ ;  /* 0x000000201b047810 */ /* 0x002fe40007f1e0ff */
[----:B------:R-:W-:-:S02]  /*2640*/  MOV R7, R10 ;  /* 0x0000000a00077202 */ /* 0x000fc40000000f00 */
        /* <DEDUP_REMOVED lines=9> */
[----:B------:R1:W-:Y:S01]  /*26e0*/  STG.E.128 [R4.64+0x100], RZ ;  /* 0x000100ff04007986 */ /* 0x0003e2000c101d04 */
[----:B------:R-:W-:Y:S05]  /*26f0*/  BRA `(.L_x_61) ;  /* 0x0000542000007947 */ /* 0x000fea0003800000 */
.L_x_52:
[----:B------:R-:W2:Y:S01]  /*2700*/  LDL R26, [R1+0x38] ;  /* 0x00003800011a7983 */ /* 0x000ea20000100800 */
[----:B------:R-:W-:Y:S01]  /*2710*/  ULDC.64 UR14, c[0x0][0x1a0] ;  /* 0x00006800000e7ab9 */ /* 0x000fe20000000a00 */
[----:B------:R-:W-:Y:S01]  /*2720*/  IMAD.U32 R6, RZ, RZ, UR22 ;  /* 0x00000016ff067e24 */ /* 0x000fe2000f8e00ff */
[----:B------:R-:W-:Y:S01]  /*2730*/  ULDC.64 UR18, c[0x0][0x198] ;  /* 0x0000660000127ab9 */ /* 0x000fe20000000a00 */
[----:B------:R-:W3:Y:S01]  /*2740*/  LDL R25, [R1+0x88] ;  /* 0x0000880001197983 */ /* 0x000ee20000100800 */
[----:B------:R-:W-:Y:S01]  /*2750*/  UIMAD UR14, UR20, UR14, URZ ;  /* 0x0000000e140e72a4 */ /* 0x000fe2000f8e023f */
[----:B------:R-:W-:Y:S01]  /*2760*/  IMAD.U32 R8, RZ, RZ, UR22 ;  /* 0x00000016ff087e24 */ /* 0x000fe2000f8e00ff */
[----:B------:R-:W-:Y:S01]  /*2770*/  UIMAD UR11, UR20, UR18, URZ ;  /* 0x00000012140b72a4 */ /* 0x000fe2000f8e023f */
[--C-:B------:R-:W-:Y:S01]  /*2780*/  IMAD.WIDE.U32 R6, R6, c[0x0][0x198], R16.reuse ;  /* 0x0000660006067a25 */ /* 0x100fe200078e0010 */
[----:B------:R-:W-:Y:S01]  /*2790*/  UIMAD UR15, UR22, UR15, UR14 ;  /* 0x0000000f160f72a4 */ /* 0x000fe2000f8e020e */
[----:B------:R-:W-:Y:S01]  /*27a0*/  IADD3 R11, R27, 0x20, RZ ;  /* 0x000000201b0b7810 */ /* 0x000fe20007ffe0ff */
[----:B------:R-:W-:Y:S01]  /*27b0*/  UIMAD UR14, UR22, UR19, UR11 ;  /* 0x00000013160e72a4 */ /* 0x000fe2000f8e020b */
[----:B------:R-:W-:Y:S01]  /*27c0*/  IMAD.WIDE.U32 R8, R8, c[0x0][0x1a0], R16 ;  /* 0x0000680008087a25 */ /* 0x000fe200078e0010 */
[----:B------:R-:W-:-:S02]  /*27d0*/  UIMAD UR11, UR6, -0x40, UR25 ;  /* 0xffffffc0060b78a4 */ /* 0x000fc4000f8e0219 */
[----:B------:R-:W-:Y:S01]  /*27e0*/  UIMAD UR13, UR21, -0x40, UR16 ;  /* 0xffffffc0150d78a4 */ /* 0x000fe2000f8e0210 */
[----:B------:R-:W-:Y:S01]  /*27f0*/  IADD3 R10, P0, R6, UR31, RZ ;  /* 0x0000001f060a7c10 */ /* 0x000fe2000ff1e0ff */
[----:B------:R-:W-:Y:S01]  /*2800*/  IMAD.U32 R5, RZ, RZ, UR14 ;  /* 0x0000000eff057e24 */ /* 0x000fe2000f8e00ff */
[----:B------:R-:W-:Y:S02]  /*2810*/  IADD3 R8, P3, R8, UR27, RZ ;  /* 0x0000001b08087c10 */ /* 0x000fe4000ff7e0ff */
[C---:B------:R-:W-:Y:S02]  /*2820*/  ISETP.GE.AND P1, PT, R11.reuse, UR11, PT ;  /* 0x0000000b0b007c0c */ /* 0x040fe4000bf26270 */
[----:B------:R-:W-:Y:S02]  /*2830*/  MOV R6, UR15 ;  /* 0x0000000f00067c02 */ /* 0x000fe40008000f00 */
[----:B------:R-:W-:Y:S01]  /*2840*/  ISETP.GE.AND P2, PT, R11, UR13, PT ;  /* 0x0000000d0b007c0c */ /* 0x000fe2000bf46270 */
[----:B------:R-:W-:Y:S01]  /*2850*/  IMAD.MOV.U32 R24, RZ, RZ, 0x40 ;  /* 0x00000040ff187424 */ /* 0x000fe200078e00ff */
[----:B------:R-:W-:-:S02]  /*2860*/  IADD3.X R9, R9, UR28, R6, P3, !PT ;  /* 0x0000001c09097c10 */ /* 0x000fc40009ffe406 */
[----:B------:R-:W-:Y:S02]  /*2870*/  ISETP.GE.AND P3, PT, R27, UR13, PT ;  /* 0x0000000d1b007c0c */ /* 0x000fe4000bf66270 */
[----:B------:R-:W-:Y:S01]  /*2880*/  IADD3.X R11, R7, UR33, R5, P0, !PT ;  /* 0x00000021070b7c10 */ /* 0x000fe200087fe405 */
[----:B------:R-:W-:Y:S02]  /*2890*/  IMAD R5, R12, c[0x0][0x1b8], RZ ;  /* 0x00006e000c057a24 */ /* 0x000fe400078e02ff */
[----:B------:R-:W-:-:S04]  /*28a0*/  IMAD.WIDE.U32 R14, R24, c[0x0][0x370], RZ ;  /* 0x0000dc00180e7a25 */ /* 0x000fc800078e00ff */
[----:B------:R-:W-:Y:S02]  /*28b0*/  IMAD R12, R12, c[0x0][0x1b0], RZ ;  /* 0x00006c000c0c7a24 */ /* 0x000fe400078e02ff */
[C---:B------:R-:W-:Y:S02]  /*28c0*/  IMAD R5, R4.reuse, c[0x0][0x1bc], R5 ;  /* 0x00006f0004057a24 */ /* 0x040fe400078e0205 */
[----:B------:R-:W-:Y:S01]  /*28d0*/  IMAD.WIDE.U32 R6, R4, c[0x0][0x1b8], R8 ;  /* 0x00006e0004067a25 */ /* 0x000fe200078e0008 */
[----:B------:R-:W-:Y:S02]  /*28e0*/  @!P1 IADD3 R14, P0, R30, R14, RZ ;  /* 0x0000000e1e0e9210 */ /* 0x000fe40007f1e0ff */
[----:B------:R-:W-:Y:S01]  /*28f0*/  @!P2 IADD3 R16, P4, R27, 0x20, RZ ;  /* 0x000000201b10a810 */ /* 0x000fe20007f9e0ff */
[----:B------:R-:W-:Y:S02]  /*2900*/  IMAD R13, R24, c[0x0][0x374], RZ ;  /* 0x0000dd00180d7a24 */ /* 0x000fe400078e02ff */
[----:B------:R-:W-:-:S02]  /*2910*/  IMAD R12, R4, c[0x0][0x1b4], R12 ;  /* 0x00006d00040c7a24 */ /* 0x000fc400078e020c */
[----:B------:R-:W-:Y:S01]  /*2920*/  IMAD.IADD R7, R7, 0x1, R5 ;  /* 0x0000000107077824 */ /* 0x000fe200078e0205 */
[----:B------:R-:W-:Y:S01]  /*2930*/  @!P1 IADD3.X R15, R31, R15, R13, P0, !PT ;  /* 0x0000000f1f0f9210 */ /* 0x000fe200007fe40d */
[----:B------:R-:W-:Y:S01]  /*2940*/  IMAD.WIDE.U32 R4, R4, c[0x0][0x1b0], R10 ;  /* 0x00006c0004047a25 */ /* 0x000fe200078e000a */
[----:B------:R-:W-:Y:S02]  /*2950*/  @!P2 IADD3.X R8, RZ, R22, RZ, P4, !PT ;  /* 0x00000016ff08a210 */ /* 0x000fe400027fe4ff */
[----:B------:R-:W-:Y:S01]  /*2960*/  @!P2 IADD3 R13, P0, R27, 0x20, RZ ;  /* 0x000000201b0da810 */ /* 0x000fe20007f1e0ff */
[----:B------:R-:W-:Y:S01]  /*2970*/  @!P3 IMAD R9, R22, c[0x0][0x1a0], RZ ;  /* 0x000068001609ba24 */ /* 0x000fe200078e02ff */
[----:B------:R-:W-:Y:S01]  /*2980*/  IADD3 R5, R5, R12, RZ ;  /* 0x0000000c05057210 */ /* 0x000fe20007ffe0ff */
[----:B------:R-:W-:Y:S02]  /*2990*/  @!P2 IMAD R12, R8, c[0x0][0x1a0], RZ ;  /* 0x00006800080caa24 */ /* 0x000fe400078e02ff */
[----:B------:R-:W-:-:S02]  /*29a0*/  @!P3 IMAD R20, R27, c[0x0][0x1a4], R9 ;  /* 0x000069001b14ba24 */ /* 0x000fc400078e0209 */
[----:B------:R-:W-:Y:S02]  /*29b0*/  @!P2 IMAD.X R17, RZ, RZ, R22, P0 ;  /* 0x000000ffff11a224 */ /* 0x000fe400000e0616 */
[----:B------:R-:W-:Y:S01]  /*29c0*/  @!P3 IMAD.WIDE.U32 R8, R27, c[0x0][0x1a0], R6 ;  /* 0x000068001b08ba25 */ /* 0x000fe200078e0006 */
[----:B------:R-:W-:-:S03]  /*29d0*/  @!P2 MOV R19, R5 ;  /* 0x000000050013a202 */ /* 0x000fc60000000f00 */
[----:B------:R-:W-:Y:S02]  /*29e0*/  @!P2 IMAD.MOV.U32 R18, RZ, RZ, R4 ;  /* 0x000000ffff12a224 */ /* 0x000fe400078e0004 */
[----:B------:R-:W-:Y:S02]  /*29f0*/  @!P2 IMAD R17, R17, c[0x0][0x198], RZ ;  /* 0x000066001111aa24 */ /* 0x000fe400078e02ff */
[----:B------:R-:W-:Y:S01]  /*2a00*/  @!P2 IMAD R21, R16, c[0x0][0x1a4], R12 ;  /* 0x000069001015aa24 */ /* 0x000fe200078e020c */
[C---:B------:R-:W-:Y:S01]  /*2a10*/  @!P3 LEA R12, P0, R8.reuse, c[0x0][0x170], 0x1 ;  /* 0x00005c00080cba11 */ /* 0x040fe200078008ff */
[----:B------:R-:W-:Y:S02]  /*2a20*/  @!P3 IMAD.IADD R9, R9, 0x1, R20 ;  /* 0x000000010909b824 */ /* 0x000fe400078e0214 */
[C---:B------:R-:W-:Y:S02]  /*2a30*/  @!P2 IMAD R20, R13.reuse, c[0x0][0x19c], R17 ;  /* 0x000067000d14aa24 */ /* 0x040fe400078e0211 */
[----:B------:R-:W-:Y:S01]  /*2a40*/  @!P2 IMAD.WIDE.U32 R18, R13, c[0x0][0x198], R18 ;  /* 0x000066000d12aa25 */ /* 0x000fe200078e0012 */
[----:B------:R-:W-:-:S02]  /*2a50*/  @!P3 LEA.HI.X R13, R8, c[0x0][0x174], R9, 0x1, P0 ;  /* 0x00005d00080dba11 */ /* 0x000fc400000f0c09 */
[----:B------:R-:W-:-:S13]  /*2a60*/  PLOP3.LUT P0, PT, PT, PT, UP6, 0x80, 0x0 ;  /* 0x000000000000781c */ /* 0x000fda0003f0f068 */
[----:B------:R-:W-:Y:S01]  /*2a70*/  @P0 BAR.SYNC.DEFER_BLOCKING 0x0 ;  /* 0x0000000000000b1d */ /* 0x000fe20000010000 */
[----:B------:R-:W-:Y:S02]  /*2a80*/  @!P2 IMAD.MOV.U32 R10, RZ, RZ, R6 ;  /* 0x000000ffff0aa224 */ /* 0x000fe400078e0006 */
[----:B------:R-:W-:-:S04]  /*2a90*/  @!P2 IMAD.MOV.U32 R11, RZ, RZ, R7 ;  /* 0x000000ffff0ba224 */ /* 0x000fc800078e0007 */
[----:B------:R-:W-:Y:S01]  /*2aa0*/  @!P2 IMAD.WIDE.U32 R6, R16, c[0x0][0x1a0], R10 ;  /* 0x000068001006aa25 */ /* 0x000fe200078e000a */
[----:B------:R-:W-:-:S03]  /*2ab0*/  ISETP.GE.AND P0, PT, R27, UR11, PT ;  /* 0x0000000b1b007c0c */ /* 0x000fc6000bf06270 */
[----:B------:R-:W-:Y:S01]  /*2ac0*/  @!P2 IMAD.IADD R7, R7, 0x1, R21 ;  /* 0x000000010707a824 */ /* 0x000fe200078e0215 */
[----:B------:R-:W-:-:S04]  /*2ad0*/  @!P2 LEA R10, P4, R6, c[0x0][0x170], 0x1 ;  /* 0x00005c00060aaa11 */ /* 0x000fc800078808ff */
[----:B------:R-:W-:Y:S01]  /*2ae0*/  @!P2 LEA.HI.X R11, R6, c[0x0][0x174], R7, 0x1, P4 ;  /* 0x00005d00060baa11 */ /* 0x000fe200020f0c07 */
[----:B------:R-:W-:Y:S02]  /*2af0*/  @!P3 IMAD R8, R22, c[0x0][0x198], RZ ;  /* 0x000066001608ba24 */ /* 0x000fe400078e02ff */
[----:B------:R-:W-:-:S04]  /*2b00*/  IMAD.WIDE.U32 R22, R24, c[0x0][0x190], RZ ;  /* 0x0000640018167a25 */ /* 0x000fc800078e00ff */
[C---:B------:R-:W-:Y:S02]  /*2b10*/  @!P3 IMAD R9, R27.reuse, c[0x0][0x19c], R8 ;  /* 0x000067001b09ba24 */ /* 0x040fe400078e0208 */
[----:B------:R-:W-:Y:S01]  /*2b20*/  @!P3 IMAD.WIDE.U32 R16, R27, c[0x0][0x198], R4 ;  /* 0x000066001b10ba25 */ /* 0x000fe200078e0004 */
[----:B------:R-:W-:-:S03]  /*2b30*/  @!P1 IADD3 R8, P6, R28, R22, RZ ;  /* 0x000000161c089210 */ /* 0x000fc60007fde0ff */
[----:B------:R-:W-:Y:S01]  /*2b40*/  IMAD R24, R24, c[0x0][0x194], RZ ;  /* 0x0000650018187a24 */ /* 0x000fe200078e02ff */
[----:B------:R-:W-:Y:S02]  /*2b50*/  @!P3 IADD3 R5, R17, R9, RZ ;  /* 0x000000091105b210 */ /* 0x000fe40007ffe0ff */
[----:B------:R-:W-:Y:S02]  /*2b60*/  @!P3 LEA R6, P5, R16, c[0x0][0x168], 0x1 ;  /* 0x00005a001006ba11 */ /* 0x000fe400078a08ff */
[----:B------:R-:W-:Y:S01]  /*2b70*/  @!P1 IADD3.X R9, R29, R23, R24, P6, !PT ;  /* 0x000000171d099210 */ /* 0x000fe200037fe418 */
[----:B--2---:R-:W-:Y:S04]  /*2b80*/  @P3 STS.128 [R26+0x12000], RZ ;  /* 0x012000ff1a003388 */ /* 0x004fe80000000c00 */
[----:B------:R-:W-:Y:S04]  /*2b90*/  @P3 STS.128 [R26+0x14000], RZ ;  /* 0x014000ff1a003388 */ /* 0x000fe80000000c00 */
[----:B------:R-:W-:Y:S04]  /*2ba0*/  @P3 STS.128 [R26+0x16000], RZ ;  /* 0x016000ff1a003388 */ /* 0x000fe80000000c00 */
[----:B------:R-:W-:Y:S01]  /*2bb0*/  @!PT LDS RZ, [RZ] ;  /* 0x00000000fffff984 */ /* 0x000fe20000000800 */
[----:B------:R-:W-:Y:S01]  /*2bc0*/  @!PT LDS RZ, [RZ] ;  /* 0x00000000fffff984 */ /* 0x000fe20000000800 */
[----:B------:R-:W-:Y:S01]  /*2bd0*/  @!PT LDS RZ, [RZ] ;  /* 0x00000000fffff984 */ /* 0x000fe20000000800 */
[----:B------:R1:W-:Y:S04]  /*2be0*/  @!P3 LDGSTS.E.BYPASS.LTC128B.128 [R26+0x12000], [R12.64] ;  /* 0x120000000c1abfae */ /* 0x0003e8000b901d44 */
[----:B------:R1:W-:Y:S04]  /*2bf0*/  @!P3 LDGSTS.E.BYPASS.LTC128B.128 [R26+0x14000], [R12.64+0x80] ;  /* 0x140000800c1abfae */ /* 0x0003e8000b901d44 */
[----:B------:R1:W-:Y:S04]  /*2c00*/  @!P3 LDGSTS.E.BYPASS.LTC128B.128 [R26+0x16000], [R12.64+0x100] ;  /* 0x160001000c1abfae */ /* 0x0003e8000b901d44 */
[----:B------:R-:W-:Y:S04]  /*2c10*/  @P2 STS.128 [R26+0x13000], RZ ;  /* 0x013000ff1a002388 */ /* 0x000fe80000000c00 */
        /* <DEDUP_REMOVED lines=8> */
[----:B------:R-:W0:Y:S04]  /*2ca0*/  LDGDEPBAR ;  /* 0x00000000000079af */ /* 0x000e280000000000 */
        /* <DEDUP_REMOVED lines=18> */
[----:B------:R-:W-:Y:S04]  /*2dd0*/  @P0 STS.128 [R26], RZ ;  /* 0x000000ff1a000388 */ /* 0x000fe80000000c00 */
[----:B------:R-:W-:Y:S01]  /*2de0*/  @P0 STS.128 [R26+0x2000], RZ ;  /* 0x002000ff1a000388 */ /* 0x000fe20000000c00 */
[----:B---3--:R-:W-:-:S03]  /*2df0*/  IADD3 R7, R25, 0x8, RZ ;  /* 0x0000000819077810 */ /* 0x008fc60007ffe0ff */
[----:B------:R-:W-:Y:S04]  /*2e00*/  @P0 STS.128 [R26+0x4000], RZ ;  /* 0x004000ff1a000388 */ /* 0x000fe80000000c00 */
[----:B------:R-:W-:Y:S01]  /*2e10*/  @!PT LDS RZ, [RZ] ;  /* 0x00000000fffff984 */ /* 0x000fe20000000800 */
[----:B------:R-:W-:Y:S01]  /*2e20*/  @!PT LDS RZ, [RZ] ;  /* 0x00000000fffff984 */ /* 0x000fe20000000800 */
[----:B------:R-:W-:Y:S01]  /*2e30*/  @!PT LDS RZ, [RZ] ;  /* 0x00000000fffff984 */ /* 0x000fe20000000800 */
[----:B------:R3:W-:Y:S04]  /*2e40*/  @!P0 LDGSTS.E.BYPASS.LTC128B.128 [R26], [R28.64] ;  /* 0x000000001c1a8fae */ /* 0x0007e8000b901d44 */
[----:B------:R3:W-:Y:S04]  /*2e50*/  @!P0 LDGSTS.E.BYPASS.LTC128B.128 [R26+0x2000], [R28.64+0x80] ;  /* 0x020000801c1a8fae */ /* 0x0007e8000b901d44 */
[----:B------:R3:W-:Y:S01]  /*2e60*/  @!P0 LDGSTS.E.BYPASS.LTC128B.128 [R26+0x4000], [R28.64+0x100] ;  /* 0x040001001c1a8fae */ /* 0x0007e2000b901d44 */
[----:B------:R-:W-:-:S03]  /*2e70*/  ISETP.GE.AND P6, PT, R7, UR11, PT ;  /* 0x0000000b07007c0c */ /* 0x000fc6000bfc6270 */
[----:B------:R-:W-:Y:S01]  /*2e80*/  @P1 STS.128 [R26+0x1000], RZ ;  /* 0x001000ff1a001388 */ /* 0x000fe20000000c00 */
[----:B------:R-:W-:-:S03]  /*2e90*/  @!P3 LEA.HI.X R7, R16, c[0x0][0x16c], R5, 0x1, P5 ;  /* 0x00005b001007ba11 */ /* 0x000fc600028f0c05 */
[----:B------:R-:W-:Y:S04]  /*2ea0*/  @P1 STS.128 [R26+0x3000], RZ ;  /* 0x003000ff1a001388 */ /* 0x000fe80000000c00 */
[----:B------:R-:W-:Y:S04]  /*2eb0*/  @P1 STS.128 [R26+0x5000], RZ ;  /* 0x005000ff1a001388 */ /* 0x000fe80000000c00 */
[----:B------:R-:W-:Y:S01]  /*2ec0*/  @!PT LDS RZ, [RZ] ;  /* 0x00000000fffff984 */ /* 0x000fe20000000800 */
[----:B------:R-:W-:Y:S01]  /*2ed0*/  @!PT LDS RZ, [RZ] ;  /* 0x00000000fffff984 */ /* 0x000fe20000000800 */
[----:B------:R-:W-:Y:S01]  /*2ee0*/  @!PT LDS RZ, [RZ] ;  /* 0x00000000fffff984 */ /* 0x000fe20000000800 */
[----:B------:R5:W-:Y:S01]  /*2ef0*/  @!P1 LDGSTS.E.BYPASS.LTC128B.128 [R26+0x1000], [R8.64] ;  /* 0x01000000081a9fae */ /* 0x000be2000b901d44 */
[----:B--2---:R-:W-:-:S03]  /*2f00*/  IMAD.SHL.U32 R11, R25, 0x4, RZ ;  /* 0x00000004190b7824 */ /* 0x004fc600078e00ff */
        /* <DEDUP_REMOVED lines=10> */
[----:B------:R2:W-:Y:S01]  /*2fb0*/  @!P3 LDGSTS.E.BYPASS.LTC128B.128 [R26+0x10000], [R6.64+0x100] ;  /* 0x10000100061abfae */ /* 0x0005e2000b901d44 */
[----:B-----5:R-:W-:-:S04]  /*2fc0*/  SHF.R.S32.HI R8, RZ, 0x1f, R25 ;  /* 0x0000001fff087819 */ /* 0x020fc80000011419 */
[----:B------:R-:W-:Y:S01]  /*2fd0*/  SHF.L.U64.HI R10, R25, 0x2, R8 ;  /* 0x00000002190a7819 */ /* 0x000fe20000010208 */
[----:B------:R-:W-:Y:S01]  /*2fe0*/  IMAD.MOV.U32 R8, RZ, RZ, 0x7f800000 ;  /* 0x7f800000ff087424 */ /* 0x000fe200078e00ff */
[----:B--2---:R-:W-:-:S04]  /*2ff0*/  IADD3 R6, P0, R11, UR8, RZ ;  /* 0x000000080b067c10 */ /* 0x004fc8000ff1e0ff */
[----:B------:R-:W-:-:S05]  /*3000*/  IADD3.X R7, R10, UR7, RZ, P0, !PT ;  /* 0x000000070a077c10 */ /* 0x000fca00087fe4ff */
[----:B------:R-:W2:Y:S01]  /*3010*/  @!P6 LDG.E R8, [R6.64+0x20] ;  /* 0x000020040608e981 */ /* 0x000ea2000c1e1900 */
[----:B------:R-:W-:Y:S01]  /*3020*/  @!P2 IMAD.IADD R17, R19, 0x1, R20 ;  /* 0x000000011311a824 */ /* 0x000fe200078e0214 */
[C---:B------:R-:W-:Y:S02]  /*3030*/  @!P2 LEA R4, P4, R18.reuse, c[0x0][0x168], 0x1 ;  /* 0x00005a001204aa11 */ /* 0x040fe400078808ff */
[----:B------:R-:W-:Y:S02]  /*3040*/  ISETP.GE.AND P1, PT, R25, UR11, PT ;  /* 0x0000000b19007c0c */ /* 0x000fe4000bf26270 */
[----:B------:R-:W-:Y:S01]  /*3050*/  @!P2 LEA.HI.X R5, R18, c[0x0][0x16c], R17, 0x1, P4 ;  /* 0x00005b001205aa11 */ /* 0x000fe200020f0c11 */
[----:B------:R-:W-:Y:S04]  /*3060*/  @P2 STS.128 [R26+0xd000], RZ ;  /* 0x00d000ff1a002388 */ /* 0x000fe80000000c00 */
[----:B------:R-:W-:Y:S04]  /*3070*/  @P2 STS.128 [R26+0xf000], RZ ;  /* 0x00f000ff1a002388 */ /* 0x000fe80000000c00 */
[----:B------:R-:W-:Y:S04]  /*3080*/  @P2 STS.128 [R26+0x11000], RZ ;  /* 0x011000ff1a002388 */ /* 0x000fe80000000c00 */
[----:B------:R-:W-:Y:S01]  /*3090*/  @!PT LDS RZ, [RZ] ;  /* 0x00000000fffff984 */ /* 0x000fe20000000800 */
[----:B------:R-:W-:Y:S01]  /*30a0*/  @!PT LDS RZ, [RZ] ;  /* 0x00000000fffff984 */ /* 0x000fe20000000800 */
[----:B------:R-:W-:Y:S01]  /*30b0*/  @!PT LDS RZ, [RZ] ;  /* 0x00000000fffff984 */ /* 0x000fe20000000800 */
[----:B------:R5:W-:Y:S01]  /*30c0*/  @!P2 LDGSTS.E.BYPASS.LTC128B.128 [R26+0xd000], [R4.64] ;  /* 0x0d000000041aafae */ /* 0x000be2000b901d44 */
[----:B------:R-:W-:-:S03]  /*30d0*/  MOV R9, 0x7f800000 ;  /* 0x7f80000000097802 */ /* 0x000fc60000000f00 */
[----:B------:R5:W-:Y:S04]  /*30e0*/  @!P2 LDGSTS.E.BYPASS.LTC128B.128 [R26+0xf000], [R4.64+0x80] ;  /* 0x0f000080041aafae */ /* 0x000be8000b901d44 */
[----:B------:R5:W-:Y:S04]  /*30f0*/  @!P2 LDGSTS.E.BYPASS.LTC128B.128 [R26+0x11000], [R4.64+0x100] ;  /* 0x11000100041aafae */ /* 0x000be8000b901d44 */
[----:B------:R-:W0:Y:S04]  /*3100*/  LDGDEPBAR ;  /* 0x00000000000079af */ /* 0x000e280000000000 */
[----:B------:R-:W-:Y:S04]  /*3110*/  STL [R1+0x68], R11 ;  /* 0x0000680b01007387 */ /* 0x000fe80000100800 */
[----:B------:R-:W-:Y:S04]  /*3120*/  STL [R1+0x64], R10 ;  /* 0x0000640a01007387 */ /* 0x000fe80000100800 */
[----:B------:R1:W3:Y:S01]  /*3130*/  @!P1 LDG.E R9, [R6.64] ;  /* 0x0000000406099981 */ /* 0x0002e2000c1e1900 */
[----:B-----5:R-:W-:Y:S01]  /*3140*/  IADD3 R5, R25, 0x1, RZ ;  /* 0x0000000119057810 */ /* 0x020fe20007ffe0ff */
[----:B------:R-:W-:-:S04]  /*3150*/  DEPBAR.LE SB0, 0x1 ;  /* 0x000080400000791a */ /* 0x000fc80000000000 */
[----:B------:R-:W-:Y:S01]  /*3160*/  MOV R4, UR16 ;  /* 0x0000001000047c02 */ /* 0x000fe20008000f00 */
[----:B------:R-:W-:Y:S03]  /*3170*/  BAR.SYNC.DEFER_BLOCKING 0x0 ;  /* 0x0000000000007b1d */ /* 0x000fe60000010000 */
[----:B------:R-:W-:-:S03]  /*3180*/  IADD3 R4, R4, -UR25, R5 ;  /* 0x8000001904047c10 */ /* 0x000fc6000fffe005 */
[----:B------:R-:W1:Y:S04]  /*3190*/  LDSM.16.M88.4 R148, [R252+0x12000] ;  /* 0x01200000fc94783b */ /* 0x000e680000000200 */
[----:B------:R-:W1:Y:S04]  /*31a0*/  LDSM.16.M88.4 R152, [R252+0x12800] ;  /* 0x01280000fc98783b */ /* 0x000e680000000200 */
[----:B------:R-:W1:Y:S04]  /*31b0*/  LDSM.16.M88.4 R180, [R252+0x14000] ;  /* 0x01400000fcb4783b */ /* 0x000e680000000200 */
[----:B------:R-:W1:Y:S04]  /*31c0*/  LDSM.16.M88.4 R184, [R252+0x14800] ;  /* 0x01480000fcb8783b */ /* 0x000e680000000200 */
[----:B------:R-:W1:Y:S04]  /*31d0*/  LDSM.16.M88.4 R212, [R252+0x16000] ;  /* 0x01600000fcd4783b */ /* 0x000e680000000200 */
[----:B------:R-:W1:Y:S04]  /*31e0*/  LDSM.16.M88.4 R216, [R252+0x16800] ;  /* 0x01680000fcd8783b */ /* 0x000e680000000200 */
[----:B--2---:R2:W-:Y:S04]  /*31f0*/  STL [R1+0x60], R8 ;  /* 0x0000600801007387 */ /* 0x0045e80000100800 */
[----:B-1----:R-:W5:Y:S04]  /*3200*/  LDL R7, [R1] ;  /* 0x0000000001077983 */ /* 0x002f680000100800 */
[----:B--2---:R-:W2:Y:S04]  /*3210*/  LDL R8, [R1+0x4] ;  /* 0x0000040001087983 */ /* 0x004ea80000100800 */
[----:B------:R1:W-:Y:S04]  /*3220*/  STL [R1+0x74], R4 ;  /* 0x0000740401007387 */ /* 0x0003e80000100800 */
[----:B------:R-:W2:Y:S04]  /*3230*/  LDL R6, [R1+0x2c] ;  /* 0x00002c0001067983 */ /* 0x000ea80000100800 */
[----:B---3--:R1:W-:Y:S01]  /*3240*/  STL [R1+0x5c], R9 ;  /* 0x00005c0901007387 */ /* 0x0083e20000100800 */
        /* <DEDUP_REMOVED lines=41> */
[----:B----4-:R-:W-:Y:S01]  /*34e0*/  CS2R R30, SRZ ;  /* 0x00000000001e7805 */ /* 0x010fe2000001ff00 */
[----:B------:R-:W-:Y:S01]  /*34f0*/  CS2R R28, SRZ ;  /* 0x00000000001c7805 */ /* 0x000fe2000001ff00 */
        /* <DEDUP_REMOVED lines=8> */
[----:B-----5:R1:W3:Y:S04]  /*3580*/  LDSM.16.M88.4 R164, [R7+0x12000] ;  /* 0x0120000007a4783b */ /* 0x0202e80000000200 */
[----:B------:R1:W4:Y:S04]  /*3590*/  LDSM.16.M88.4 R168, [R7+0x12800] ;  /* 0x0128000007a8783b */ /* 0x0003280000000200 */
[----:B------:R1:W1:Y:S04]  /*35a0*/  LDSM.16.M88.4 R196, [R7+0x14000] ;  /* 0x0140000007c4783b */ /* 0x0002680000000200 */
[----:B------:R1:W1:Y:S04]  /*35b0*/  LDSM.16.M88.4 R200, [R7+0x14800] ;  /* 0x0148000007c8783b */ /* 0x0002680000000200 */
[----:B------:R1:W1:Y:S04]  /*35c0*/  LDSM.16.M88.4 R228, [R7+0x16000] ;  /* 0x0160000007e4783b */ /* 0x0002680000000200 */
[----:B------:R1:W1:Y:S04]  /*35d0*/  LDSM.16.M88.4 R232, [R7+0x16800] ;  /* 0x0168000007e8783b */ /* 0x0002680000000200 */
[----:B--2---:R2:W1:Y:S04]  /*35e0*/  LDSM.16.M88.4 R156, [R8+0x12000] ;  /* 0x01200000089c783b */ /* 0x0044680000000200 */
        /* <DEDUP_REMOVED lines=10> */
[----:B---34-:R2:W1:Y:S02]  /*3690*/  LDSM.16.M88.4 R240, [R6+0x16800] ;  /* 0x0168000006f0783b */ /* 0x0184640000000200 */
.L_x_64:
[----:B------:R-:W3:Y:S01]  /*36a0*/  LDL R245, [R1+0x8] ;  /* 0x0000080001f57983 */ /* 0x000ee20000100800 */
[----:B------:R-:W-:Y:S02]  /*36b0*/  USHF.L.U32 UR11, UR6, 0x6, URZ ;  /* 0x00000006060b7899 */ /* 0x000fe4000800063f */
[----:B------:R-:W-:Y:S02]  /*36c0*/  UISETP.GT.AND UP2, UPT, UR6, UR12, UPT ;  /* 0x0000000c0600728c */ /* 0x000fe4000bf44270 */
[----:B------:R-:W4:Y:S01]  /*36d0*/  LDL R93, [R1+0x4] ;  /* 0x00000400015d7983 */ /* 0x000f220000100800 */
[----:B------:R-:W-:Y:S03]  /*36e0*/  UISETP.GE.AND UP0, UPT, UR11, UR15, UPT ;  /* 0x0000000f0b00728c */ /* 0x000fe6000bf06270 */
[----:B------:R-:W-:Y:S01]  /*36f0*/  PLOP3.LUT P3, PT, PT, PT, UP2, 0x80, 0x0 ;  /* 0x000000000000781c */ /* 0x000fe20003f6f028 */
[----:B-----5:R-:W5:Y:S01]  /*3700*/  LDL R244, [R1+0xc] ;  /* 0x00000c0001f47983 */ /* 0x020f620000100800 */
[----:B------:R-:W-:Y:S04]  /*3710*/  UISETP.LT.AND UP0, UPT, UR14, UR16, UP0 ;  /* 0x000000100e00728c */ /* 0x000fe80008701270 */
[----:B--2---:R-:W2:Y:S02]  /*3720*/  LDL R90, [R1] ;  /* 0x00000000015a7983 */ /* 0x004ea40000100800 */
[----:B------:R-:W-:Y:S03]  /*3730*/  PLOP3.LUT P0, PT, PT, PT, UP0, 0x80, 0x0 ;  /* 0x000000000000781c */ /* 0x000fe60003f0f008 */
[----:B------:R-:W2:Y:S05]  /*3740*/  LDL R99, [R1+0x18] ;  /* 0x0000180001637983 */ /* 0x000eaa0000100800 */
[----:B------:R-:W2:Y:S05]  /*3750*/  LDL R89, [R1+0x10] ;  /* 0x0000100001597983 */ /* 0x000eaa0000100800 */
[----:B------:R-:W2:Y:S05]  /*3760*/  LDL R96, [R1+0x14] ;  /* 0x0000140001607983 */ /* 0x000eaa0000100800 */
[----:B------:R-:W0:Y:S05]  /*3770*/  LDGDEPBAR ;  /* 0x00000000000079af */ /* 0x000e2a0000000000 */
[----:B------:R-:W2:Y:S05]  /*3780*/  LDL R92, [R1+0x74] ;  /* 0x00007400015c7983 */ /* 0x000eaa0000100800 */
[----:B------:R-:W2:Y:S05]  /*3790*/  LDL R91, [R1+0x78] ;  /* 0x00007800015b7983 */ /* 0x000eaa0000100800 */
[----:B------:R-:W2:Y:S05]  /*37a0*/  LDL R88, [R1+0x5c] ;  /* 0x00005c0001587983 */ /* 0x000eaa0000100800 */
[----:B------:R-:W2:Y:S05]  /*37b0*/  LDL R95, [R1+0x3c] ;  /* 0x00003c00015f7983 */ /* 0x000eaa0000100800 */
[----:B------:R-:W2:Y:S05]  /*37c0*/  LDL R94, [R1+0x58] ;  /* 0x00005800015e7983 */ /* 0x000eaa0000100800 */
[----:B------:R-:W2:Y:S05]  /*37d0*/  LDL R98, [R1+0x68] ;  /* 0x0000680001627983 */ /* 0x000eaa0000100800 */
[----:B------:R-:W2:Y:S01]  /*37e0*/  LDL R97, [R1+0x64] ;  /* 0x0000640001617983 */ /* 0x000ea20000100800 */
[----:B------:R-:W-:Y:S04]  /*37f0*/  DEPBAR.LE SB0, 0x0 ;  /* 0x000080000000791a */ /* 0x000fe80000000000 */
[----:B------:R-:W-:Y:S06]  /*3800*/  BAR.SYNC.DEFER_BLOCKING 0x0 ;  /* 0x0000000000007b1d */ /* 0x000fec0000010000 */
[----:B-1----:R-:W-:Y:S05]  /*3810*/  LDSM.16.M88.4 R8, [R252+0xc000] ;  /* 0x00c00000fc08783b */ /* 0x002fea0000000200 */
[----:B------:R-:W-:Y:S05]  /*3820*/  LDSM.16.M88.4 R68, [R252+0xc800] ;  /* 0x00c80000fc44783b */ /* 0x000fea0000000200 */
[----:B---3--:R-:W1:Y:S05]  /*3830*/  LDSM.16.M88.4 R16, [R245] ;  /* 0x00000000f510783b */ /* 0x008e6a0000000200 */
[----:B----4-:R-:W-:Y:S05]  /*3840*/  LDSM.16.M88.4 R76, [R93+0xc000] ;  /* 0x00c000005d4c783b */ /* 0x010fea0000000200 */
[----:B-----5:R-:W3:Y:S05]  /*3850*/  LDSM.16.M88.4 R72, [R244] ;  /* 0x00000000f448783b */ /* 0x020eea0000000200 */
[----:B------:R-:W4:Y:S05]  /*3860*/  LDSM.16.M88.4 R80, [R93+0xc800] ;  /* 0x00c800005d50783b */ /* 0x000f2a0000000200 */
[----:B--2---:R-:W-:Y:S01]  /*3870*/  LDSM.16.M88.4 R84, [R90+0xc000] ;  /* 0x00c000005a54783b */ /* 0x004fe20000000200 */
[C---:B-1----:R-:W-:Y:S08]  /*3880*/  HMMA.16816.F32 R4, R16.reuse, R8, RZ ;  /* 0x000000081004723c */ /* 0x042ff000000018ff */
[C---:B------:R-:W-:Y:S01]  /*3890*/  HMMA.16816.F32 R8, R16.reuse, R10, RZ ;  /* 0x0000000a1008723c */ /* 0x040fe200000018ff */
[----:B------:R-:W-:Y:S07]  /*38a0*/  FSETP.NEU.FTZ.AND P1, PT, R88, -INF , PT ;  /* 0xff8000005800780b */ /* 0x000fee0003f3d000 */
[C---:B------:R-:W-:Y:S08]  /*38b0*/  HMMA.16816.F32 R12, R16.reuse, R68, RZ ;  /* 0x00000044100c723c */ /* 0x040ff000000018ff */
[----:B------:R-:W-:Y:S01]  /*38c0*/  HMMA.16816.F32 R16, R16, R70, RZ ;  /* 0x000000461010723c */ /* 0x000fe200000018ff */
[----:B------:R-:W1:Y:S07]  /*38d0*/  LDSM.16.M88.4 R68, [R99] ;  /* 0x000000006344783b */ /* 0x000e6e0000000200 */
[C---:B---3--:R-:W-:Y:S08]  /*38e0*/  HMMA.16816.F32 R4, R72.reuse, R76, R4 ;  /* 0x0000004c4804723c */ /* 0x048ff00000001804 */
[C---:B------:R-:W-:Y:S01]  /*38f0*/  HMMA.16816.F32 R8, R72.reuse, R78, R8 ;  /* 0x0000004e4808723c */ /* 0x040fe20000001808 */
[----:B------:R-:W-:Y:S07]  /*3900*/  LDSM.16.M88.4 R76, [R96] ;  /* 0x00000000604c783b */ /* 0x000fee0000000200 */
[C---:B----4-:R-:W-:Y:S08]  /*3910*/  HMMA.16816.F32 R12, R72.reuse, R80, R12 ;  /* 0x00000050480c723c */ /* 0x050ff0000000180c */
        /* <DEDUP_REMOVED lines=40> */
[----:B------:R-:W2:Y:S07]  /*3ba0*/  LDSM.16.M88.4 R76, [R252+0x10800] ;  /* 0x01080000fc4c783b */ /* 0x000eae0000000200 */
[C---:B---3--:R-:W-:Y:S08]  /*3bb0*/  HMMA.16816.F32 R12, R68.reuse, R80, R12 ;  /* 0x00000050440c723c */ /* 0x048ff0000000180c */
[----:B------:R-:W-:Y:S01]  /*3bc0*/  HMMA.16816.F32 R16, R68, R82, R16 ;  /* 0x000000524410723c */ /* 0x000fe20000001810 */
[----:B------:R-:W-:Y:S05]  /*3bd0*/  LDSM.16.M88.4 R68, [R244+0x4000] ;  /* 0x00400000f444783b */ /* 0x000fea0000000200 */
[----:B------:R-:W3:Y:S02]  /*3be0*/  LDSM.16.M88.4 R80, [R93+0x10000] ;  /* 0x010000005d50783b */ /* 0x000ee40000000200 */
[C---:B-1----:R-:W-:Y:S08]  /*3bf0*/  HMMA.16816.F32 R4, R72.reuse, R84, R4 ;  /* 0x000000544804723c */ /* 0x042ff00000001804 */
[C---:B------:R-:W-:Y:S01]  /*3c00*/  HMMA.16816.F32 R8, R72.reuse, R86, R8 ;  /* 0x000000564808723c */ /* 0x040fe20000001808 */
[----:B------:R1:W4:Y:S07]  /*3c10*/  LDSM.16.M88.4 R84, [R93+0x10800] ;  /* 0x010800005d54783b */ /* 0x00032e0000000200 */
[C---:B--2---:R-:W-:Y:S08]  /*3c20*/  HMMA.16816.F32 R12, R72.reuse, R76, R12 ;  /* 0x0000004c480c723c */ /* 0x044ff0000000180c */
[----:B------:R-:W-:Y:S01]  /*3c30*/  HMMA.16816.F32 R16, R72, R78, R16 ;  /* 0x0000004e4810723c */ /* 0x000fe20000001810 */
[----:B------:R-:W-:Y:S05]  /*3c40*/  LDSM.16.M88.4 R76, [R90+0x10000] ;  /* 0x010000005a4c783b */ /* 0x000fea0000000200 */
[----:B------:R-:W2:Y:S05]  /*3c50*/  LDSM.16.M88.4 R72, [R99+0x4000] ;  /* 0x004000006348783b */ /* 0x000eaa0000000200 */
[----:B-1----:R-:W5:Y:S01]  /*3c60*/  LDL R93, [R1+0x50] ;  /* 0x00005000015d7983 */ /* 0x002f620000100800 */
[C---:B---3--:R-:W-:Y:S08]  /*3c70*/  HMMA.16816.F32 R4, R68.reuse, R80, R4 ;  /* 0x000000504404723c */ /* 0x048ff00000001804 */
[C---:B------:R-:W-:Y:S01]  /*3c80*/  HMMA.16816.F32 R8, R68.reuse, R82, R8 ;  /* 0x000000524408723c */ /* 0x040fe20000001808 */
[----:B------:R1:W3:Y:S07]  /*3c90*/  LDSM.16.M88.4 R80, [R90+0x10800] ;  /* 0x010800005a50783b */ /* 0x0002ee0000000200 */
[C---:B----4-:R-:W-:Y:S08]  /*3ca0*/  HMMA.16816.F32 R12, R68.reuse, R84, R12 ;  /* 0x00000054440c723c */ /* 0x050ff0000000180c */
[----:B------:R-:W-:Y:S01]  /*3cb0*/  HMMA.16816.F32 R16, R68, R86, R16 ;  /* 0x000000564410723c */ /* 0x000fe20000001810 */
[----:B------:R-:W-:Y:S05]  /*3cc0*/  LDSM.16.M88.4 R68, [R96+0x4000] ;  /* 0x004000006044783b */ /* 0x000fea0000000200 */
[----:B------:R-:W4:Y:S02]  /*3cd0*/  LDSM.16.M88.4 R84, [R89+0x10000] ;  /* 0x010000005954783b */ /* 0x000f240000000200 */
[C---:B--2---:R-:W-:Y:S03]  /*3ce0*/  HMMA.16816.F32 R4, R72.reuse, R76, R4 ;  /* 0x0000004c4804723c */ /* 0x044fe60000001804 */
[----:B-1----:R-:W2:Y:S04]  /*3cf0*/  LDL R90, [R1+0x60] ;  /* 0x00006000015a7983 */ /* 0x002ea80000100800 */
[----:B------:R-:W-:Y:S01]  /*3d00*/  IMAD.U32 R76, RZ, RZ, UR21 ;  /* 0x00000015ff4c7e24 */ /* 0x000fe2000f8e00ff */
[C---:B------:R-:W-:Y:S04]  /*3d10*/  HMMA.16816.F32 R8, R72.reuse, R78, R8 ;  /* 0x0000004e4808723c */ /* 0x040fe80000001808 */
[----:B------:R-:W-:Y:S02]  /*3d20*/  @!P0 IMAD R76, R76, 0x40, R91 ;  /* 0x000000404c4c8824 */ /* 0x000fe400078e025b */
[----:B------:R-:W-:Y:S02]  /*3d30*/  FMUL.FTZ R77, R88, 1.4426950216293334961 ;  /* 0x3fb8aa3b584d7820 */ /* 0x000fe40000410000 */
[C---:B---3--:R-:W-:Y:S04]  /*3d40*/  HMMA.16816.F32 R12, R72.reuse, R80, R12 ;  /* 0x00000050480c723c */ /* 0x048fe8000000180c */
[----:B------:R-:W-:Y:S03]  /*3d50*/  FSEL R77, R77, RZ, P1 ;  /* 0x000000ff4d4d7208 */ /* 0x000fe60000800000 */
[----:B------:R-:W-:Y:S01]  /*3d60*/  @!P0 IADD3 R80, R76, 0x1, RZ ;  /* 0x000000014c508810 */ /* 0x000fe20007ffe0ff */
[----:B------:R-:W-:Y:S07]  /*3d70*/  HMMA.16816.F32 R16, R72, R82, R16 ;  /* 0x000000524810723c */ /* 0x000fee0000001810 */
[----:B------:R-:W-:Y:S02]  /*3d80*/  @!P0 IADD3 R72, R92, UR11, RZ ;  /* 0x0000000b5c488c10 */ /* 0x000fe4000fffe0ff */
[----:B------:R-:W3:Y:S03]  /*3d90*/  LDL R92, [R1+0x54] ;  /* 0x00005400015c7983 */ /* 0x000ee60000100800 */
[----:B------:R-:W-:Y:S01]  /*3da0*/  @!P0 IMNMX R79, R72, UR16, PT ;  /* 0x00000010484f8c17 */ /* 0x000fe2000b800200 */
[C---:B----4-:R-:W-:Y:S05]  /*3db0*/  HMMA.16816.F32 R4, R68.reuse, R84, R4 ;  /* 0x000000544404723c */ /* 0x050fea0000001804 */
[-C--:B------:R-:W-:Y:S02]  /*3dc0*/  @!P0 ISETP.GE.AND P2, PT, R76, R79.reuse, PT ;  /* 0x0000004f4c00820c */ /* 0x080fe40003f46270 */
[----:B------:R-:W-:Y:S01]  /*3dd0*/  @!P0 IADD3 R78, R72, 0x8, RZ ;  /* 0x00000008484e8810 */ /* 0x000fe20007ffe0ff */
[C---:B------:R-:W-:Y:S01]  /*3de0*/  HMMA.16816.F32 R8, R68.reuse, R86, R8 ;  /* 0x000000564408723c */ /* 0x040fe20000001808 */
[----:B------:R-:W1:Y:S02]  /*3df0*/  LDSM.16.M88.4 R72, [R89+0x10800] ;  /* 0x010800005948783b */ /* 0x000e640000000200 */
[-C--:B------:R-:W-:Y:S02]  /*3e00*/  @!P0 ISETP.GE.AND P1, PT, R80, R79.reuse, PT ;  /* 0x0000004f5000820c */ /* 0x080fe40003f26270 */
[----:B------:R-:W-:Y:S11]  /*3e10*/  @!P0 IMNMX R78, R78, UR16, PT ;  /* 0x000000104e4e8c17 */ /* 0x000ff6000b800200 */
[----:B------:R-:W-:Y:S02]  /*3e20*/  @!P0 FSEL R4, R4, -INF , !P2 ;  /* 0xff80000004048808 */ /* 0x000fe40005000000 */
[----:B------:R-:W-:Y:S02]  /*3e30*/  @!P0 FSEL R5, R5, -INF , !P1 ;  /* 0xff80000005058808 */ /* 0x000fe40004800000 */
[-C--:B------:R-:W-:Y:S01]  /*3e40*/  @!P0 ISETP.GE.AND P2, PT, R76, R78.reuse, PT ;  /* 0x0000004e4c00820c */ /* 0x080fe20003f46270 */
[--C-:B------:R-:W-:Y:S02]  /*3e50*/  FFMA.FTZ R4, R4, c[0x0][0x23c], -R77.reuse ;  /* 0x00008f0004047a23 */ /* 0x100fe4000001084d */
[--C-:B------:R-:W-:Y:S01]  /*3e60*/  FFMA.FTZ R5, R5, c[0x0][0x23c], -R77.reuse ;  /* 0x00008f0005057a23 */ /* 0x100fe2000001084d */
[----:B------:R-:W-:Y:S01]  /*3e70*/  @!P0 FSEL R6, R6, -INF , !P2 ;  /* 0xff80000006068808 */ /* 0x000fe20005000000 */
[----:B------:R-:W-:Y:S10]  /*3e80*/  MUFU.EX2 R88, R4 ;  /* 0x0000000400587308 */ /* 0x000ff40000000800 */
[----:B------:R4:W2:Y:S01]  /*3e90*/  MUFU.EX2 R86, R5 ;  /* 0x0000000500567308 */ /* 0x0008a20000000800 */
[C---:B-1----:R-:W-:Y:S08]  /*3ea0*/  HMMA.16816.F32 R12, R68.reuse, R72, R12 ;  /* 0x00000048440c723c */ /* 0x042ff0000000180c */
[----:B------:R-:W-:Y:S04]  /*3eb0*/  HMMA.16816.F32 R16, R68, R74, R16 ;  /* 0x0000004a4410723c */ /* 0x000fe80000001810 */
[----:B----4-:R-:W-:Y:S01]  /*3ec0*/  @!P0 IADD3 R5, R76, 0x8, RZ ;  /* 0x000000084c058810 */ /* 0x010fe20007ffe0ff */
[C---:B--2---:R-:W-:Y:S01]  /*3ed0*/  FMUL.FTZ R4, R90.reuse, 1.4426950216293334961 ;  /* 0x3fb8aa3b5a047820 */ /* 0x044fe20000410000 */
[----:B------:R-:W-:Y:S06]  /*3ee0*/  FSETP.NEU.FTZ.AND P1, PT, R90, -INF , PT ;  /* 0xff8000005a00780b */ /* 0x000fec0003f3d000 */
[----:B------:R-:W-:Y:S02]  /*3ef0*/  FSEL R4, R4, RZ, P1 ;  /* 0x000000ff04047208 */ /* 0x000fe40000800000 */
[-C--:B------:R-:W-:Y:S03]  /*3f00*/  @!P0 ISETP.GE.AND P1, PT, R80, R78.reuse, PT ;  /* 0x0000004e5000820c */ /* 0x080fe60003f26270 */
[--C-:B------:R-:W-:Y:S01]  /*3f10*/  FFMA.FTZ R6, R6, c[0x0][0x23c], -R4.reuse ;  /* 0x00008f0006067a23 */ /* 0x100fe20000010804 */
[----:B------:R-:W-:Y:S02]  /*3f20*/  @!P0 FSEL R7, R7, -INF , !P1 ;  /* 0xff80000007078808 */ /* 0x000fe40004800000 */
[-C--:B------:R-:W-:Y:S01]  /*3f30*/  @!P0 ISETP.GE.AND P1, PT, R5, R79.reuse, PT ;  /* 0x0000004f0500820c */ /* 0x080fe20003f26270 */
[----:B------:R1:W-:Y:S02]  /*3f40*/  MUFU.EX2 R91, R6 ;  /* 0x00000006005b7308 */ /* 0x0003e40000000800 */
[--C-:B------:R-:W-:Y:S01]  /*3f50*/  FFMA.FTZ R7, R7, c[0x0][0x23c], -R4.reuse ;  /* 0x00008f0007077a23 */ /* 0x100fe20000010804 */
[----:B------:R-:W-:Y:S05]  /*3f60*/  @!P0 FSEL R8, R8, -INF , !P1 ;  /* 0xff80000008088808 */ /* 0x000fea0004800000 */
[--C-:B------:R-:W-:Y:S02]  /*3f70*/  FFMA.FTZ R8, R8, c[0x0][0x23c], -R77.reuse ;  /* 0x00008f0008087a23 */ /* 0x100fe4000001084d */
[----:B------:R-:W2:Y:S10]  /*3f80*/  MUFU.EX2 R90, R7 ;  /* 0x00000007005a7308 */ /* 0x000eb40000000800 */
        /* <DEDUP_REMOVED lines=31> */
[----:B------:R-:W-:Y:S01]  /*4180*/  F2FP.PACK_AB R6, R86, R88 ;  /* 0x000000585606723e */ /* 0x000fe200000000ff */
[--C-:B------:R-:W-:Y:S01]  /*4190*/  FFMA.FTZ R15, R15, c[0x0][0x23c], -R4.reuse ;  /* 0x00008f000f0f7a23 */ /* 0x100fe20000010804 */
[----:B------:R-:W-:Y:S02]  /*41a0*/  @!P0 FSEL R16, R16, -INF , !P1 ;  /* 0xff80000010108808 */ /* 0x000fe40004800000 */
[----:B------:R-:W-:Y:S01]  /*41b0*/  @!P0 ISETP.GE.AND P1, PT, R76, R79, PT ;  /* 0x0000004f4c00820c */ /* 0x000fe20003f26270 */
[----:B------:R4:W-:Y:S02]  /*41c0*/  STS [R95+0x14000], R6 ;  /* 0x014000065f007388 */ /* 0x0009e40000000800 */
[--C-:B------:R-:W-:Y:S01]  /*41d0*/  FFMA.FTZ R16, R16, c[0x0][0x23c], -R77.reuse ;  /* 0x00008f0010107a23 */ /* 0x100fe2000001084d */
[----:B------:R-:W-:Y:S01]  /*41e0*/  @!P0 FSEL R17, R17, -INF , !P1 ;  /* 0xff80000011118808 */ /* 0x000fe20004800000 */
[----:B------:R-:W3:Y:S01]  /*41f0*/  MUFU.EX2 R80, R13 ;  /* 0x0000000d00507308 */ /* 0x000ee20000000800 */
        /* <DEDUP_REMOVED lines=12> */
[----:B------:R-:W-:Y:S05]  /*42c0*/  IADD3.X R75, R97, UR9, RZ, P0, !PT ;  /* 0x00000009614b7c10 */ /* 0x000fea00087fe4ff */
[----:B------:R1:W-:Y:S01]  /*42d0*/  MUFU.EX2 R76, R4 ;  /* 0x00000004004c7308 */ /* 0x0003e20000000800 */
[----:B------:R-:W2:Y:S01]  /*42e0*/  LDG.E R73, [R74.64] ;  /* 0x000000044a497981 */ /* 0x000ea2000c1e1900 */
[----:B---3--:R-:W-:Y:S04]  /*42f0*/  F2FP.PACK_AB R7, R80, R81 ;  /* 0x000000515007723e */ /* 0x008fe800000000ff */
[----:B------:R-:W3:Y:S04]  /*4300*/  LDG.E R72, [R74.64+0x20] ;  /* 0x000020044a487981 */ /* 0x000ee8000c1e1900 */
[----:B------:R-:W4:Y:S10]  /*4310*/  MUFU.EX2 R83, R15 ;  /* 0x0000000f00537308 */ /* 0x000f340000000800 */
[----:B------:R-:W-:Y:S01]  /*4320*/  MUFU.EX2 R79, R16 ;  /* 0x00000010004f7308 */ /* 0x000fe20000000800 */
[----:B-1----:R-:W-:Y:S05]  /*4330*/  F2FP.PACK_AB R4, R82, R85 ;  /* 0x000000555204723e */ /* 0x002fea00000000ff */
[----:B------:R1:W-:Y:S04]  /*4340*/  STS [R94+0x14000], R4 ;  /* 0x014000045e007388 */ /* 0x0003e80000000800 */
[----:B------:R-:W1:Y:S01]  /*4350*/  MUFU.EX2 R77, R77 ;  /* 0x0000004d004d7308 */ /* 0x000e620000000800 */
[----:B------:R-:W-:Y:S01]  /*4360*/  STS [R94+0x14400], R8 ;  /* 0x014400085e007388 */ /* 0x000fe20000000800 */
[----:B----4-:R-:W-:Y:S04]  /*4370*/  F2FP.PACK_AB R6, R83, R84 ;  /* 0x000000545306723e */ /* 0x010fe800000000ff */
[----:B-----5:R-:W-:Y:S04]  /*4380*/  STS [R93+0x14000], R7 ;  /* 0x014000075d007388 */ /* 0x020fe80000000800 */
[----:B------:R-:W4:Y:S01]  /*4390*/  MUFU.EX2 R78, R18 ;  /* 0x00000012004e7308 */ /* 0x000f220000000800 */
[----:B------:R-:W-:Y:S01]  /*43a0*/  STS [R93+0x14400], R6 ;  /* 0x014400065d007388 */ /* 0x000fe20000000800 */
[----:B-1----:R-:W-:Y:S05]  /*43b0*/  F2FP.PACK_AB R5, R77, R79 ;  /* 0x0000004f4d05723e */ /* 0x002fea00000000ff */
[----:B------:R-:W-:Y:S01]  /*43c0*/  STS [R92+0x14000], R5 ;  /* 0x014000055c007388 */ /* 0x000fe20000000800 */
[----:B----4-:R-:W-:Y:S05]  /*43d0*/  F2FP.PACK_AB R4, R76, R78 ;  /* 0x0000004e4c04723e */ /* 0x010fea00000000ff */
[----:B------:R-:W-:Y:S05]  /*43e0*/  STS [R92+0x14400], R4 ;  /* 0x014400045c007388 */ /* 0x000fea0000000800 */
[----:B------:R-:W1:Y:S05]  /*43f0*/  LDSM.16.M88.4 R16, [R245+0x6000] ;  /* 0x00600000f510783b */ /* 0x000e6a0000000200 */
[----:B------:R-:W4:Y:S01]  /*4400*/  LDSM.16.M88.4 R68, [R244+0x6000] ;  /* 0x00600000f444783b */ /* 0x000f220000000200 */
[C---:B-1----:R-:W-:Y:S08]  /*4410*/  HMMA.16816.F32 R4, R16.reuse, R148, RZ ;  /* 0x000000941004723c */ /* 0x042ff000000018ff */
[C---:B------:R-:W-:Y:S08]  /*4420*/  HMMA.16816.F32 R8, R16.reuse, R150, RZ ;  /* 0x000000961008723c */ /* 0x040ff000000018ff */
[C---:B------:R-:W-:Y:S08]  /*4430*/  HMMA.16816.F32 R12, R16.reuse, R152, RZ ;  /* 0x00000098100c723c */ /* 0x040ff000000018ff */
[----:B------:R-:W-:Y:S08]  /*4440*/  HMMA.16816.F32 R16, R16, R154, RZ ;  /* 0x0000009a1010723c */ /* 0x000ff000000018ff */
[C---:B----4-:R-:W-:Y:S08]  /*4450*/  HMMA.16816.F32 R4, R68.reuse, R156, R4 ;  /* 0x0000009c4404723c */ /* 0x050ff00000001804 */
        /* <DEDUP_REMOVED lines=53> */
[----:B---3--:R-:W-:Y:S03]  /*47b0*/  FADD.FTZ R6, -R72, R6 ;  /* 0x0000000648067221 */ /* 0x008fe60000010100 */
[C---:B--2---:R-:W-:Y:S02]  /*47c0*/  FADD.FTZ R68, -R73.reuse, R4 ;  /* 0x0000000449447221 */ /* 0x044fe40000010100 */
        /* <DEDUP_REMOVED lines=127> */
[----:B-1----:R-:W2:Y:S01]  /*4fc0*/  LDL.LU.64 R90, [R1+0x40] ;  /* 0x00004000015a7983 */ /* 0x002ea20000300a00 */
[----:B------:R-:W-:Y:S01]  /*4fd0*/  IMAD.MOV.U32 R6, RZ, RZ, c[0x0][0x370] ;  /* 0x0000dc00ff067624 */ /* 0x000fe200078e00ff */
[----:B------:R-:W-:Y:S02]  /*4fe0*/  MOV R7, c[0x0][0x374] ;  /* 0x0000dd0000077a02 */ /* 0x000fe40000000f00 */
[----:B------:R-:W3:Y:S01]  /*4ff0*/  LDL R88, [R1+0x38] ;  /* 0x0000380001587983 */ /* 0x000ee20000100800 */
[----:B------:R-:W-:Y:S05]  /*5000*/  IMAD.U32 R4, R6, -0x40, RZ ;  /* 0xffffffc006047824 */ /* 0x000fea00078e00ff */
[C---:B--2---:R-:W-:Y:S04]  /*5010*/  LEA R5, P0, R4.reuse, R90, 0x1 ;  /* 0x0000005a04057211 */ /* 0x044fe800078008ff */
[----:B------:R-:W-:Y:S01]  /*5020*/  LEA.HI.X.SX32 R4, R4, R91, 0x1, P0 ;  /* 0x0000005b04047211 */ /* 0x000fe200000f0eff */
[----:B------:R-:W-:Y:S03]  /*5030*/  IMAD.MOV.U32 R8, RZ, RZ, R5 ;  /* 0x000000ffff087224 */ /* 0x000fe600078e0005 */
[----:B------:R-:W-:Y:S02]  /*5040*/  MOV R9, R4 ;  /* 0x0000000400097202 */ /* 0x000fe40000000f00 */
[C---:B------:R-:W-:Y:S03]  /*5050*/  LEA R4, P0, R6.reuse, R8, 0x6 ;  /* 0x0000000806047211 */ /* 0x040fe600078030ff */
[----:B------:R-:W-:Y:S01]  /*5060*/  @!PT LDS RZ, [RZ] ;  /* 0x00000000fffff984 */ /* 0x000fe20000000800 */
[----:B------:R-:W-:Y:S01]  /*5070*/  @!PT LDS RZ, [RZ] ;  /* 0x00000000fffff984 */ /* 0x000fe20000000800 */
[----:B------:R-:W-:Y:S01]  /*5080*/  @!PT LDS RZ, [RZ] ;  /* 0x00000000fffff984 */ /* 0x000fe20000000800 */
[----:B---3--:R1:W-:Y:S01]  /*5090*/  LDGSTS.E.BYPASS.LTC128B.128 [R88+0x6000], [R8.64] ;  /* 0x0600000008587fae */ /* 0x0083e2000b901d44 */
[----:B------:R-:W-:Y:S03]  /*50a0*/  LEA.HI.X R5, R6, R9, R7, 0x6, P0 ;  /* 0x0000000906057211 */ /* 0x000fe600000f3407 */
[----:B------:R1:W-:Y:S04]  /*50b0*/  LDGSTS.E.BYPASS.LTC128B.128 [R88+0x8000], [R8.64+0x80] ;  /* 0x0800008008587fae */ /* 0x0003e8000b901d44 */
[----:B------:R1:W-:Y:S04]  /*50c0*/  LDGSTS.E.BYPASS.LTC128B.128 [R88+0xa000], [R8.64+0x100] ;  /* 0x0a00010008587fae */ /* 0x0003e8000b901d44 */
[----:B------:R1:W-:Y:S04]  /*50d0*/  LDGSTS.E.BYPASS.LTC128B.128 [R88+0x7000], [R4.64] ;  /* 0x0700000004587fae */ /* 0x0003e8000b901d44 */
[----:B------:R1:W-:Y:S04]  /*50e0*/  LDGSTS.E.BYPASS.LTC128B.128 [R88+0x9000], [R4.64+0x80] ;  /* 0x0900008004587fae */ /* 0x0003e8000b901d44 */
[----:B------:R1:W-:Y:S04]  /*50f0*/  LDGSTS.E.BYPASS.LTC128B.128 [R88+0xb000], [R4.64+0x100] ;  /* 0x0b00010004587fae */ /* 0x0003e8000b901d44 */
[----:B------:R1:W-:Y:S04]  /*5100*/  STL.64 [R1+0x40], R8 ;  /* 0x0000400801007387 */ /* 0x0003e80000100a00 */
[----:B------:R-:W0:Y:S02]  /*5110*/  LDGDEPBAR ;  /* 0x00000000000079af */ /* 0x000e240000000000 */
.L_x_62:
        /* <DEDUP_REMOVED lines=117> */
[-C--:B-1----:R-:W-:Y:S01]  /*5870*/  LEA.HI.X.SX32 R5, R249, R21.reuse, 0x2, P0 ;  /* 0x00000015f9057211 */ /* 0x082fe200000f16ff */
[C---:B------:R-:W-:Y:S02]  /*5880*/  IMAD R249, R250.reuse, 0x28, RZ ;  /* 0x00000028faf97824 */ /* 0x040fe400078e02ff */
[----:B------:R-:W-:Y:S01]  /*5890*/  IMAD R250, R250, 0x30, RZ ;  /* 0x00000030fafa7824 */ /* 0x000fe200078e02ff */
[----:B---3--:R1:W-:Y:S04]  /*58a0*/  @P3 STL [R1+0x5c], R25 ;  /* 0x00005c1901003387 */ /* 0x0083e80000100800 */
[----:B-1----:R1:W5:Y:S04]  /*58b0*/  LDL.LU.64 R24, [R1+0x98] ;  /* 0x0000980001187983 */ /* 0x0023680000300a00 */
[----:B----4-:R2:W-:Y:S02]  /*58c0*/  @P3 STL [R1+0x60], R246 ;  /* 0x000060f601003387 */ /* 0x0105e40000100800 */
[CC--:B--2---:R-:W-:Y:S04]  /*58d0*/  LEA R246, P1, R248.reuse, R20.reuse, 0x2 ;  /* 0x00000014f8f67211 */ /* 0x0c4fe800078210ff */
[-C--:B------:R-:W-:Y:S02]  /*58e0*/  LEA.HI.X.SX32 R247, R248, R21.reuse, 0x2, P1 ;  /* 0x00000015f8f77211 */ /* 0x080fe400008f16ff */
[-C--:B------:R-:W-:Y:S03]  /*58f0*/  LEA R248, P1, R251, R20.reuse, 0x2 ;  /* 0x00000014fbf87211 */ /* 0x080fe600078210ff */
[----:B------:R2:W-:Y:S04]  /*5900*/  RED.E.ADD.F32.FTZ.RN.STRONG.GPU [R246.64], R6 ;  /* 0x00000006f600798e */ /* 0x0005e8000c10e784 */
[----:B------:R3:W-:Y:S04]  /*5910*/  RED.E.ADD.F32.FTZ.RN.STRONG.GPU [R4.64], R7 ;  /* 0x000000070400798e */ /* 0x0007e8000c10e784 */
[----:B--2---:R-:W2:Y:S01]  /*5920*/  LDL R6, [R1+0x38] ;  /* 0x0000380001067983 */ /* 0x004ea20000100800 */
[-C--:B------:R-:W-:Y:S02]  /*5930*/  LEA R246, P0, R249, R20.reuse, 0x2 ;  /* 0x00000014f9f67211 */ /* 0x080fe400078010ff */
[-C--:B------:R-:W-:Y:S01]  /*5940*/  LEA.HI.X.SX32 R249, R251, R21.reuse, 0x2, P1 ;  /* 0x00000015fbf97211 */ /* 0x080fe200008f16ff */
[----:B------:R-:W-:Y:S01]  /*5950*/  IMAD.MOV.U32 R251, RZ, RZ, c[0x0][0x22c] ;  /* 0x00008b00fffb7624 */ /* 0x000fe200078e00ff */
[CC--:B---3--:R-:W-:Y:S03]  /*5960*/  LEA R4, P1, R250.reuse, R20.reuse, 0x2 ;  /* 0x00000014fa047211 */ /* 0x0c8fe600078210ff */
[----:B------:R-:W-:Y:S01]  /*5970*/  IMAD R251, R251, c[0x0][0x1c0], RZ ;  /* 0x00007000fbfb7a24 */ /* 0x000fe200078e02ff */
[----:B------:R3:W-:Y:S01]  /*5980*/  RED.E.ADD.F32.FTZ.RN.STRONG.GPU [R248.64], R8 ;  /* 0x00000008f800798e */ /* 0x0007e2000c10e784 */
[-C--:B------:R-:W-:Y:S02]  /*5990*/  LEA.HI.X.SX32 R5, R250, R21.reuse, 0x2, P1 ;  /* 0x00000015fa057211 */ /* 0x080fe400008f16ff */
[C---:B------:R-:W-:Y:S02]  /*59a0*/  IMAD R247, R251.reuse, 0x28, RZ ;  /* 0x00000028fbf77824 */ /* 0x040fe400078e02ff */
[----:B------:R-:W-:Y:S03]  /*59b0*/  IMAD R7, R251, 0x38, RZ ;  /* 0x00000038fb077824 */ /* 0x000fe600078e02ff */
[-C--:B------:R-:W-:Y:S05]  /*59c0*/  LEA.HI.X.SX32 R247, R247, R21.reuse, 0x2, P0 ;  /* 0x00000015f7f77211 */ /* 0x080fea00000f16ff */
[----:B------:R4:W-:Y:S04]  /*59d0*/  RED.E.ADD.F32.FTZ.RN.STRONG.GPU [R246.64], R9 ;  /* 0x00000009f600798e */ /* 0x0009e8000c10e784 */
[----:B------:R1:W-:Y:S01]  /*59e0*/  RED.E.ADD.F32.FTZ.RN.STRONG.GPU [R4.64], R10 ;  /* 0x0000000a0400798e */ /* 0x0003e2000c10e784 */
[----:B---3--:R-:W-:Y:S04]  /*59f0*/  IMAD.MOV.U32 R249, RZ, RZ, c[0x0][0x22c] ;  /* 0x00008b00fff97624 */ /* 0x008fe800078e00ff */
[----:B------:R-:W-:Y:S04]  /*5a00*/  IMAD R249, R249, c[0x0][0x1c0], RZ ;  /* 0x00007000f9f97a24 */ /* 0x000fe800078e02ff */
[C---:B------:R-:W-:Y:S02]  /*5a10*/  IMAD.SHL.U32 R248, R249.reuse, 0x10, RZ ;  /* 0x00000010f9f87824 */ /* 0x040fe400078e00ff */
[----:B------:R-:W-:Y:S03]  /*5a20*/  IMAD.SHL.U32 R249, R249, 0x8, RZ ;  /* 0x00000008f9f97824 */ /* 0x000fe600078e00ff */
[----:B----4-:R-:W-:Y:S05]  /*5a30*/  IADD3 R9, R248, 0x20, RZ ;  /* 0x00000020f8097810 */ /* 0x010fea0007ffe0ff */
[----:B-1----:R-:W-:Y:S02]  /*5a40*/  IMAD.IADD R4, R249, 0x1, R9 ;  /* 0x00000001f9047824 */ /* 0x002fe400078e0209 */
[----:B--2---:R-:W-:Y:S01]  /*5a50*/  IMAD.MOV.U32 R251, RZ, RZ, R6 ;  /* 0x000000fffffb7224 */ /* 0x004fe200078e0006 */
[CC--:B------:R-:W-:Y:S04]  /*5a60*/  LEA R6, P0, R7.reuse, R20.reuse, 0x2 ;  /* 0x0000001407067211 */ /* 0x0c0fe800078010ff */
[-C--:B------:R-:W-:Y:S02]  /*5a70*/  LEA.HI.X.SX32 R7, R7, R21.reuse, 0x2, P0 ;  /* 0x0000001507077211 */ /* 0x080fe400000f16ff */
[CC--:B------:R-:W-:Y:S03]  /*5a80*/  LEA R8, P0, R9.reuse, R20.reuse, 0x2 ;  /* 0x0000001409087211 */ /* 0x0c0fe600078010ff */
[----:B------:R1:W-:Y:S01]  /*5a90*/  RED.E.ADD.F32.FTZ.RN.STRONG.GPU [R6.64], R11 ;  /* 0x0000000b0600798e */ /* 0x0003e2000c10e784 */
[-C--:B------:R-:W-:Y:S02]  /*5aa0*/  LEA.HI.X.SX32 R9, R9, R21.reuse, 0x2, P0 ;  /* 0x0000001509097211 */ /* 0x080fe400000f16ff */
[CC--:B------:R-:W-:Y:S01]  /*5ab0*/  LEA R246, P0, R4.reuse, R20.reuse, 0x2 ;  /* 0x0000001404f67211 */ /* 0x0c0fe200078010ff */
[----:B------:R2:W-:Y:S03]  /*5ac0*/  RED.E.ADD.F32.FTZ.RN.STRONG.GPU [R20.64+0x80], R16 ;  /* 0x000080101400798e */ /* 0x0005e6000c10e784 */
[-C--:B------:R-:W-:Y:S01]  /*5ad0*/  LEA.HI.X.SX32 R247, R4, R21.reuse, 0x2, P0 ;  /* 0x0000001504f77211 */ /* 0x080fe200000f16ff */
[----:B------:R3:W-:Y:S04]  /*5ae0*/  RED.E.ADD.F32.FTZ.RN.STRONG.GPU [R244.64+0x80], R17 ;  /* 0x00008011f400798e */ /* 0x0007e8000c10e784 */
[----:B------:R4:W-:Y:S04]  /*5af0*/  RED.E.ADD.F32.FTZ.RN.STRONG.GPU [R8.64], R18 ;  /* 0x000000120800798e */ /* 0x0009e8000c10e784 */
[----:B------:R-:W-:Y:S01]  /*5b00*/  RED.E.ADD.F32.FTZ.RN.STRONG.GPU [R246.64], R19 ;  /* 0x00000013f600798e */ /* 0x000fe2000c10e784 */
[C---:B-1----:R-:W-:Y:S04]  /*5b10*/  IMAD.IADD R6, R249.reuse, 0x1, R4 ;  /* 0x00000001f9067824 */ /* 0x042fe800078e0204 */
[C---:B------:R-:W-:Y:S01]  /*5b20*/  IMAD.IADD R5, R249.reuse, 0x1, R6 ;  /* 0x00000001f9057824 */ /* 0x040fe200078e0206 */
[CC--:B------:R-:W-:Y:S03]  /*5b30*/  LEA R10, P1, R6.reuse, R20.reuse, 0x2 ;  /* 0x00000014060a7211 */ /* 0x0c0fe600078210ff */
[----:B------:R-:W-:Y:S01]  /*5b40*/  IMAD.IADD R4, R249, 0x1, R5 ;  /* 0x00000001f9047824 */ /* 0x000fe200078e0205 */
[CC--:B--2---:R-:W-:Y:S02]  /*5b50*/  LEA R16, P0, R5.reuse, R20.reuse, 0x2 ;  /* 0x0000001405107211 */ /* 0x0c4fe400078010ff */
[-C--:B------:R-:W-:Y:S02]  /*5b60*/  LEA.HI.X.SX32 R11, R6, R21.reuse, 0x2, P1 ;  /* 0x00000015060b7211 */ /* 0x080fe400008f16ff */
[-C--:B---3--:R-:W-:Y:S01]  /*5b70*/  LEA.HI.X.SX32 R17, R5, R21.reuse, 0x2, P0 ;  /* 0x0000001505117211 */ /* 0x088fe200000f16ff */
[----:B------:R-:W-:Y:S01]  /*5b80*/  IMAD.IADD R5, R249, 0x1, R4 ;  /* 0x00000001f9057824 */ /* 0x000fe200078e0204 */
[CC--:B----4-:R-:W-:Y:S01]  /*5b90*/  LEA R8, P0, R4.reuse, R20.reuse, 0x2 ;  /* 0x0000001404087211 */ /* 0x0d0fe200078010ff */
[----:B------:R1:W-:Y:S03]  /*5ba0*/  RED.E.ADD.F32.FTZ.RN.STRONG.GPU [R10.64], R12 ;  /* 0x0000000c0a00798e */ /* 0x0003e6000c10e784 */
[-C--:B------:R-:W-:Y:S01]  /*5bb0*/  LEA.HI.X.SX32 R9, R4, R21.reuse, 0x2, P0 ;  /* 0x0000001504097211 */ /* 0x080fe200000f16ff */
[----:B------:R-:W-:Y:S01]  /*5bc0*/  RED.E.ADD.F32.FTZ.RN.STRONG.GPU [R16.64], R13 ;  /* 0x0000000d1000798e */ /* 0x000fe2000c10e784 */
[CC--:B------:R-:W-:Y:S03]  /*5bd0*/  LEA R6, P0, R5.reuse, R20.reuse, 0x2 ;  /* 0x0000001405067211 */ /* 0x0c0fe600078010ff */
[----:B------:R2:W-:Y:S01]  /*5be0*/  RED.E.ADD.F32.FTZ.RN.STRONG.GPU [R8.64], R14 ;  /* 0x0000000e0800798e */ /* 0x0005e2000c10e784 */
[-C--:B------:R-:W-:Y:S03]  /*5bf0*/  LEA.HI.X.SX32 R7, R5, R21.reuse, 0x2, P0 ;  /* 0x0000001505077211 */ /* 0x080fe600000f16ff */
[----:B------:R-:W-:Y:S04]  /*5c00*/  LDSM.16.MT88.4 R16, [R0+0x2000] ;  /* 0x002000000010783b */ /* 0x000fe80000004200 */
[----:B------:R3:W-:Y:S04]  /*5c10*/  RED.E.ADD.F32.FTZ.RN.STRONG.GPU [R6.64], R15 ;  /* 0x0000000f0600798e */ /* 0x0007e8000c10e784 */
[----:B------:R-:W-:Y:S04]  /*5c20*/  RED.E.ADD.F32.FTZ.RN.STRONG.GPU [R20.64+0x100], R68 ;  /* 0x000100441400798e */ /* 0x000fe8000c10e784 */
[----:B------:R-:W-:Y:S01]  /*5c30*/  RED.E.ADD.F32.FTZ.RN.STRONG.GPU [R244.64+0x100], R69 ;  /* 0x00010045f400798e */ /* 0x000fe2000c10e784 */
[----:B-1----:R-:W-:Y:S05]  /*5c40*/  IADD3 R10, R248, 0x40, RZ ;  /* 0x00000040f80a7810 */ /* 0x002fea0007ffe0ff */
[C---:B------:R-:W-:Y:S01]  /*5c50*/  IMAD.IADD R4, R249.reuse, 0x1, R10 ;  /* 0x00000001f9047824 */ /* 0x040fe200078e020a */
[CC--:B--2---:R-:W-:Y:S04]  /*5c60*/  LEA R8, P0, R10.reuse, R20.reuse, 0x2 ;  /* 0x000000140a087211 */ /* 0x0c4fe800078010ff */
[-C--:B------:R-:W-:Y:S02]  /*5c70*/  LEA.HI.X.SX32 R9, R10, R21.reuse, 0x2, P0 ;  /* 0x000000150a097211 */ /* 0x080fe400000f16ff */
[CC--:B------:R-:W-:Y:S01]  /*5c80*/  LEA R14, P0, R4.reuse, R20.reuse, 0x2 ;  /* 0x00000014040e7211 */ /* 0x0c0fe200078010ff */
[C---:B---3--:R-:W-:Y:S02]  /*5c90*/  IMAD.IADD R6, R249.reuse, 0x1, R4 ;  /* 0x00000001f9067824 */ /* 0x048fe400078e0204 */
[----:B------:R1:W-:Y:S01]  /*5ca0*/  RED.E.ADD.F32.FTZ.RN.STRONG.GPU [R8.64], R70 ;  /* 0x000000460800798e */ /* 0x0003e2000c10e784 */
[-C--:B------:R-:W-:Y:S01]  /*5cb0*/  LEA.HI.X.SX32 R15, R4, R21.reuse, 0x2, P0 ;  /* 0x00000015040f7211 */ /* 0x080fe200000f16ff */
[C---:B------:R-:W-:Y:S01]  /*5cc0*/  IMAD.IADD R5, R249.reuse, 0x1, R6 ;  /* 0x00000001f9057824 */ /* 0x040fe200078e0206 */
[CC--:B------:R-:W-:Y:S03]  /*5cd0*/  LEA R10, P1, R6.reuse, R20.reuse, 0x2 ;  /* 0x00000014060a7211 */ /* 0x0c0fe600078210ff */
[----:B------:R-:W-:Y:S01]  /*5ce0*/  RED.E.ADD.F32.FTZ.RN.STRONG.GPU [R14.64], R71 ;  /* 0x000000470e00798e */ /* 0x000fe2000c10e784 */
[----:B------:R-:W-:Y:S01]  /*5cf0*/  IMAD.IADD R4, R249, 0x1, R5 ;  /* 0x00000001f9047824 */ /* 0x000fe200078e0205 */
[CC--:B------:R-:W-:Y:S02]  /*5d00*/  LEA R12, P0, R5.reuse, R20.reuse, 0x2 ;  /* 0x00000014050c7211 */ /* 0x0c0fe400078010ff */
[-C--:B------:R-:W-:Y:S01]  /*5d10*/  LEA.HI.X.SX32 R11, R6, R21.reuse, 0x2, P1 ;  /* 0x00000015060b7211 */ /* 0x080fe200008f16ff */
[----:B------:R-:W-:Y:S01]  /*5d20*/  LDSM.16.MT88.4 R68, [R0+0x4000] ;  /* 0x004000000044783b */ /* 0x000fe20000004200 */
[-C--:B------:R-:W-:Y:S01]  /*5d30*/  LEA.HI.X.SX32 R13, R5, R21.reuse, 0x2, P0 ;  /* 0x00000015050d7211 */ /* 0x080fe200000f16ff */
[----:B------:R-:W-:Y:S02]  /*5d40*/  IMAD.IADD R5, R249, 0x1, R4 ;  /* 0x00000001f9057824 */ /* 0x000fe400078e0204 */
        /* <DEDUP_REMOVED lines=10> */
[C---:B------:R-:W-:Y:S02]  /*5df0*/  IMAD.IADD R4, R249.reuse, 0x1, R10 ;  /* 0x00000001f9047824 */ /* 0x040fe400078e020a */
[----:B------:R-:W-:Y:S04]  /*5e00*/  RED.E.ADD.F32.FTZ.RN.STRONG.GPU [R244.64+0x180], R81 ;  /* 0x00018051f400798e */ /* 0x000fe8000c10e784 */
[----:B------:R-:W-:Y:S01]  /*5e10*/  LDSM.16.MT88.4 R72, [R3+0x12800] ;  /* 0x012800000348783b */ /* 0x000fe20000004200 */
[CC--:B-1----:R-:W-:Y:S04]  /*5e20*/  LEA R8, P0, R10.reuse, R20.reuse, 0x2 ;  /* 0x000000140a087211 */ /* 0x0c2fe800078010ff */
[-C--:B------:R-:W-:Y:S01]  /*5e30*/  LEA.HI.X.SX32 R9, R10, R21.reuse, 0x2, P0 ;  /* 0x000000150a097211 */ /* 0x080fe200000f16ff */
[C---:B---3--:R-:W-:Y:S01]  /*5e40*/  IMAD.IADD R6, R249.reuse, 0x1, R4 ;  /* 0x00000001f9067824 */ /* 0x048fe200078e0204 */
[CC--:B------:R-:W-:Y:S03]  /*5e50*/  LEA R14, P0, R4.reuse, R20.reuse, 0x2 ;  /* 0x00000014040e7211 */ /* 0x0c0fe600078010ff */
[----:B------:R1:W-:Y:S01]  /*5e60*/  RED.E.ADD.F32.FTZ.RN.STRONG.GPU [R8.64], R82 ;  /* 0x000000520800798e */ /* 0x0003e2000c10e784 */
[C---:B------:R-:W-:Y:S01]  /*5e70*/  IMAD.IADD R5, R249.reuse, 0x1, R6 ;  /* 0x00000001f9057824 */ /* 0x040fe200078e0206 */
[-C--:B------:R-:W-:Y:S02]  /*5e80*/  LEA.HI.X.SX32 R15, R4, R21.reuse, 0x2, P0 ;  /* 0x00000015040f7211 */ /* 0x080fe400000f16ff */
[CC--:B------:R-:W-:Y:S01]  /*5e90*/  LEA R10, P1, R6.reuse, R20.reuse, 0x2 ;  /* 0x00000014060a7211 */ /* 0x0c0fe200078210ff */
        /* <DEDUP_REMOVED lines=26> */
[-C--:B------:R-:W-:Y:S03]  /*6040*/  LEA.HI.X.SX32 R13, R4, R21.reuse, 0x2, P0 ;  /* 0x00000015040d7211 */ /* 0x080fe600000f16ff */
[----:B------:R-:W-:Y:S01]  /*6050*/  IMAD.IADD R4, R249, 0x1, R5 ;  /* 0x00000001f9047824 */ /* 0x000fe200078e0205 */
        /* <DEDUP_REMOVED lines=12> */
[----:B------:R3:W-:Y:S01]  /*6120*/  RED.E.ADD.F32.FTZ.RN.STRONG.GPU [R6.64], R90 ;  /* 0x0000005a0600798e */ /* 0x0007e2000c10e784 */
[CC--:B-1----:R-:W-:Y:S04]  /*6130*/  LEA R8, P0, R5.reuse, R20.reuse, 0x2 ;  /* 0x0000001405087211 */ /* 0x0c2fe800078010ff */
[-C--:B------:R-:W-:Y:S02]  /*6140*/  LEA.HI.X.SX32 R9, R5, R21.reuse, 0x2, P0 ;  /* 0x0000001505097211 */ /* 0x080fe400000f16ff */
[CC--:B--2---:R-:W-:Y:S01]  /*6150*/  LEA R10, P0, R4.reuse, R20.reuse, 0x2 ;  /* 0x00000014040a7211 */ /* 0x0c4fe200078010ff */
[C---:B---3--:R-:W-:Y:S02]  /*6160*/  IMAD.IADD R6, R249.reuse, 0x1, R4 ;  /* 0x00000001f9067824 */ /* 0x048fe400078e0204 */
        /* <DEDUP_REMOVED lines=10> */
[C---:B------:R-:W-:Y:S01]  /*6210*/  IMAD.IADD R5, R249.reuse, 0x1, R8 ;  /* 0x00000001f9057824 */ /* 0x040fe200078e0208 */
[CC--:B------:R-:W-:Y:S03]  /*6220*/  LEA R12, P0, R8.reuse, R20.reuse, 0x2 ;  /* 0x00000014080c7211 */ /* 0x0c0fe600078010ff */
[----:B------:R-:W-:Y:S01]  /*6230*/  IMAD.IADD R4, R249, 0x1, R5 ;  /* 0x00000001f9047824 */ /* 0x000fe200078e0205 */
[-C--:B------:R-:W-:Y:S02]  /*6240*/  LEA.HI.X.SX32 R13, R8, R21.reuse, 0x2, P0 ;  /* 0x00000015080d7211 */ /* 0x080fe400000f16ff */
[-C--:B--2---:R-:W-:Y:S01]  /*6250*/  LEA R10, P2, R5, R20.reuse, 0x2 ;  /* 0x00000014050a7211 */ /* 0x084fe200078410ff */
        /* <DEDUP_REMOVED lines=73> */
[----:B------:R-:W2:Y:S01]  /*66f0*/  LDL.LU.64 R96, [R1+0x48] ;  /* 0x0000480001607983 */ /* 0x000ea20000300a00 */
[----:B------:R-:W-:Y:S01]  /*6700*/  IMAD.MOV.U32 R6, RZ, RZ, c[0x0][0x190] ;  /* 0x00006400ff067624 */ /* 0x000fe200078e00ff */
[----:B------:R-:W-:Y:S02]  /*6710*/  MOV R7, c[0x0][0x194] ;  /* 0x0000650000077a02 */ /* 0x000fe40000000f00 */
[----:B------:R-:W-:Y:S01]  /*6720*/  BAR.SYNC.DEFER_BLOCKING 0x0 ;  /* 0x0000000000007b1d */ /* 0x000fe20000010000 */
        /* <DEDUP_REMOVED lines=9> */
[----:B------:R1:W-:Y:S01]  /*67c0*/  LDGSTS.E.BYPASS.LTC128B.128 [R251], [R8.64] ;  /* 0x0000000008fb7fae */ /* 0x0003e2000b901d44 */
        /* <DEDUP_REMOVED lines=8> */
.L_x_63:
        /* <DEDUP_REMOVED lines=172> */
.L_x_65:
        /* <DEDUP_REMOVED lines=18> */
.L_x_66:
[----:B-1----:R-:W2:Y:S01]  /*7430*/  LDL.64 R4, [R1+0x80] ;  /* 0x0000800001047983 */ /* 0x002ea20000100a00 */
[----:B------:R-:W-:Y:S01]  /*7440*/  USHF.L.U32 UR6, UR21, 0x6, URZ ;  /* 0x0000000615067899 */ /* 0x000fe2000800063f */
[----:B------:R-:W-:Y:S01]  /*7450*/  BSSY B0, `(.L_x_67) ;  /* 0x0000033000007945 */ /* 0x000fe20003800000 */
[----:B------:R-:W-:Y:S01]  /*7460*/  ULDC.64 UR8, c[0x0][0x3a0] ;  /* 0x0000e80000087ab9 */ /* 0x000fe20000000a00 */
[----:B------:R-:W-:Y:S01]  /*7470*/  BAR.SYNC.DEFER_BLOCKING 0x0 ;  /* 0x0000000000007b1d */ /* 0x000fe20000010000 */
[----:B------:R-:W-:Y:S02]  /*7480*/  USHF.R.S32.HI UR10, URZ, 0x1f, UR6 ;  /* 0x0000001f3f0a7899 */ /* 0x000fe40008011406 */
[----:B------:R-:W-:Y:S02]  /*7490*/  IMAD.U32 R13, RZ, RZ, UR6 ;  /* 0x00000006ff0d7e24 */ /* 0x000fe4000f8e00ff */
[----:B------:R-:W-:Y:S01]  /*74a0*/  UIMAD UR7, UR10, UR8, URZ ;  /* 0x000000080a0772a4 */ /* 0x000fe2000f8e023f */
[----:B------:R-:W1:Y:S03]  /*74b0*/  S2R R64, SR_TID.X ;  /* 0x0000000000407919 */ /* 0x000e660000002100 */
[----:B------:R-:W-:Y:S01]  /*74c0*/  UIMAD UR8, UR6, UR9, UR7 ;  /* 0x00000009060872a4 */ /* 0x000fe2000f8e0207 */
[----:B------:R-:W3:Y:S01]  /*74d0*/  S2R R65, SR_TID.X ;  /* 0x0000000000417919 */ /* 0x000ee20000002100 */
[----:B------:R-:W-:-:S04]  /*74e0*/  UIMAD UR7, UR21, -0x40, UR16 ;  /* 0xffffffc0150778a4 */ /* 0x000fc8000f8e0210 */
[----:B------:R-:W-:Y:S01]  /*74f0*/  IMAD.U32 R8, RZ, RZ, UR8 ;  /* 0x00000008ff087e24 */ /* 0x000fe2000f8e00ff */
[----:B------:R-:W-:Y:S02]  /*7500*/  ULDC.64 UR8, c[0x0][0x3b8] ;  /* 0x0000ee0000087ab9 */ /* 0x000fe40000000a00 */
[----:B------:R-:W-:-:S04]  /*7510*/  UIMAD UR8, UR56, UR8, URZ ;  /* 0x00000008380872a4 */ /* 0x000fc8000f8e023f */
[----:B------:R-:W-:Y:S01]  /*7520*/  UIMAD UR8, UR36, UR9, UR8 ;  /* 0x00000009240872a4 */ /* 0x000fe2000f8e0208 */
[----:B------:R4:W2:Y:S04]  /*7530*/  LDS.128 R36, [R251+0xd000] ;  /* 0x00d00000fb247984 */ /* 0x0008a80000000c00 */
[----:B------:R4:W2:Y:S01]  /*7540*/  LDS.128 R32, [R251+0xf000] ;  /* 0x00f00000fb207984 */ /* 0x0008a20000000c00 */
[----:B-1----:R-:W-:-:S03]  /*7550*/  SHF.R.S32.HI R64, RZ, 0x1f, R64 ;  /* 0x0000001fff407819 */ /* 0x002fc60000011440 */
[----:B------:R4:W1:Y:S01]  /*7560*/  LDS.128 R28, [R251+0x11000] ;  /* 0x01100000fb1c7984 */ /* 0x0008620000000c00 */
[----:B---3--:R-:W-:-:S03]  /*7570*/  LEA.HI R64, R64, R65, RZ, 0x3 ;  /* 0x0000004140407211 */ /* 0x008fc600078f18ff */
[----:B------:R4:W3:Y:S01]  /*7580*/  LDS.128 R48, [R251+0x12000] ;  /* 0x01200000fb307984 */ /* 0x0008e20000000c00 */
[----:B------:R-:W-:-:S03]  /*7590*/  SHF.R.S32.HI R64, RZ, 0x3, R64 ;  /* 0x00000003ff407819 */ /* 0x000fc60000011440 */
[----:B------:R4:W1:Y:S01]  /*75a0*/  LDS.128 R60, [R251+0x13000] ;  /* 0x01300000fb3c7984 */ /* 0x0008620000000c00 */
[----:B------:R-:W-:-:S03]  /*75b0*/  ISETP.GE.AND P2, PT, R64, UR7, PT ;  /* 0x0000000740007c0c */ /* 0x000fc6000bf46270 */
[----:B------:R4:W1:Y:S01]  /*75c0*/  LDS.128 R44, [R251+0x14000] ;  /* 0x01400000fb2c7984 */ /* 0x0008620000000c00 */
[----:B------:R-:W-:-:S03]  /*75d0*/  SHF.R.S32.HI R14, RZ, 0x1f, R64 ;  /* 0x0000001fff0e7819 */ /* 0x000fc60000011440 */
[----:B------:R4:W1:Y:S04]  /*75e0*/  LDS.128 R56, [R251+0x15000] ;  /* 0x01500000fb387984 */ /* 0x0008680000000c00 */
[----:B------:R4:W1:Y:S04]  /*75f0*/  LDS.128 R40, [R251+0x16000] ;  /* 0x01600000fb287984 */ /* 0x0008680000000c00 */
[----:B------:R4:W1:Y:S01]  /*7600*/  LDS.128 R52, [R251+0x17000] ;  /* 0x01700000fb347984 */ /* 0x0008620000000c00 */
[--C-:B--2---:R-:W-:Y:S01]  /*7610*/  SHF.R.S32.HI R7, RZ, 0x1f, R4.reuse ;  /* 0x0000001fff077819 */ /* 0x104fe20000011404 */
[----:B------:R-:W-:-:S04]  /*7620*/  IMAD.MOV.U32 R6, RZ, RZ, R4 ;  /* 0x000000ffff067224 */ /* 0x000fc800078e0004 */
[----:B------:R-:W-:-:S05]  /*7630*/  IMAD.WIDE.U32 R4, R13, c[0x0][0x3a0], R6 ;  /* 0x0000e8000d047a25 */ /* 0x000fca00078e0006 */
[----:B------:R-:W-:-:S04]  /*7640*/  IADD3 R4, P0, R4, UR13, RZ ;  /* 0x0000000d04047c10 */ /* 0x000fc8000ff1e0ff */
[----:B------:R-:W-:Y:S01]  /*7650*/  IADD3.X R5, R5, UR14, R8, P0, !PT ;  /* 0x0000000e05057c10 */ /* 0x000fe200087fe408 */
[----:B------:R-:W-:-:S04]  /*7660*/  IMAD.U32 R8, RZ, RZ, UR36 ;  /* 0x00000024ff087e24 */ /* 0x000fc8000f8e00ff */
[----:B------:R-:W-:-:S05]  /*7670*/  IMAD.WIDE.U32 R8, R8, c[0x0][0x3b8], R4 ;  /* 0x0000ee0008087a25 */ /* 0x000fca00078e0004 */
[----:B------:R-:W-:Y:S01]  /*7680*/  IADD3 R12, R9, UR8, RZ ;  /* 0x00000008090c7c10 */ /* 0x000fe2000fffe0ff */
[----:B------:R-:W-:Y:S05]  /*7690*/  @P2 BRA `(.L_x_68) ;  /* 0x000000e000002947 */ /* 0x000fea0003800000 */
[----:B-1-34-:R-:W1:Y:S01]  /*76a0*/  LDS.128 R20, [R251+0xe000] ;  /* 0x00e00000fb147984 */ /* 0x01ae620000000c00 */
[----:B------:R-:W-:Y:S01]  /*76b0*/  MOV R4, R8 ;  /* 0x0000000800047202 */ /* 0x000fe20000000f00 */
[----:B------:R-:W-:Y:S01]  /*76c0*/  IMAD R15, R14, c[0x0][0x3a0], RZ ;  /* 0x0000e8000e0f7a24 */ /* 0x000fe200078e02ff */
[----:B------:R-:W-:Y:S01]  /*76d0*/  MOV R5, R12 ;  /* 0x0000000c00057202 */ /* 0x000fe20000000f00 */
[----:B------:R-:W2:Y:S04]  /*76e0*/  LDS.128 R16, [R251+0xc000] ;  /* 0x00c00000fb107984 */ /* 0x000ea80000000c00 */
[----:B------:R-:W3:Y:S01]  /*76f0*/  LDS.128 R24, [R251+0x10000] ;  /* 0x01000000fb187984 */ /* 0x000ee20000000c00 */
[----:B------:R-:W-:-:S04]  /*7700*/  IMAD.WIDE.U32 R10, R64, c[0x0][0x3a0], R4 ;  /* 0x0000e800400a7a25 */ /* 0x000fc800078e0004 */
[----:B------:R-:W-:-:S05]  /*7710*/  IMAD R4, R64, c[0x0][0x3a4], R15 ;  /* 0x0000e90040047a24 */ /* 0x000fca00078e020f */
[----:B------:R-:W-:Y:S02]  /*7720*/  IADD3 R5, R4, R11, RZ ;  /* 0x0000000b04057210 */ /* 0x000fe40007ffe0ff */
[----:B------:R-:W-:-:S04]  /*7730*/  LEA R4, P0, R10, c[0x0][0x340], 0x1 ;  /* 0x0000d0000a047a11 */ /* 0x000fc800078008ff */
[----:B------:R-:W-:-:S05]  /*7740*/  LEA.HI.X R5, R10, c[0x0][0x344], R5, 0x1, P0 ;  /* 0x0000d1000a057a11 */ /* 0x000fca00000f0c05 */
[----:B-1----:R1:W-:Y:S04]  /*7750*/  STG.E.128 [R4.64+0x80], R20 ;  /* 0x0000801404007986 */ /* 0x0023e8000c101d04 */
[----:B--2---:R1:W-:Y:S04]  /*7760*/  STG.E.128 [R4.64], R16 ;  /* 0x0000001004007986 */ /* 0x0043e8000c101d04 */
[----:B---3--:R1:W-:Y:S02]  /*7770*/  STG.E.128 [R4.64+0x100], R24 ;  /* 0x0001001804007986 */ /* 0x0083e4000c101d04 */
.L_x_68:
[----:B-1-34-:R-:W-:Y:S05]  /*7780*/  BSYNC B0 ;  /* 0x0000000000007941 */ /* 0x01afea0003800000 */
.L_x_67:
[----:B------:R-:W-:Y:S01]  /*7790*/  IADD3 R4, R64, 0x20, RZ ;  /* 0x0000002040047810 */ /* 0x000fe20007ffe0ff */
        /* <DEDUP_REMOVED lines=12> */
[----:B------:R1:W-:Y:S04]  /*7860*/  STG.E.128 [R4.64], R36 ;  /* 0x0000002404007986 */ /* 0x0003e8000c101d04 */
[----:B------:R1:W-:Y:S04]  /*7870*/  STG.E.128 [R4.64+0x80], R32 ;  /* 0x0000802004007986 */ /* 0x0003e8000c101d04 */
[----:B------:R1:W-:Y:S02]  /*7880*/  STG.E.128 [R4.64+0x100], R28 ;  /* 0x0001001c04007986 */ /* 0x0003e4000c101d04 */
.L_x_70:
[----:B------:R-:W-:Y:S05]  /*7890*/  BSYNC B0 ;  /* 0x0000000000007941 */ /* 0x000fea0003800000 */
.L_x_69:
[----:B------:R-:W-:Y:S01]  /*78a0*/  ULDC.64 UR8, c[0x0][0x3a8] ;  /* 0x0000ea0000087ab9 */ /* 0x000fe20000000a00 */
[----:B------:R-:W-:Y:S01]  /*78b0*/  IMAD.WIDE.U32 R6, R13, c[0x0][0x3a8], R6 ;  /* 0x0000ea000d067a25 */ /* 0x000fe200078e0006 */
[----:B------:R-:W-:Y:S01]  /*78c0*/  UIMAD UR7, UR10, UR8, URZ ;  /* 0x000000080a0772a4 */ /* 0x000fe2000f8e023f */
[----:B------:R-:W-:Y:S03]  /*78d0*/  BSSY B0, `(.L_x_71) ;  /* 0x0000017000007945 */ /* 0x000fe60003800000 */
[----:B------:R-:W-:Y:S01]  /*78e0*/  UIMAD UR6, UR6, UR9, UR7 ;  /* 0x00000009060672a4 */ /* 0x000fe2000f8e0207 */
[----:B------:R-:W-:-:S05]  /*78f0*/  IADD3 R6, P0, R6, UR11, RZ ;  /* 0x0000000b06067c10 */ /* 0x000fca000ff1e0ff */
[----:B-1----:R-:W-:Y:S01]  /*7900*/  IMAD.U32 R4, RZ, RZ, UR6 ;  /* 0x00000006ff047e24 */ /* 0x002fe2000f8e00ff */
        /* <DEDUP_REMOVED lines=16> */
[----:B------:R1:W-:Y:S04]  /*7a10*/  STG.E.128 [R4.64], R48 ;  /* 0x0000003004007986 */ /* 0x0003e8000c101d04 */
[----:B------:R1:W-:Y:S04]  /*7a20*/  STG.E.128 [R4.64+0x80], R44 ;  /* 0x0000802c04007986 */ /* 0x0003e8000c101d04 */
[----:B------:R1:W-:Y:S02]  /*7a30*/  STG.E.128 [R4.64+0x100], R40 ;  /* 0x0001002804007986 */ /* 0x0003e4000c101d04 */
.L_x_72:
[----:B------:R-:W-:Y:S05]  /*7a40*/  BSYNC B0 ;  /* 0x0000000000007941 */ /* 0x000fea0003800000 */
.L_x_71:
        /* <DEDUP_REMOVED lines=13> */
.L_x_61:
[----:B------:R-:W-:Y:S05]  /*7b20*/  BSYNC B1 ;  /* 0x0000000000017941 */ /* 0x000fea0003800000 */
.L_x_47:
        /* <DEDUP_REMOVED lines=11> */
.L_x_73:
[----:B------:R-:W-:Y:S05]  /*7be0*/  EXIT ;  /* 0x000000000000794d */ /* 0x000fea0003800000 */
.L_x_75:
        /* <DEDUP_REMOVED lines=9> */
.L_x_799:


//--------------------- .text._ZN5flash44flash_bwd_dq_dk_dv_loop_seqk_parallel_kernelI23Flash_bwd_kernel_traitsILi192ELi64ELi64ELi8ELi4ELi2ELi2ELb1ELb1EN7cutlass6half_tE19Flash_kernel_traitsILi192ELi64ELi64ELi8ES3_EELb0ELb1ELb0ELb1ELb0ELb0ELb0EEEvNS_16Flash_bwd_paramsE --------------------------
	.section	.text._ZN5flash44flash_bwd_dq_dk_dv_loop_seqk_parallel_kernelI23Flash_bwd_kernel_traitsILi192ELi64ELi64ELi8ELi4ELi2ELi2ELb1ELb1EN7cutlass6half_tE19Flash_kernel_traitsILi192ELi64ELi64ELi8ES3_EELb0ELb1ELb0ELb1ELb0ELb0ELb0EEEvNS_16Flash_bwd_paramsE,"ax",@progbits
	.sectioninfo	@"SHI_REGISTERS=255"
	.align	128
        .global         _ZN5flash44flash_bwd_dq_dk_dv_loop_seqk_parallel_kernelI23Flash_bwd_kernel_traitsILi192ELi64ELi64ELi8ELi4ELi2ELi2ELb1ELb1EN7cutlass6half_tE19Flash_kernel_traitsILi192ELi64ELi64ELi8ES3_EELb0ELb1ELb0ELb1ELb0ELb0ELb0EEEvNS_16Flash_bwd_paramsE
        .type           _ZN5flash44flash_bwd_dq_dk_dv_loop_seqk_parallel_kernelI23Flash_bwd_kernel_traitsILi192ELi64ELi64ELi8ELi4ELi2ELi2ELb1ELb1EN7cutlass6half_tE19Flash_kernel_traitsILi192ELi64ELi64ELi8ES3_EELb0ELb1ELb0ELb1ELb0ELb0ELb0EEEvNS_16Flash_bwd_paramsE,@function
        .size           _ZN5flash44flash_bwd_dq_dk_dv_loop_seqk_parallel_kernelI23Flash_bwd_kernel_traitsILi192ELi64ELi64ELi8ELi4ELi2ELi2ELb1ELb1EN7cutlass6half_tE19Flash_kernel_traitsILi192ELi64ELi64ELi8ES3_EELb0ELb1ELb0ELb1ELb0ELb0ELb0EEEvNS_16Flash_bwd_paramsE,(.L_x_800 - _ZN5flash44flash_bwd_dq_dk_dv_loop_seqk_parallel_kernelI23Flash_bwd_kernel_traitsILi192ELi64ELi64ELi8ELi4ELi2ELi2ELb1ELb1EN7cutlass6half_tE19Flash_kernel_traitsILi192ELi64ELi64ELi8ES3_EELb0ELb1ELb0ELb1ELb0ELb0ELb0EEEvNS_16Flash_bwd_paramsE)
        .other          _ZN5flash44flash_bwd_dq_dk_dv_loop_seqk_parallel_kernelI23Flash_bwd_kernel_traitsILi192ELi64ELi64ELi8ELi4ELi2ELi2ELb1ELb1EN7cutlass6half_tE19Flash_kernel_traitsILi192ELi64ELi64ELi8ES3_EELb0ELb1ELb0ELb1ELb0ELb0ELb0EEEvNS_16Flash_bwd_paramsE,@"STO_CUDA_ENTRY STV_DEFAULT"
_ZN5flash44flash_bwd_dq_dk_dv_loop_seqk_parallel_kernelI23Flash_bwd_kernel_traitsILi192ELi64ELi64ELi8ELi4ELi2ELi2ELb1ELb1EN7cutlass6half_tE19Flash_kernel_traitsILi192ELi64ELi64ELi8ES3_EELb0ELb1ELb0ELb1ELb0ELb0ELb0EEEvNS_16Flash_bwd_paramsE:
.text._ZN5flash44flash_bwd_dq_dk_dv_loop_seqk_parallel_kernelI23Flash_bwd_kernel_traitsILi192ELi64ELi64ELi8ELi4ELi2ELi2ELb1ELb1EN7cutlass6half_tE19Flash_kernel_traitsILi192ELi64ELi64ELi8ES3_EELb0ELb1ELb0ELb1ELb0ELb0ELb0EEEvNS_16Flash_bwd_paramsE:
        /* <DEDUP_REMOVED lines=31> */
[CC--:B------:R-:W-:Y:S01]  /*01f0*/  LEA.HI R3, R4.reuse, R11.reuse, RZ, 0x5 ;  /* 0x0000000b04037211 */ /* 0x0c0fe200078f28ff */
[----:B------:R-:W-:Y:S01]  /*0200*/  ULDC UR11, c[0x0][0x1c0] ;  /* 0x00007000000b7ab9 */ /* 0x000fe20000000800 */
[CC--:B------:R-:W-:Y:S01]  /*0210*/  LEA.HI R2, R4.reuse, R11.reuse, RZ, 0x4 ;  /* 0x0000000b04027211 */ /* 0x0c0fe200078f20ff */
[----:B------:R-:W-:Y:S01]  /*0220*/  UIMAD UR53, UR8, UR6, UR53 ;  /* 0x00000006083572a4 */ /* 0x000fe2000f8e0235 */
[CC--:B------:R-:W-:Y:S01]  /*0230*/  LEA.HI R15, R4.reuse, R11.reuse, RZ, 0x7 ;  /* 0x0000000b040f7211 */ /* 0x0c0fe200078f38ff */
[----:B---3--:R-:W-:Y:S01]  /*0240*/  UIMAD UR50, UR7, UR30, URZ ;  /* 0x0000001e073272a4 */ /* 0x008fe2000f8e023f */
[CC--:B------:R-:W-:Y:S01]  /*0250*/  LEA.HI R17, R4.reuse, R11.reuse, RZ, 0x6 ;  /* 0x0000000b04117211 */ /* 0x0c0fe200078f30ff */
[----:B------:R-:W-:Y:S01]  /*0260*/  UIMAD.WIDE.U32 UR42, UR30, UR61, URZ ;  /* 0x0000003d1e2a72a5 */ /* 0x000fe2000f8e003f */
[----:B------:R-:W-:Y:S01]  /*0270*/  LEA.HI R4, R4, R11, RZ, 0x2 ;  /* 0x0000000b04047211 */ /* 0x000fe200078f10ff */
[----:B------:R-:W-:Y:S01]  /*0280*/  UIMAD UR6, UR30, UR11, UR34 ;  /* 0x0000000b1e0672a4 */ /* 0x000fe2000f8e0222 */
[----:B------:R-:W-:Y:S01]  /*0290*/  LOP3.LUT R5, R10, 0xfffffff8, RZ, 0xc0, !PT ;  /* 0xfffffff80a057812 */ /* 0x000fe200078ec0ff */
[----:B------:R-:W-:Y:S01]  /*02a0*/  @!UP5 UIMAD UR7, UR30, UR13, UR34 ;  /* 0x0000000d1e07d2a4 */ /* 0x000fe2000f8e0222 */
[--C-:B------:R-:W-:Y:S01]  /*02b0*/  SHF.R.S32.HI R0, RZ, 0x5, R3.reuse ;  /* 0x00000005ff007819 */ /* 0x100fe20000011403 */
[----:B------:R-:W-:Y:S01]  /*02c0*/  USHF.L.U32 UR39, UR44, 0x6, URZ ;  /* 0x000000062c277899 */ /* 0x000fe2000800063f */
[----:B------:R-:W-:Y:S01]  /*02d0*/  SHF.R.S32.HI R9, RZ, 0x1f, R3 ;  /* 0x0000001fff097819 */ /* 0x000fe20000011403 */
[----:B------:R-:W-:Y:S01]  /*02e0*/  IMAD.IADD R7, R11, 0x1, -R5 ;  /* 0x000000010b077824 */ /* 0x000fe200078e0a05 */
[----:B------:R-:W-:Y:S01]  /*02f0*/  LOP3.LUT R6, R4, 0x7ffffffc, RZ, 0xc0, !PT ;  /* 0x7ffffffc04067812 */ /* 0x000fe200078ec0ff */
[----:B------:R-:W-:Y:S01]  /*0300*/  ULDC UR47, c[0x0][0x214] ;  /* 0x00008500002f7ab9 */ /* 0x000fe20000000800 */
[-C--:B------:R-:W-:Y:S01]  /*0310*/  LEA.HI R5, R9, R0.reuse, RZ, 0x2 ;  /* 0x0000000009057211 */ /* 0x080fe200078f10ff */
[----:B------:R-:W-:Y:S01]  /*0320*/  IMAD.SHL.U32 R20, R7, 0x8, RZ ;  /* 0x0000000807147824 */ /* 0x000fe200078e00ff */
[----:B------:R-:W-:Y:S01]  /*0330*/  LEA.HI R3, R3, R0, RZ, 0x1 ;  /* 0x0000000003037211 */ /* 0x000fe200078f08ff */
[----:B------:R-:W-:Y:S01]  /*0340*/  IMAD.IADD R18, R11, 0x1, -R6 ;  /* 0x000000010b127824 */ /* 0x000fe200078e0a06 */
[----:B------:R-:W-:Y:S01]  /*0350*/  SHF.R.S32.HI R6, RZ, 0x4, R2 ;  /* 0x00000004ff067819 */ /* 0x000fe20000011402 */
[----:B------:R-:W-:Y:S01]  /*0360*/  ULDC UR54, c[0x0][0x1c8] ;  /* 0x0000720000367ab9 */ /* 0x000fe20000000800 */
[----:B------:R-:W-:Y:S01]  /*0370*/  LOP3.LUT R5, R5, 0xfffffffc, RZ, 0xc0, !PT ;  /* 0xfffffffc05057812 */ /* 0x000fe200078ec0ff */
[----:B------:R-:W-:Y:S01]  /*0380*/  STL [R1+0x50], R20 ;  /* 0x0000501401007387 */ /* 0x000fe20000100800 */
[----:B------:R-:W-:Y:S01]  /*0390*/  LOP3.LUT R3, R3, 0xfffffffe, RZ, 0xc0, !PT ;  /* 0xfffffffe03037812 */ /* 0x000fe200078ec0ff */
[----:B------:R-:W-:Y:S01]  /*03a0*/  ULDC.U8 UR10, c[0x0][0x3d0] ;  /* 0x0000f400000a7ab9 */ /* 0x000fe20000000000 */
[----:B------:R-:W-:Y:S01]  /*03b0*/  LOP3.LUT R8, R2, 0xfffffff0, RZ, 0xc0, !PT ;  /* 0xfffffff002087812 */ /* 0x000fe200078ec0ff */
[----:B------:R-:W-:Y:S01]  /*03c0*/  IMAD.IADD R16, R0, 0x1, -R5 ;  /* 0x0000000100107824 */ /* 0x000fe200078e0a05 */
[----:B------:R-:W-:Y:S01]  /*03d0*/  LEA.HI R2, R2, R6, RZ, 0x1 ;  /* 0x0000000602027211 */ /* 0x000fe200078f08ff */
[----:B------:R-:W-:Y:S01]  /*03e0*/  IMAD.IADD R14, R0, 0x1, -R3 ;  /* 0x00000001000e7824 */ /* 0x000fe200078e0a03 */
[----:B------:R-:W-:Y:S01]  /*03f0*/  SHF.R.S32.HI R5, RZ, 0x2, R4 ;  /* 0x00000002ff057819 */ /* 0x000fe20000011404 */
[----:B------:R-:W-:Y:S01]  /*0400*/  IMAD.IADD R8, R11, 0x1, -R8 ;  /* 0x000000010b087824 */ /* 0x000fe200078e0a08 */
[----:B------:R-:W-:Y:S01]  /*0410*/  SHF.R.S32.HI R0, RZ, 0x1f, R4 ;  /* 0x0000001fff007819 */ /* 0x000fe20000011404 */
[----:B------:R-:W-:Y:S01]  /*0420*/  ULDC UR48, c[0x0][0x224] ;  /* 0x0000890000307ab9 */ /* 0x000fe20000000800 */
[----:B------:R-:W-:Y:S01]  /*0430*/  LOP3.LUT R2, R2, 0xfffffffe, RZ, 0xc0, !PT ;  /* 0xfffffffe02027812 */ /* 0x000fe200078ec0ff */
[----:B------:R-:W-:Y:S01]  /*0440*/  @UP5 UIMAD UR52, UR30, UR47, URZ ;  /* 0x0000002f1e3452a4 */ /* 0x000fe2000f8e023f */
[----:B------:R-:W-:Y:S01]  /*0450*/  SHF.R.S32.HI R12, RZ, 0x3, R10 ;  /* 0x00000003ff0c7819 */ /* 0x000fe2000001140a */
[----:B------:R-:W-:Y:S01]  /*0460*/  ULDC.64 UR4, c[0x0][0x118] ;  /* 0x0000460000047ab9 */ /* 0x000fe20000000a00 */
[----:B------:R-:W-:Y:S01]  /*0470*/  LEA.HI R0, R0, R5, RZ, 0x3 ;  /* 0x0000000500007211 */ /* 0x000fe200078f18ff */
[----:B------:R-:W-:Y:S01]  /*0480*/  IMAD.IADD R11, R6, 0x1, -R2 ;  /* 0x00000001060b7824 */ /* 0x000fe200078e0a02 */
[C---:B------:R-:W-:Y:S01]  /*0490*/  LOP3.LUT P4, RZ, R7.reuse, 0x4, RZ, 0xc0, !PT ;  /* 0x0000000407ff7812 */ /* 0x040fe2000788c0ff */
[----:B------:R-:W-:Y:S01]  /*04a0*/  IMAD.SHL.U32 R2, R12, 0x40, RZ ;  /* 0x000000400c027824 */ /* 0x000fe200078e00ff */
[----:B------:R-:W-:Y:S01]  /*04b0*/  LOP3.LUT R3, R0, 0xfffffff8, RZ, 0xc0, !PT ;  /* 0xfffffff800037812 */ /* 0x000fe200078ec0ff */
[----:B------:R-:W-:Y:S01]  /*04c0*/  UMOV UR59, 0x4 ;  /* 0x00000004003b7882 */ /* 0x000fe20000000000 */
[----:B------:R-:W-:Y:S01]  /*04d0*/  LOP3.LUT P3, RZ, R7, 0x2, RZ, 0xc0, !PT ;  /* 0x0000000207ff7812 */ /* 0x000fe2000786c0ff */
[----:B------:R-:W-:Y:S01]  /*04e0*/  ULOP3.LUT UR54, UR34, UR54, URZ, 0x3c, !UPT ;  /* 0x0000003622367292 */ /* 0x000fe2000f8e3c3f */
[----:B------:R-:W-:Y:S01]  /*04f0*/  LOP3.LUT R0, R2, 0x1c0, RZ, 0xc0, !PT ;  /* 0x000001c002007812 */ /* 0x000fe200078ec0ff */
[----:B------:R-:W-:Y:S01]  /*0500*/  IMAD.IADD R5, R5, 0x1, -R3 ;  /* 0x0000000105057824 */ /* 0x000fe200078e0a03 */
[----:B------:R-:W-:Y:S01]  /*0510*/  SHF.R.S32.HI R3, RZ, 0x1f, R8 ;  /* 0x0000001fff037819 */ /* 0x000fe20000011408 */
[----:B------:R-:W-:Y:S01]  /*0520*/  USHF.R.S32.HI UR55, URZ, 0x1f, UR34 ;  /* 0x0000001f3f377899 */ /* 0x000fe20008011422 */
[----:B------:R-:W-:Y:S01]  /*0530*/  LOP3.LUT R2, R0, 0x38, R20, 0xf8, !PT ;  /* 0x0000003800027812 */ /* 0x000fe200078ef814 */
[----:B------:R-:W-:Y:S01]  /*0540*/  USHF.L.U32 UR60, UR30, 0x7, URZ ;  /* 0x000000071e3c7899 */ /* 0x000fe2000800063f */
[----:B------:R-:W-:Y:S01]  /*0550*/  SHF.R.U32.HI R0, RZ, 0x3, R0 ;  /* 0x00000003ff007819 */ /* 0x000fe20000011600 */
[----:B------:R-:W-:Y:S01]  /*0560*/  UISETP.NE.AND UP6, UPT, UR10, URZ, UPT ;  /* 0x0000003f0a00728c */ /* 0x000fe2000bfc5270 */
[----:B------:R-:W-:Y:S01]  /*0570*/  LEA.HI R13, R3, R8, RZ, 0x3 ;  /* 0x00000008030d7211 */ /* 0x000fe200078f18ff */
[----:B------:R-:W-:Y:S01]  /*0580*/  USHF.R.S32.HI UR57, URZ, 0x1f, UR30 ;  /* 0x0000001f3f397899 */ /* 0x000fe2000801141e */
[----:B------:R-:W-:Y:S01]  /*0590*/  LOP3.LUT R12, R2, R0, RZ, 0x3c, !PT ;  /* 0x00000000020c7212 */ /* 0x000fe200078e3cff */
[----:B------:R-:W-:Y:S01]  /*05a0*/  IMAD.SHL.U32 R0, R7, 0x40, RZ ;  /* 0x0000004007007824 */ /* 0x000fe200078e00ff */
[----:B------:R-:W-:Y:S01]  /*05b0*/  LOP3.LUT R2, R13, 0xfffffff8, RZ, 0xc0, !PT ;  /* 0xfffffff80d027812 */ /* 0x000fe200078ec0ff */
[----:B------:R-:W-:Y:S01]  /*05c0*/  USHF.R.S32.HI UR56, URZ, 0x1f, UR34 ;  /* 0x0000001f3f387899 */ /* 0x000fe20008011422 */
[----:B------:R-:W-:Y:S01]  /*05d0*/  LOP3.LUT R3, R5, 0x1, RZ, 0xc0, !PT ;  /* 0x0000000105037812 */ /* 0x000fe200078ec0ff */
[----:B------:R-:W-:Y:S01]  /*05e0*/  UIMAD.WIDE.U32 UR40, UR36, UR42, URZ ;  /* 0x0000002a242872a5 */ /* 0x000fe2000f8e003f */
[----:B------:R-:W-:Y:S01]  /*05f0*/  LOP3.LUT R0, R0, 0x1c0, RZ, 0xc0, !PT ;  /* 0x000001c000007812 */ /* 0x000fe200078ec0ff */
[----:B------:R-:W-:Y:S01]  /*0600*/  IMAD.IADD R9, R8, 0x1, -R2 ;  /* 0x0000000108097824 */ /* 0x000fe200078e0a02 */
[----:B------:R-:W-:Y:S01]  /*0610*/  SHF.R.S32.HI R8, RZ, 0x7, R15 ;  /* 0x00000007ff087819 */ /* 0x000fe2000001140f */
[----:B------:R-:W-:Y:S01]  /*0620*/  IMAD.SHL.U32 R2, R14, 0x10, RZ ;  /* 0x000000100e027824 */ /* 0x000fe200078e00ff */
[C---:B------:R-:W-:Y:S01]  /*0630*/  LOP3.LUT R6, R0.reuse, 0x8, R10, 0xf8, !PT ;  /* 0x0000000800067812 */ /* 0x040fe200078ef80a */
[----:B------:R-:W-:Y:S01]  /*0640*/  UIMAD UR49, UR37, UR42, URZ ;  /* 0x0000002a253172a4 */ /* 0x000fe2000f8e023f */
[----:B------:R-:W-:Y:S01]  /*0650*/  SHF.R.U32.HI R4, RZ, 0x3, R0 ;  /* 0x00000003ff047819 */ /* 0x000fe20000011600 */
[----:B------:R-:W-:Y:S01]  /*0660*/  USHF.R.S32.HI UR51, URZ, 0x1f, UR45 ;  /* 0x0000001f3f337899 */ /* 0x000fe2000801142d */
[----:B------:R-:W-:Y:S01]  /*0670*/  LOP3.LUT R7, R0, 0x10, R2, 0xf8, !PT ;  /* 0x0000001000077812 */ /* 0x000fe200078ef802 */
[----:B------:R-:W-:Y:S01]  /*0680*/  IMAD.SHL.U32 R2, R11, 0x200, RZ ;  /* 0x000002000b027824 */ /* 0x000fe200078e00ff */
[----:B------:R-:W-:Y:S01]  /*0690*/  ISETP.NE.U32.AND P0, PT, R3, 0x1, PT ;  /* 0x000000010300780c */ /* 0x000fe20003f05070 */
[----:B------:R-:W-:Y:S01]  /*06a0*/  UIMAD UR48, UR6, UR48, URZ ;  /* 0x00000030063072a4 */ /* 0x000fe2000f8e023f */
[----:B------:R-:W-:Y:S01]  /*06b0*/  LOP3.LUT R0, R6, R4, RZ, 0x3c, !PT ;  /* 0x0000000406007212 */ /* 0x000fe200078e3cff */
[----:B------:R-:W-:Y:S01]  /*06c0*/  IMAD R3, R8, 0x800, R2 ;  /* 0x0000080008037824 */ /* 0x000fe200078e0202 */
[C---:B------:R-:W-:Y:S01]  /*06d0*/  R2P PR, R5.reuse, 0x6 ;  /* 0x0000000605007804 */ /* 0x040fe20000000000 */
[----:B------:R-:W-:Y:S01]  /*06e0*/  IMAD.SHL.U32 R5, R5, 0x40, RZ ;  /* 0x0000004005057824 */ /* 0x000fe200078e00ff */
[----:B------:R-:W-:Y:S01]  /*06f0*/  LOP3.LUT R7, R7, 0x8, R10, 0xf8, !PT ;  /* 0x0000000807077812 */ /* 0x000fe200078ef80a */
[----:B------:R-:W-:Y:S01]  /*0700*/  IMAD.IADD R0, R3, 0x1, R0 ;  /* 0x0000000103007824 */ /* 0x000fe200078e0200 */
[----:B------:R-:W-:Y:S01]  /*0710*/  SHF.R.S32.HI R3, RZ, 0x6, R17 ;  /* 0x00000006ff037819 */ /* 0x000fe20000011411 */
[----:B------:R-:W-:Y:S01]  /*0720*/  IMAD.SHL.U32 R6, R11, 0x20, RZ ;  /* 0x000000200b067824 */ /* 0x000fe200078e00ff */
[----:B------:R-:W-:Y:S01]  /*0730*/  LOP3.LUT R4, R2, R7, R4, 0xf6, !PT ;  /* 0x0000000702047212 */ /* 0x000fe200078ef604 */
[----:B------:R-:W-:Y:S01]  /*0740*/  IMAD.SHL.U32 R7, R8, 0x20, RZ ;  /* 0x0000002008077824 */ /* 0x000fe200078e00ff */
[----:B------:R-:W-:Y:S01]  /*0750*/  LOP3.LUT R2, R5, 0x1c0, RZ, 0xc0, !PT ;  /* 0x000001c005027812 */ /* 0x000fe200078ec0ff */
[----:B------:R-:W-:Y:S01]  /*0760*/  IMAD R17, R3, 0x200, R12 ;  /* 0x0000020003117824 */ /* 0x000fe200078e020c */
[----:B------:R-:W-:Y:S01]  /*0770*/  LOP3.LUT P6, RZ, R9, 0x4, RZ, 0xc0, !PT ;  /* 0x0000000409ff7812 */ /* 0x000fe200078cc0ff */
[----:B------:R-:W-:Y:S01]  /*0780*/  IMAD.SHL.U32 R3, R3, 0x8, RZ ;  /* 0x0000000803037824 */ /* 0x000fe200078e00ff */
[----:B------:R-:W-:Y:S01]  /*0790*/  SHF.R.U32.HI R5, RZ, 0x3, R2 ;  /* 0x00000003ff057819 */ /* 0x000fe20000011602 */
[----:B------:R-:W-:Y:S01]  /*07a0*/  IMAD.SHL.U32 R0, R0, 0x2, RZ ;  /* 0x0000000200007824 */ /* 0x000fe200078e00ff */
[----:B------:R-:W-:Y:S01]  /*07b0*/  LOP3.LUT P5, RZ, R9, 0x2, RZ, 0xc0, !PT ;  /* 0x0000000209ff7812 */ /* 0x000fe200078ac0ff */
[----:B------:R-:W-:Y:S01]  /*07c0*/  @!UP5 UIMAD UR47, UR7, UR47, URZ ;  /* 0x0000002f072fd2a4 */ /* 0x000fe2000f8e023f */
[----:B------:R-:W-:Y:S01]  /*07d0*/  LOP3.LUT R3, R3, 0x18, RZ, 0xc0, !PT ;  /* 0x0000001803037812 */ /* 0x000fe200078ec0ff */
[----:B------:R-:W-:-:S03]  /*07e0*/  USHF.R.S32.HI UR46, URZ, 0x1f, UR39 ;  /* 0x0000001f3f2e7899 */ /* 0x000fc60008011427 */
[----:B------:R-:W-:Y:S02]  /*07f0*/  LOP3.LUT R10, R3, 0x20, R6, 0xf8, !PT ;  /* 0x00000020030a7812 */ /* 0x000fe400078ef806 */
[----:B------:R-:W-:Y:S01]  /*0800*/  LOP3.LUT R6, R2, 0x20, R7, 0xf8, !PT ;  /* 0x0000002002067812 */ /* 0x000fe200078ef807 */
[----:B------:R-:W-:Y:S01]  /*0810*/  IMAD.SHL.U32 R7, R9, 0x40, RZ ;  /* 0x0000004009077824 */ /* 0x000fe200078e00ff */
[----:B------:R-:W-:Y:S01]  /*0820*/  LOP3.LUT R8, R5, R2, R3, 0x1e, !PT ;  /* 0x0000000205087212 */ /* 0x000fe200078e1e03 */
        /* <DEDUP_REMOVED lines=8> */
[----:B------:R-:W-:Y:S02]  /*08b0*/  IMAD.SHL.U32 R5, R11, 0x8, RZ ;  /* 0x000000080b057824 */ /* 0x000fe400078e00ff */
[----:B------:R-:W-:Y:S01]  /*08c0*/  IMAD.SHL.U32 R8, R13, 0x40, RZ ;  /* 0x000000400d087824 */ /* 0x000fe200078e00ff */
[----:B------:R-:W-:Y:S01]  /*08d0*/  IADD3 R13, R20, 0x80, RZ ;  /* 0x00000080140d7810 */ /* 0x000fe20007ffe0ff */
[----:B------:R-:W-:Y:S01]  /*08e0*/  IMAD.MOV.U32 R6, RZ, RZ, 0x20 ;  /* 0x00000020ff067424 */ /* 0x000fe200078e00ff */
[----:B------:R-:W-:Y:S01]  /*08f0*/  LOP3.LUT R5, R2, 0x8, R5, 0xf8, !PT ;  /* 0x0000000802057812 */ /* 0x000fe200078ef805 */
[----:B------:R-:W-:Y:S01]  /*0900*/  IMAD.SHL.U32 R11, R17, 0x2, RZ ;  /* 0x00000002110b7824 */ /* 0x000fe200078e00ff */
[----:B------:R-:W-:-:S02]  /*0910*/  LOP3.LUT R8, R8, 0xfffffe00, RZ, 0xc0, !PT ;  /* 0xfffffe0008087812 */ /* 0x000fc400078ec0ff */
[----:B------:R-:W-:Y:S01]  /*0920*/  LOP3.LUT R2, R3, R10, R2, 0x1e, !PT ;  /* 0x0000000a03027212 */ /* 0x000fe200078e1e02 */
[----:B------:R-:W-:Y:S01]  /*0930*/  IMAD.MOV.U32 R10, RZ, RZ, -0x10 ;  /* 0xfffffff0ff0a7424 */ /* 0x000fe200078e00ff */
[----:B------:R-:W-:Y:S01]  /*0940*/  LOP3.LUT R3, R5, R3, RZ, 0x3c, !PT ;  /* 0x0000000305037212 */ /* 0x000fe200078e3cff */
[--C-:B------:R-:W-:Y:S01]  /*0950*/  IMAD R7, R16, 0x400, R8.reuse ;  /* 0x0000040010077824 */ /* 0x100fe200078e0208 */
[----:B------:R-:W-:Y:S01]  /*0960*/  LEA R12, R12, 0xc000, 0x1 ;  /* 0x0000c0000c0c7811 */ /* 0x000fe200078e08ff */
[----:B------:R-:W-:Y:S01]  /*0970*/  IMAD R9, R14, 0x400, R8 ;  /* 0x000004000e097824 */ /* 0x000fe200078e0208 */
[----:B------:R-:W-:Y:S01]  /*0980*/  IADD3 R14, R20, 0x40, RZ ;  /* 0x00000040140e7810 */ /* 0x000fe20007ffe0ff */
[----:B------:R-:W-:Y:S01]  /*0990*/  IMAD.MOV.U32 R5, RZ, RZ, 0x40 ;  /* 0x00000040ff057424 */ /* 0x000fe200078e00ff */
[----:B------:R-:W-:Y:S01]  /*09a0*/  LOP3.LUT R8, R2, R8, RZ, 0xfc, !PT ;  /* 0x0000000802087212 */ /* 0x000fe200078efcff */
[----:B------:R-:W-:Y:S01]  /*09b0*/  IMAD.IADD R7, R7, 0x1, R3 ;  /* 0x0000000107077824 */ /* 0x000fe200078e0203 */
[----:B------:R-:W-:Y:S01]  /*09c0*/  SEL R2, R6, 0xffffffe0, !P3 ;  /* 0xffffffe006027807 */ /* 0x000fe20005800000 */
[----:B------:R-:W-:Y:S01]  /*09d0*/  IMAD.IADD R9, R3, 0x1, R9 ;  /* 0x0000000103097824 */ /* 0x000fe200078e0209 */
[----:B------:R-:W-:Y:S01]  /*09e0*/  SEL R3, R5, 0xffffffc0, !P4 ;  /* 0xffffffc005037807 */ /* 0x000fe20006000000 */
[----:B------:R-:W-:Y:S01]  /*09f0*/  STL [R1+0x6c], R14 ;  /* 0x00006c0e01007387 */ /* 0x000fe20000100800 */
[----:B------:R-:W-:-:S02]  /*0a00*/  SEL R10, R10, 0x10, !P0 ;  /* 0x000000100a0a7807 */ /* 0x000fc40004000000 */
[----:B------:R-:W-:Y:S01]  /*0a10*/  SEL R6, R6, 0xffffffe0, !P5 ;  /* 0xffffffe006067807 */ /* 0x000fe20006800000 */
[----:B------:R-:W-:Y:S01]  /*0a20*/  STL [R1+0x70], R13 ;  /* 0x0000700d01007387 */ /* 0x000fe20000100800 */
[----:B------:R-:W-:Y:S01]  /*0a30*/  IMAD.IADD R252, R0, 0x1, R3 ;  /* 0x0000000100fc7824 */ /* 0x000fe200078e0203 */
[----:B------:R-:W-:Y:S02]  /*0a40*/  SEL R5, R5, 0xffffffc0, !P6 ;  /* 0xffffffc005057807 */ /* 0x000fe40007000000 */
[----:B------:R1:W-:Y:S01]  /*0a50*/  STL [R1+0x2c], R11 ;  /* 0x00002c0b01007387 */ /* 0x0003e20000100800 */
[----:B------:R-:W-:-:S03]  /*0a60*/  LEA R9, R9, 0x12000, 0x1 ;  /* 0x0001200009097811 */ /* 0x000fc600078e08ff */
[----:B------:R2:W-:Y:S01]  /*0a70*/  STL [R1], R0 ;  /* 0x0000000001007387 */ /* 0x0005e20000100800 */
[--C-:B-1----:R-:W-:Y:S01]  /*0a80*/  IMAD.IADD R11, R0, 0x1, R2.reuse ;  /* 0x00000001000b7824 */ /* 0x102fe200078e0202 */
[----:B------:R-:W-:Y:S01]  /*0a90*/  IADD3 R2, R3, R0, R2 ;  /* 0x0000000003027210 */ /* 0x000fe20007ffe002 */
[----:B--2---:R-:W-:-:S03]  /*0aa0*/  IMAD.SHL.U32 R0, R15, 0x2, RZ ;  /* 0x000000020f007824 */ /* 0x004fc600078e00ff */
        /* <DEDUP_REMOVED lines=10> */
[----:B------:R-:W-:Y:S01]  /*0b50*/  IADD3 R4, R12, 0x40, RZ ;  /* 0x000000400c047810 */ /* 0x000fe20007ffe0ff */
        /* <DEDUP_REMOVED lines=21> */
.L_x_120:
        /* <DEDUP_REMOVED lines=53> */
.L_x_76:
        /* <DEDUP_REMOVED lines=59> */
.L_x_78:
        /* <DEDUP_REMOVED lines=18> */
.L_x_79:
        /* <DEDUP_REMOVED lines=69> */
.L_x_80:
[----:B------:R-:W-:Y:S02]  /*1920*/  UMOV UR8, UR48 ;  /* 0x0000003000087c82 */ /* 0x000fe40008000000 */
.L_x_81:
[----:B------:R-:W2:Y:S04]  /*1930*/  LDL.64 R4, [R1+0x50] ;  /* 0x0000500001047983 */ /* 0x000ea80000100a00 */
[----:B------:R1:W3:Y:S01]  /*1940*/  LDL.64 R30, [R1+0x50] ;  /* 0x00005000011e7983 */ /* 0x0002e20000100a00 */
[----:B------:R-:W-:Y:S01]  /*1950*/  UIADD3 UR6, UP4, UP3, UR6, UR39, UR45 ;  /* 0x0000002706067290 */ /* 0x000fe2000fb9e02d */
[----:B------:R-:W-:Y:S01]  /*1960*/  BSSY B1, `(.L_x_77) ;  /* 0x0000785000017945 */ /* 0x000fe20003800000 */
[----:B------:R-:W-:Y:S01]  /*1970*/  UIADD3 UR8, UR15, UR8, URZ ;  /* 0x000000080f087290 */ /* 0x000fe2000fffe03f */
[----:B------:R-:W4:Y:S01]  /*1980*/  S2R R32, SR_TID.X ;  /* 0x0000000000207919 */ /* 0x000f220000002100 */
[----:B------:R-:W-:-:S02]  /*1990*/  UIADD3 UR12, UP2, UP1, UR12, UR6, UR13 ;  /* 0x000000060c0c7290 */ /* 0x000fc4000f95e00d */
[----:B------:R-:W-:Y:S01]  /*19a0*/  UIADD3.X UR6, UR9, UR46, UR51, UP4, UP3 ;  /* 0x0000002e09067290 */ /* 0x000fe2000a7e6433 */
[----:B------:R-:W5:Y:S01]  /*19b0*/  S2R R33, SR_TID.X ;  /* 0x0000000000217919 */ /* 0x000f620000002100 */
[----:B------:R-:W-:Y:S02]  /*19c0*/  ULDC UR13, c[0x0][0x2e8] ;  /* 0x0000ba00000d7ab9 */ /* 0x000fe40000000800 */
[----:B------:R-:W-:Y:S01]  /*19d0*/  UIADD3.X UR10, UR10, UR6, UR11, UP2, UP1 ;  /* 0x000000060a0a7290 */ /* 0x000fe200097e240b */
[----:B------:R-:W1:Y:S01]  /*19e0*/  S2R R27, SR_TID.X ;  /* 0x00000000001b7919 */ /* 0x000e620000002100 */
[----:B------:R-:W-:Y:S02]  /*19f0*/  UIADD3 UR14, UR15, UR14, URZ ;  /* 0x0000000e0f0e7290 */ /* 0x000fe4000fffe03f */
        /* <DEDUP_REMOVED lines=19> */
[----:B------:R-:W-:-:S04]  /*1b30*/  ULEA.HI UR13, UR13, UR6, URZ, 0x6 ;  /* 0x000000060d0d7291 */ /* 0x000fc8000f8f303f */
        /* <DEDUP_REMOVED lines=14> */
[----:B------:R-:W-:-:S03]  /*1c20*/  IMAD.U32 R6, RZ, RZ, UR15 ;  /* 0x0000000fff067e24 */ /* 0x000fc6000f8e00ff */
[----:B------:R-:W-:Y:S02]  /*1c30*/  IADD3.X R9, R7, UR32, R5, P2, !PT ;  /* 0x0000002007097c10 */ /* 0x000fe400097fe405 */
[----:B------:R-:W-:Y:S01]  /*1c40*/  IADD3.X R5, R31, UR21, RZ, P0, !PT ;  /* 0x000000151f057c10 */ /* 0x000fe200087fe4ff */
[----:B------:R-:W-:-:S04]  /*1c50*/  ULDC.64 UR20, c[0x0][0x3c8] ;  /* 0x0000f20000147ab9 */ /* 0x000fc80000000a00 */
[----:B------:R-:W-:Y:S01]  /*1c60*/  IMAD.WIDE.U32 R4, R6, c[0x0][0x370], R4 ;  /* 0x0000dc0006047a25 */ /* 0x000fe200078e0004 */
[----:B------:R-:W-:-:S04]  /*1c70*/  LOP3.LUT R6, R25, 0xffffffe0, RZ, 0xc0, !PT ;  /* 0xffffffe019067812 */ /* 0x000fc800078ec0ff */
[----:B------:R-:W-:Y:S01]  /*1c80*/  IADD3 R5, R5, UR7, RZ ;  /* 0x0000000705057c10 */ /* 0x000fe2000fffe0ff */
[----:B------:R-:W-:Y:S01]  /*1c90*/  IMAD.IADD R20, R27, 0x1, -R6 ;  /* 0x000000011b147824 */ /* 0x000fe200078e0a06 */
[----:B------:R-:W-:Y:S01]  /*1ca0*/  UIADD3 UR7, UR33, -0x1, URZ ;  /* 0xffffffff21077890 */ /* 0x000fe2000fffe03f */
        /* <DEDUP_REMOVED lines=14> */
[----:B------:R-:W-:Y:S01]  /*1d90*/  ULDC.64 UR20, c[0x0][0x200] ;  /* 0x0000800000147ab9 */ /* 0x000fe20000000a00 */
[----:B------:R-:W-:Y:S01]  /*1da0*/  LEA.HI.X R13, R11, c[0x0][0x354], R10, 0x2, P0 ;  /* 0x0000d5000b0d7a11 */ /* 0x000fe200000f140a */
[----:B------:R-:W-:Y:S01]  /*1db0*/  IMAD R4, R32, c[0x0][0x374], R4 ;  /* 0x0000dd0020047a24 */ /* 0x000fe200078e0204 */
[----:B------:R-:W-:Y:S01]  /*1dc0*/  LEA R36, P2, R6, c[0x0][0x330], 0x1 ;  /* 0x0000cc0006247a11 */ /* 0x000fe200078408ff */
[----:B------:R-:W-:Y:S01]  /*1dd0*/  UIMAD.WIDE UR14, UR14, UR59, UR20 ;  /* 0x0000003b0e0e72a5 */ /* 0x000fe2000f8e0214 */
[----:B------:R-:W-:Y:S01]  /*1de0*/  LEA.HI.X R35, R8, c[0x0][0x164], R21, 0x1, P3 ;  /* 0x0000590008237a11 */ /* 0x000fe200018f0c15 */
[----:B------:R-:W-:Y:S01]  /*1df0*/  IMAD.IADD R19, R7, 0x1, R4 ;  /* 0x0000000107137824 */ /* 0x000fe200078e0204 */
[----:B------:R1:W-:Y:S01]  /*1e00*/  STL.64 [R1+0x30], R12 ;  /* 0x0000300c01007387 */ /* 0x0003e20000100a00 */
[----:B------:R-:W-:Y:S01]  /*1e10*/  PLOP3.LUT P0, PT, PT, PT, UP1, 0x80, 0x0 ;  /* 0x000000000000781c */ /* 0x000fe20003f0f018 */
[----:B------:R-:W-:-:S02]  /*1e20*/  UMOV UR11, UR8 ;  /* 0x00000008000b7c82 */ /* 0x000fc40008000000 */
[----:B------:R-:W-:Y:S01]  /*1e30*/  LEA.HI.X R37, R6, c[0x0][0x334], R19, 0x1, P2 ;  /* 0x0000cd0006257a11 */ /* 0x000fe200010f0c13 */
[----:B------:R1:W-:Y:S01]  /*1e40*/  STL.64 [R1+0x48], R34 ;  /* 0x0000482201007387 */ /* 0x0003e20000100a00 */
[----:B------:R-:W-:Y:S02]  /*1e50*/  UMOV UR10, UR9 ;  /* 0x00000009000a7c82 */ /* 0x000fe40008000000 */
[----:B------:R-:W-:Y:S01]  /*1e60*/  UMOV UR9, UR14 ;  /* 0x0000000e00097c82 */ /* 0x000fe20008000000 */
[----:B------:R1:W-:Y:S01]  /*1e70*/  STL.64 [R1+0x40], R36 ;  /* 0x0000402401007387 */ /* 0x0003e20000100a00 */
[----:B------:R-:W-:-:S04]  /*1e80*/  UMOV UR8, UR15 ;  /* 0x0000000f00087c82 */ /* 0x000fc80008000000 */
[----:B------:R-:W-:Y:S05]  /*1e90*/  @P0 BRA `(.L_x_82) ;  /* 0x000008b000000947 */ /* 0x000fea0003800000 */
        /* <DEDUP_REMOVED lines=18> */
.L_x_83:
        /* <DEDUP_REMOVED lines=18> */
.L_x_84:
[----:B------:R2:W5:Y:S01]  /*20e0*/  LDL R14, [R1+0x6c] ;  /* 0x00006c00010e7983 */ /* 0x0005620000100800 */
[----:B------:R-:W-:-:S03]  /*20f0*/  ULDC.64 UR6, c[0x0][0x3a0] ;  /* 0x0000e80000067ab9 */ /* 0x000fc60000000a00 */
[----:B-1----:R2:W5:Y:S01]  /*2100*/  LDL R13, [R1+0x70] ;  /* 0x00007000010d7983 */ /* 0x0025620000100800 */
        /* <DEDUP_REMOVED lines=17> */
[----:B--2---:R-:W-:Y:S01]  /*2220*/  MOV R5, R10 ;  /* 0x0000000a00057202 */ /* 0x004fe20000000f00 */
        /* <DEDUP_REMOVED lines=13> */
.L_x_86:
[----:B--2---:R-:W-:Y:S05]  /*2300*/  BSYNC B0 ;  /* 0x0000000000007941 */ /* 0x004fea0003800000 */
.L_x_85:
[----:B-1----:R-:W-:Y:S01]  /*2310*/  IADD3 R4, R32, 0x20, RZ ;  /* 0x0000002020047810 */ /* 0x002fe20007ffe0ff */
        /* <DEDUP_REMOVED lines=18> */
.L_x_88:
[----:B------:R-:W-:Y:S05]  /*2440*/  BSYNC B0 ;  /* 0x0000000000007941 */ /* 0x000fea0003800000 */
.L_x_87:
        /* <DEDUP_REMOVED lines=29> */
.L_x_90:
[----:B------:R-:W-:Y:S05]  /*2620*/  BSYNC B0 ;  /* 0x0000000000007941 */ /* 0x000fea0003800000 */
.L_x_89:
        /* <DEDUP_REMOVED lines=18> */
.L_x_82:
        /* <DEDUP_REMOVED lines=22> */
[----:B-1----:R-:W3:Y:S04]  /*28b0*/  LDL R13, [R1+0x6c] ;  /* 0x00006c00010d7983 */ /* 0x002ee80000100800 */
[----:B------:R-:W4:Y:S01]  /*28c0*/  LDL R12, [R1+0x70] ;  /* 0x00007000010c7983 */ /* 0x000f220000100800 */
        /* <DEDUP_REMOVED lines=14> */
[----:B---3--:R-:W-:Y:S02]  /*29b0*/  ISETP.GE.AND P3, PT, R13, c[0x0][0x220], PT ;  /* 0x000088000d007a0c */ /* 0x008fe40003f66270 */
[----:B----4-:R-:W-:-:S11]  /*29c0*/  ISETP.GE.AND P2, PT, R12, c[0x0][0x220], PT ;  /* 0x000088000c007a0c */ /* 0x010fd60003f46270 */
        /* <DEDUP_REMOVED lines=15> */
.L_x_93:
[----:B------:R-:W-:Y:S05]  /*2ac0*/  BSYNC B0 ;  /* 0x0000000000007941 */ /* 0x000fea0003800000 */
.L_x_92:
[----:B------:R-:W-:Y:S01]  /*2ad0*/  IADD3 R16, R32, 0x20, RZ ;  /* 0x0000002020107810 */ /* 0x000fe20007ffe0ff */
[----:B------:R-:W-:Y:S03]  /*2ae0*/  BSSY B0, `(.L_x_94) ;  /* 0x0000029000007945 */ /* 0x000fe60003800000 */
[----:B------:R-:W-:-:S13]  /*2af0*/  ISETP.GE.AND P5, PT, R16, UR6, PT ;  /* 0x0000000610007c0c */ /* 0x000fda000bfa6270 */
[----:B------:R3:W-:Y:S04]  /*2b00*/  @P5 STS.128 [R29+0x13000], RZ ;  /* 0x013000ff1d005388 */ /* 0x0007e80000000c00 */
[----:B------:R3:W-:Y:S04]  /*2b10*/  @P5 STS.128 [R29+0x15000], RZ ;  /* 0x015000ff1d005388 */ /* 0x0007e80000000c00 */
[----:B------:R3:W-:Y:S01]  /*2b20*/  @P5 STS.128 [R29+0x17000], RZ ;  /* 0x017000ff1d005388 */ /* 0x0007e20000000c00 */
[----:B------:R-:W-:Y:S05]  /*2b30*/  @P5 BRA `(.L_x_95) ;  /* 0x0000023000005947 */ /* 0x000fea0003800000 */
[----:B-1----:R-:W4:Y:S04]  /*2b40*/  LDL R13, [R1+0x6c] ;  /* 0x00006c00010d7983 */ /* 0x002f280000100800 */
[----:B------:R-:W5:Y:S01]  /*2b50*/  LDL R12, [R1+0x70] ;  /* 0x00007000010c7983 */ /* 0x000f620000100800 */
        /* <DEDUP_REMOVED lines=10> */
[----:B----4-:R-:W-:Y:S02]  /*2c00*/  ISETP.GE.AND P2, PT, R13, c[0x0][0x220], PT ;  /* 0x000088000d007a0c */ /* 0x010fe40003f46270 */
[----:B-----5:R-:W-:Y:S02]  /*2c10*/  ISETP.GE.AND P0, PT, R12, c[0x0][0x220], PT ;  /* 0x000088000c007a0c */ /* 0x020fe40003f06270 */
        /* <DEDUP_REMOVED lines=21> */
.L_x_95:
[----:B------:R-:W-:Y:S05]  /*2d70*/  BSYNC B0 ;  /* 0x0000000000007941 */ /* 0x000fea0003800000 */
.L_x_94:
        /* <DEDUP_REMOVED lines=29> */
.L_x_97:
[----:B------:R-:W-:Y:S05]  /*2f50*/  BSYNC B0 ;  /* 0x0000000000007941 */ /* 0x000fea0003800000 */
.L_x_96:
[----:B------:R-:W-:Y:S01]  /*2f60*/  ISETP.GE.AND P3, PT, R16, UR6, PT ;  /* 0x0000000610007c0c */ /* 0x000fe2000bf66270 */
[----:B------:R-:W-:Y:S01]  /*2f70*/  BSSY B0, `(.L_x_98) ;  /* 0x0000027000007945 */ /* 0x000fe20003800000 */
[----:B-1----:R-:W-:-:S11]  /*2f80*/  MOV R12, 0x20 ;  /* 0x00000020000c7802 */ /* 0x002fd60000000f00 */
[----:B------:R1:W-:Y:S04]  /*2f90*/  @P3 STS.128 [R29+0x7000], RZ ;  /* 0x007000ff1d003388 */ /* 0x0003e80000000c00 */
[----:B------:R1:W-:Y:S04]  /*2fa0*/  @P3 STS.128 [R29+0x9000], RZ ;  /* 0x009000ff1d003388 */ /* 0x0003e80000000c00 */
[----:B------:R1:W-:Y:S01]  /*2fb0*/  @P3 STS.128 [R29+0xb000], RZ ;  /* 0x00b000ff1d003388 */ /* 0x0003e20000000c00 */
[----:B------:R-:W-:Y:S05]  /*2fc0*/  @P3 BRA `(.L_x_99) ;  /* 0x0000021000003947 */ /* 0x000fea0003800000 */
[----:B------:R-:W5:Y:S04]  /*2fd0*/  LDL R10, [R1+0x6c] ;  /* 0x00006c00010a7983 */ /* 0x000f680000100800 */
[----:B--2---:R-:W2:Y:S01]  /*2fe0*/  LDL R13, [R1+0x70] ;  /* 0x00007000010d7983 */ /* 0x004ea20000100800 */
        /* <DEDUP_REMOVED lines=8> */
[----:B-----5:R-:W-:Y:S02]  /*3070*/  ISETP.GE.AND P1, PT, R10, c[0x0][0x220], PT ;  /* 0x000088000a007a0c */ /* 0x020fe40003f26270 */
        /* <DEDUP_REMOVED lines=9> */
[----:B--2---:R-:W-:-:S03]  /*3110*/  ISETP.GE.AND P0, PT, R13, c[0x0][0x220], PT ;  /* 0x000088000d007a0c */ /* 0x004fc60003f06270 */
        /* <DEDUP_REMOVED lines=12> */
.L_x_99:
[----:B------:R-:W-:Y:S05]  /*31e0*/  BSYNC B0 ;  /* 0x0000000000007941 */ /* 0x000fea0003800000 */
.L_x_98:
[----:B------:R1:W-:Y:S01]  /*31f0*/  @P4 STS.128 [R29], RZ ;  /* 0x000000ff1d004388 */ /* 0x0003e20000000c00 */
[----:B------:R-:W-:Y:S03]  /*3200*/  BSSY B0, `(.L_x_100) ;  /* 0x0000019000007945 */ /* 0x000fe60003800000 */
[----:B------:R1:W-:Y:S04]  /*3210*/  @P4 STS.128 [R29+0x2000], RZ ;  /* 0x002000ff1d004388 */ /* 0x0003e80000000c00 */
[----:B------:R1:W-:Y:S01]  /*3220*/  @P4 STS.128 [R29+0x4000], RZ ;  /* 0x004000ff1d004388 */ /* 0x0003e20000000c00 */
[----:B------:R-:W-:Y:S05]  /*3230*/  @P4 BRA `(.L_x_101) ;  /* 0x0000015000004947 */ /* 0x000fea0003800000 */
[----:B------:R-:W5:Y:S04]  /*3240*/  LDL R5, [R1+0x6c] ;  /* 0x00006c0001057983 */ /* 0x000f680000100800 */
[----:B--2---:R-:W2:Y:S01]  /*3250*/  LDL R4, [R1+0x70] ;  /* 0x0000700001047983 */ /* 0x004ea20000100800 */
[----:B------:R-:W-:-:S13]  /*3260*/  ISETP.GE.AND P2, PT, R30, c[0x0][0x220], PT ;  /* 0x000088001e007a0c */ /* 0x000fda0003f46270 */
[----:B------:R1:W-:Y:S04]  /*3270*/  @P2 STS.128 [R29], RZ ;  /* 0x000000ff1d002388 */ /* 0x0003e80000000c00 */
[----:B------:R-:W-:Y:S01]  /*3280*/  @!PT LDS RZ, [RZ] ;  /* 0x00000000fffff984 */ /* 0x000fe20000000800 */
[----:B------:R-:W-:Y:S01]  /*3290*/  @!PT LDS RZ, [RZ] ;  /* 0x00000000fffff984 */ /* 0x000fe20000000800 */
[----:B------:R-:W-:Y:S01]  /*32a0*/  @!PT LDS RZ, [RZ] ;  /* 0x00000000fffff984 */ /* 0x000fe20000000800 */
[----:B------:R1:W-:Y:S01]  /*32b0*/  @!P2 LDGSTS.E.BYPASS.LTC128B.128 [R29], [R34.64] ;  /* 0x00000000221dafae */ /* 0x0003e2000b901d44 */
        /* <DEDUP_REMOVED lines=13> */
.L_x_101:
[----:B------:R-:W-:Y:S05]  /*3390*/  BSYNC B0 ;  /* 0x0000000000007941 */ /* 0x000fea0003800000 */
.L_x_100:
        /* <DEDUP_REMOVED lines=38> */
.L_x_103:
[----:B------:R-:W-:Y:S05]  /*3600*/  BSYNC B0 ;  /* 0x0000000000007941 */ /* 0x000fea0003800000 */
.L_x_102:
        /* <DEDUP_REMOVED lines=73> */
.L_x_105:
[----:B--2---:R-:W-:Y:S05]  /*3aa0*/  BSYNC B0 ;  /* 0x0000000000007941 */ /* 0x004fea0003800000 */
.L_x_104:
        /* <DEDUP_REMOVED lines=39> */
.L_x_107:
[----:B------:R-:W-:Y:S05]  /*3d20*/  BSYNC B0 ;  /* 0x0000000000007941 */ /* 0x000fea0003800000 */
.L_x_106:
[----:B------:R-:W0:Y:S01]  /*3d30*/  LDGDEPBAR ;  /* 0x00000000000079af */ /* 0x000e220000000000 */
[----:B------:R-:W-:Y:S02]  /*3d40*/  ULDC.64 UR16, c[0x0][0x318] ;  /* 0x0000c60000107ab9 */ /* 0x000fe40000000a00 */
[----:B------:R-:W-:Y:S02]  /*3d50*/  UISETP.NE.U32.AND UP1, UPT, URZ, UR16, UPT ;  /* 0x000000103f00728c */ /* 0x000fe4000bf25070 */
[----:B------:R-:W-:Y:S01]  /*3d60*/  ULDC.64 UR20, c[0x0][0x320] ;  /* 0x0000c80000147ab9 */ /* 0x000fe20000000a00 */
[----:B------:R-:W-:Y:S01]  /*3d70*/  LEA.HI R7, R28, R27, RZ, 0x3 ;  /* 0x0000001b1c077211 */ /* 0x000fe200078f18ff */
[----:B------:R-:W-:Y:S01]  /*3d80*/  UISETP.NE.AND.EX UP1, UPT, URZ, UR17, UPT, UP1 ;  /* 0x000000113f00728c */ /* 0x000fe2000bf25310 */
[----:B-1----:R-:W-:Y:S01]  /*3d90*/  IMAD.SHL.U32 R11, R27, 0x2, RZ ;  /* 0x000000021b0b7824 */ /* 0x002fe200078e00ff */
[----:B------:R-:W5:Y:S04]  /*3da0*/  LDL R12, [R1] ;  /* 0x00000000010c7983 */ /* 0x000f680000100800 */
[----:B------:R-:W-:-:S05]  /*3db0*/  PLOP3.LUT P0, PT, PT, PT, UP1, 0x80, 0x0 ;  /* 0x000000000000781c */ /* 0x000fca0003f0f018 */
[----:B------:R-:W-:Y:S02]  /*3dc0*/  @UP1 UIMAD UR6, UR38, UR20, URZ ;  /* 0x00000014260612a4 */ /* 0x000fe4000f8e023f */
[----:B------:R-:W-:Y:S02]  /*3dd0*/  @UP1 UMOV UR14, UR34 ;  /* 0x00000022000e1c82 */ /* 0x000fe40008000000 */
[----:B------:R-:W-:Y:S01]  /*3de0*/  @UP1 UMOV UR15, UR55 ;  /* 0x00000037000f1c82 */ /* 0x000fe20008000000 */
[----:B------:R-:W-:-:S04]  /*3df0*/  DEPBAR.LE SB0, 0x1 ;  /* 0x000080400000791a */ /* 0x000fc80000000000 */
[----:B------:R-:W-:Y:S01]  /*3e00*/  BAR.SYNC.DEFER_BLOCKING 0x0 ;  /* 0x0000000000007b1d */ /* 0x000fe20000010000 */
[----:B------:R-:W-:Y:S02]  /*3e10*/  @UP1 UIMAD.WIDE.U32 UR14, UR30, UR20, UR14 ;  /* 0x000000141e0e12a5 */ /* 0x000fe4000f8e000e */
[----:B------:R-:W-:Y:S02]  /*3e20*/  @UP1 UIMAD UR21, UR30, UR21, UR6 ;  /* 0x000000151e1512a4 */ /* 0x000fe4000f8e0206 */
[----:B------:R-:W-:Y:S02]  /*3e30*/  @UP1 ULEA UR16, UP0, UR14, UR16, 0x2 ;  /* 0x000000100e101291 */ /* 0x000fe4000f80103f */
[----:B------:R-:W-:-:S04]  /*3e40*/  @UP1 UIADD3 UR21, UR15, UR21, URZ ;  /* 0x000000150f151290 */ /* 0x000fc8000fffe03f */
[----:B------:R-:W-:Y:S01]  /*3e50*/  @UP1 ULEA.HI.X UR17, UR14, UR17, UR21, 0x2, UP0 ;  /* 0x000000110e111291 */ /* 0x000fe200080f1415 */
[----:B------:R-:W-:-:S05]  /*3e60*/  IMAD.U32 R4, RZ, RZ, UR16 ;  /* 0x00000010ff047e24 */ /* 0x000fca000f8e00ff */
[----:B------:R-:W-:-:S05]  /*3e70*/  IMAD.U32 R5, RZ, RZ, UR17 ;  /* 0x00000011ff057e24 */ /* 0x000fca000f8e00ff */
[----:B--2---:R1:W2:Y:S01]  /*3e80*/  @P0 LDG.E R9, [R4.64] ;  /* 0x0000000404090981 */ /* 0x0042a2000c1e1900 */
[----:B------:R-:W-:Y:S01]  /*3e90*/  LOP3.LUT R7, R7, 0xfffffff8, RZ, 0xc0, !PT ;  /* 0xfffffff807077812 */ /* 0x000fe200078ec0ff */
[----:B------:R-:W2:Y:S01]  /*3ea0*/  @P0 MUFU.RCP R10, c[0x0][0x238] ;  /* 0x00008e00000a0b08 */ /* 0x000ea20000001000 */
[----:B------:R-:W-:Y:S01]  /*3eb0*/  IADD3 R6, R6, 0x1, RZ ;  /* 0x0000000106067810 */ /* 0x000fe20007ffe0ff */
[----:B------:R-:W-:Y:S01]  /*3ec0*/  IMAD.MOV.U32 R240, RZ, RZ, 0x20 ;  /* 0x00000020fff07424 */ /* 0x000fe200078e00ff */
[----:B------:R-:W3:Y:S01]  /*3ed0*/  LDSM.16.M88.4 R164, [R252+0x12000] ;  /* 0x01200000fca4783b */ /* 0x000ee20000000200 */
[----:B------:R-:W-:-:S03]  /*3ee0*/  IMAD.IADD R8, R27, 0x1, -R7 ;  /* 0x000000011b087824 */ /* 0x000fc600078e0a07 */
[----:B------:R-:W4:Y:S04]  /*3ef0*/  LDSM.16.M88.4 R168, [R252+0x12800] ;  /* 0x01280000fca8783b */ /* 0x000f280000000200 */
[----:B------:R-:W2:Y:S04]  /*3f00*/  LDSM.16.M88.4 R196, [R252+0x14000] ;  /* 0x01400000fcc4783b */ /* 0x000ea80000000200 */
[----:B------:R-:W2:Y:S04]  /*3f10*/  LDSM.16.M88.4 R200, [R252+0x14800] ;  /* 0x01480000fcc8783b */ /* 0x000ea80000000200 */
[----:B------:R-:W2:Y:S01]  /*3f20*/  LDSM.16.M88.4 R228, [R252+0x16000] ;  /* 0x01600000fce4783b */ /* 0x000ea20000000200 */
[----:B-1----:R-:W-:-:S03]  /*3f30*/  LEA.HI R4, R28, R27, RZ, 0x7 ;  /* 0x0000001b1c047211 */ /* 0x002fc600078f38ff */
[----:B------:R-:W1:Y:S01]  /*3f40*/  LDSM.16.M88.4 R232, [R252+0x16800] ;  /* 0x01680000fce8783b */ /* 0x000e620000000200 */
[----:B------:R-:W-:-:S05]  /*3f50*/  SHF.R.S32.HI R4, RZ, 0x7, R4 ;  /* 0x00000007ff047819 */ /* 0x000fca0000011404 */
[----:B------:R-:W-:Y:S02]  /*3f60*/  IMAD.SHL.U32 R5, R4, 0x20, RZ ;  /* 0x0000002004057824 */ /* 0x000fe400078e00ff */
[----:B------:R-:W-:-:S03]  /*3f70*/  IMAD.U32 R4, RZ, RZ, UR18 ;  /* 0x00000012ff047e24 */ /* 0x000fc6000f8e00ff */
[----:B------:R-:W-:Y:S01]  /*3f80*/  LOP3.LUT R7, R5, 0x6, R11, 0xf8, !PT ;  /* 0x0000000605077812 */ /* 0x000fe200078ef80b */
[----:B------:R-:W-:Y:S01]  /*3f90*/  IMAD.U32 R5, RZ, RZ, UR28 ;  /* 0x0000001cff057e24 */ /* 0x000fe2000f8e00ff */
[----:B------:R-:W3:Y:S01]  /*3fa0*/  LDL R11, [R1+0x4] ;  /* 0x00000400010b7983 */ /* 0x000ee20000100800 */
[----:B------:R-:W-:Y:S02]  /*3fb0*/  IADD3 R4, R4, -UR24, R6 ;  /* 0x8000001804047c10 */ /* 0x000fe4000fffe006 */
[----:B------:R-:W-:-:S03]  /*3fc0*/  IMAD R5, R5, 0x40, R7 ;  /* 0x0000004005057824 */ /* 0x000fc600078e0207 */
[----:B------:R2:W-:Y:S04]  /*3fd0*/  STL [R1+0xa4], R4 ;  /* 0x0000a40401007387 */ /* 0x0005e80000100800 */
[----:B------:R-:W-:Y:S01]  /*3fe0*/  STL [R1+0x38], R5 ;  /* 0x0000380501007387 */ /* 0x000fe20000100800 */
[----:B------:R-:W-:-:S04]  /*3ff0*/  LOP3.LUT P1, RZ, R8, 0x2, RZ, 0xc0, !PT ;  /* 0x0000000208ff7812 */ /* 0x000fc8000782c0ff */
[----:B------:R-:W-:-:S05]  /*4000*/  SEL R240, R240, 0xffffffe0, !P1 ;  /* 0xffffffe0f0f07807 */ /* 0x000fca0004800000 */
[----:B------:R-:W-:-:S05]  /*4010*/  IMAD.IADD R240, R240, 0x1, R252 ;  /* 0x00000001f0f07824 */ /* 0x000fca00078e02fc */
[----:B------:R-:W1:Y:S04]  /*4020*/  LDSM.16.M88.4 R172, [R240+0x12000] ;  /* 0x01200000f0ac783b */ /* 0x000e680000000200 */
[----:B------:R-:W1:Y:S04]  /*4030*/  LDSM.16.M88.4 R176, [R240+0x12800] ;  /* 0x01280000f0b0783b */ /* 0x000e680000000200 */
[----:B------:R-:W1:Y:S04]  /*4040*/  LDSM.16.M88.4 R204, [R240+0x14000] ;  /* 0x01400000f0cc783b */ /* 0x000e680000000200 */
[----:B------:R-:W1:Y:S04]  /*4050*/  LDSM.16.M88.4 R208, [R240+0x14800] ;  /* 0x01480000f0d0783b */ /* 0x000e680000000200 */
[----:B------:R-:W1:Y:S04]  /*4060*/  LDSM.16.M88.4 R236, [R240+0x16000] ;  /* 0x01600000f0ec783b */ /* 0x000e680000000200 */
        /* <DEDUP_REMOVED lines=49> */
[----:B-----5:R-:W1:Y:S04]  /*4380*/  LDSM.16.M88.4 R148, [R12+0x12000] ;  /* 0x012000000c94783b */ /* 0x020e680000000200 */
[----:B------:R-:W1:Y:S04]  /*4390*/  LDSM.16.M88.4 R152, [R12+0x12800] ;  /* 0x012800000c98783b */ /* 0x000e680000000200 */
[----:B------:R-:W1:Y:S04]  /*43a0*/  LDSM.16.M88.4 R180, [R12+0x14000] ;  /* 0x014000000cb4783b */ /* 0x000e680000000200 */
[----:B------:R-:W1:Y:S04]  /*43b0*/  LDSM.16.M88.4 R184, [R12+0x14800] ;  /* 0x014800000cb8783b */ /* 0x000e680000000200 */
[----:B------:R-:W1:Y:S04]  /*43c0*/  LDSM.16.M88.4 R212, [R12+0x16000] ;  /* 0x016000000cd4783b */ /* 0x000e680000000200 */
[----:B------:R-:W1:Y:S01]  /*43d0*/  LDSM.16.M88.4 R216, [R12+0x16800] ;  /* 0x016800000cd8783b */ /* 0x000e620000000200 */
[----:B--2---:R-:W-:-:S04]  /*43e0*/  @P0 FMUL.FTZ R4, R9, R10 ;  /* 0x0000000a09040220 */ /* 0x004fc80000410000 */
[----:B------:R2:W5:Y:S02]  /*43f0*/  @P0 R2UR UR12, R4 ;  /* 0x00000000040c03c2 */ /* 0x00056400000e0000 */
[----:B--2---:R-:W2:Y:S01]  /*4400*/  I2F R4, R5 ;  /* 0x0000000500047306 */ /* 0x004ea20000201400 */
[----:B---3--:R-:W3:Y:S04]  /*4410*/  LDSM.16.M88.4 R156, [R11+0x12000] ;  /* 0x012000000b9c783b */ /* 0x008ee80000000200 */
[----:B--2---:R2:W-:Y:S04]  /*4420*/  STL [R1+0x80], R4 ;  /* 0x0000800401007387 */ /* 0x0045e80000100800 */
[----:B------:R-:W1:Y:S04]  /*4430*/  LDSM.16.M88.4 R160, [R11+0x12800] ;  /* 0x012800000ba0783b */ /* 0x000e680000000200 */
[----:B------:R-:W1:Y:S04]  /*4440*/  LDSM.16.M88.4 R188, [R11+0x14000] ;  /* 0x014000000bbc783b */ /* 0x000e680000000200 */
[----:B------:R-:W1:Y:S04]  /*4450*/  LDSM.16.M88.4 R192, [R11+0x14800] ;  /* 0x014800000bc0783b */ /* 0x000e680000000200 */
[----:B------:R-:W1:Y:S04]  /*4460*/  LDSM.16.M88.4 R220, [R11+0x16000] ;  /* 0x016000000bdc783b */ /* 0x000e680000000200 */
[----:B------:R-:W1:Y:S01]  /*4470*/  LDSM.16.M88.4 R224, [R11+0x16800] ;  /* 0x016800000be0783b */ /* 0x000e620000000200 */
[----:B--2---:R-:W-:-:S06]  /*4480*/  IADD3 R4, R5, 0x19, RZ ;  /* 0x0000001905047810 */ /* 0x004fcc0007ffe0ff */
[----:B------:R-:W2:Y:S02]  /*4490*/  I2F R4, R4 ;  /* 0x0000000400047306 */ /* 0x000ea40000201400 */
[----:B--2---:R2:W-:Y:S02]  /*44a0*/  STL [R1+0x90], R4 ;  /* 0x0000900401007387 */ /* 0x0045e40000100800 */
        /* <DEDUP_REMOVED lines=17> */
[----:B--2---:R2:W-:Y:S01]  /*45c0*/  STL [R1+0x74], R4 ;  /* 0x0000740401007387 */ /* 0x0045e20000100800 */
[----:B----4-:R-:W-:Y:S01]  /*45d0*/  CS2R R28, SRZ ;  /* 0x00000000001c7805 */ /* 0x010fe2000001ff00 */
[----:B------:R-:W-:Y:S01]  /*45e0*/  CS2R R26, SRZ ;  /* 0x00000000001a7805 */ /* 0x000fe2000001ff00 */
[----:B------:R-:W-:Y:S02]  /*45f0*/  UMOV UR6, URZ ;  /* 0x0000003f00067c82 */ /* 0x000fe40008000000 */
[----:B------:R-:W-:Y:S02]  /*4600*/  UIADD3 UR15, UR15, 0x40, URZ ;  /* 0x000000400f0f7890 */ /* 0x000fe4000fffe03f */
[----:B------:R-:W-:Y:S02]  /*4610*/  UIADD3 UR16, UR16, -UR18, URZ ;  /* 0x8000001210107290 */ /* 0x000fe4000fffe03f */
[----:B-1-3-5:R-:W-:-:S02]  /*4620*/  @UP1 UMOV UR6, UR12 ;  /* 0x0000000c00061c82 */ /* 0x02afc40008000000 */
.L_x_110:
[----:B------:R-:W3:Y:S01]  /*4630*/  LDL R88, [R1] ;  /* 0x0000000001587983 */ /* 0x000ee20000100800 */
[----:B------:R-:W-:Y:S04]  /*4640*/  USHF.L.U32 UR12, UR7, 0x6, URZ ;  /* 0x00000006070c7899 */ /* 0x000fe8000800063f */
[----:B------:R-:W4:Y:S01]  /*4650*/  LDL R99, [R1+0x8] ;  /* 0x0000080001637983 */ /* 0x000f220000100800 */
[----:B------:R-:W-:Y:S04]  /*4660*/  UISETP.GE.AND UP0, UPT, UR12, UR16, UPT ;  /* 0x000000100c00728c */ /* 0x000fe8000bf06270 */
[----:B-----5:R-:W5:Y:S01]  /*4670*/  LDL R90, [R1+0x4] ;  /* 0x00000400015a7983 */ /* 0x020f620000100800 */
[----:B------:R-:W-:Y:S04]  /*4680*/  UISETP.LT.AND UP0, UPT, UR15, UR18, UP0 ;  /* 0x000000120f00728c */ /* 0x000fe80008701270 */
[----:B--2---:R-:W2:Y:S02]  /*4690*/  LDL R98, [R1+0xc] ;  /* 0x00000c0001627983 */ /* 0x004ea40000100800 */
[----:B------:R-:W-:Y:S01]  /*46a0*/  PLOP3.LUT P0, PT, PT, PT, UP0, 0x80, 0x0 ;  /* 0x000000000000781c */ /* 0x000fe20003f0f008 */
[----:B------:R-:W-:Y:S02]  /*46b0*/  UISETP.GT.AND UP0, UPT, UR7, UR13, UPT ;  /* 0x0000000d0700728c */ /* 0x000fe4000bf04270 */
[----:B------:R-:W5:Y:S05]  /*46c0*/  LDL R97, [R1+0x18] ;  /* 0x0000180001617983 */ /* 0x000f6a0000100800 */
[----:B------:R-:W5:Y:S05]  /*46d0*/  LDL R89, [R1+0x10] ;  /* 0x0000100001597983 */ /* 0x000f6a0000100800 */
[----:B------:R-:W5:Y:S05]  /*46e0*/  LDL R96, [R1+0x14] ;  /* 0x0000140001607983 */ /* 0x000f6a0000100800 */
[----:B------:R-:W0:Y:S05]  /*46f0*/  LDGDEPBAR ;  /* 0x00000000000079af */ /* 0x000e2a0000000000 */
[----:B------:R-:W5:Y:S05]  /*4700*/  LDL R94, [R1+0xa4] ;  /* 0x0000a400015e7983 */ /* 0x000f6a0000100800 */
[----:B------:R-:W5:Y:S05]  /*4710*/  LDL R93, [R1+0x64] ;  /* 0x00006400015d7983 */ /* 0x000f6a0000100800 */
[----:B------:R-:W5:Y:S05]  /*4720*/  LDL R92, [R1+0x38] ;  /* 0x00003800015c7983 */ /* 0x000f6a0000100800 */
[----:B------:R-:W5:Y:S05]  /*4730*/  LDL R91, [R1+0x68] ;  /* 0x00006800015b7983 */ /* 0x000f6a0000100800 */
[----:B------:R-:W5:Y:S01]  /*4740*/  LDL R95, [R1+0x3c] ;  /* 0x00003c00015f7983 */ /* 0x000f620000100800 */
[----:B------:R-:W-:Y:S04]  /*4750*/  DEPBAR.LE SB0, 0x0 ;  /* 0x000080000000791a */ /* 0x000fe80000000000 */
[----:B------:R-:W-:Y:S06]  /*4760*/  BAR.SYNC.DEFER_BLOCKING 0x0 ;  /* 0x0000000000007b1d */ /* 0x000fec0000010000 */
[----:B------:R-:W-:Y:S05]  /*4770*/  LDSM.16.M88.4 R84, [R252+0xc000] ;  /* 0x00c00000fc54783b */ /* 0x000fea0000000200 */
[----:B-1-3--:R-:W-:Y:S05]  /*4780*/  LDSM.16.M88.4 R8, [R88+0xc000] ;  /* 0x00c000005808783b */ /* 0x00afea0000000200 */
[----:B----4-:R-:W1:Y:S05]  /*4790*/  LDSM.16.M88.4 R16, [R99] ;  /* 0x000000006310783b */ /* 0x010e6a0000000200 */
[----:B------:R-:W3:Y:S05]  /*47a0*/  LDSM.16.M88.4 R68, [R88+0xc800] ;  /* 0x00c800005844783b */ /* 0x000eea0000000200 */
[----:B--2---:R-:W-:Y:S05]  /*47b0*/  LDSM.16.M88.4 R72, [R98] ;  /* 0x000000006248783b */ /* 0x004fea0000000200 */
[----:B-----5:R-:W2:Y:S05]  /*47c0*/  LDSM.16.M88.4 R76, [R90+0xc000] ;  /* 0x00c000005a4c783b */ /* 0x020eaa0000000200 */
[----:B------:R-:W4:Y:S01]  /*47d0*/  LDSM.16.M88.4 R80, [R90+0xc800] ;  /* 0x00c800005a50783b */ /* 0x000f220000000200 */
[C---:B-1----:R-:W-:Y:S03]  /*47e0*/  HMMA.16816.F32 R4, R16.reuse, R8, RZ ;  /* 0x000000081004723c */ /* 0x042fe600000018ff */
[C---:B------:R-:W-:Y:S05]  /*47f0*/  FSETP.NEU.FTZ.AND P1, PT, R93.reuse, -INF , PT ;  /* 0xff8000005d00780b */ /* 0x040fea0003f3d000 */
[C---:B------:R-:W-:Y:S08]  /*4800*/  HMMA.16816.F32 R8, R16.reuse, R10, RZ ;  /* 0x0000000a1008723c */ /* 0x040ff000000018ff */
[C---:B---3--:R-:W-:Y:S08]  /*4810*/  HMMA.16816.F32 R12, R16.reuse, R68, RZ ;  /* 0x00000044100c723c */ /* 0x048ff000000018ff */
[----:B------:R-:W-:Y:S01]  /*4820*/  HMMA.16816.F32 R16, R16, R70, RZ ;  /* 0x000000461010723c */ /* 0x000fe200000018ff */
[----:B------:R-:W1:Y:S07]  /*4830*/  LDSM.16.M88.4 R68, [R97] ;  /* 0x000000006144783b */ /* 0x000e6e0000000200 */
[C---:B--2---:R-:W-:Y:S08]  /*4840*/  HMMA.16816.F32 R4, R72.reuse, R76, R4 ;  /* 0x0000004c4804723c */ /* 0x044ff00000001804 */
[C---:B------:R-:W-:Y:S01]  /*4850*/  HMMA.16816.F32 R8, R72.reuse, R78, R8 ;  /* 0x0000004e4808723c */ /* 0x040fe20000001808 */
[----:B------:R-:W2:Y:S07]  /*4860*/  LDSM.16.M88.4 R76, [R252+0xc800] ;  /* 0x00c80000fc4c783b */ /* 0x000eae0000000200 */
[C---:B----4-:R-:W-:Y:S08]  /*4870*/  HMMA.16816.F32 R12, R72.reuse, R80, R12 ;  /* 0x00000050480c723c */ /* 0x050ff0000000180c */
[----:B------:R-:W-:Y:S01]  /*4880*/  HMMA.16816.F32 R16, R72, R82, R16 ;  /* 0x000000524810723c */ /* 0x000fe20000001810 */
[----:B------:R-:W-:Y:S05]  /*4890*/  LDSM.16.M88.4 R72, [R96] ;  /* 0x000000006048783b */ /* 0x000fea0000000200 */
        /* <DEDUP_REMOVED lines=60> */
[----:B------:R-:W-:Y:S01]  /*4c60*/  @!P0 IADD3 R77, R94, UR12, RZ ;  /* 0x0000000c5e4d8c10 */ /* 0x000fe2000fffe0ff */
[C---:B------:R-:W-:Y:S01]  /*4c70*/  HMMA.16816.F32 R8, R68.reuse, R78, R8 ;  /* 0x0000004e4408723c */ /* 0x040fe20000001808 */
[----:B------:R-:W4:Y:S03]  /*4c80*/  LDL R94, [R1+0x60] ;  /* 0x00006000015e7983 */ /* 0x000f260000100800 */
[----:B------:R-:W-:Y:S02]  /*4c90*/  FMUL.FTZ R76, R93, 1.4426950216293334961 ;  /* 0x3fb8aa3b5d4c7820 */ /* 0x000fe40000410000 */
[----:B------:R-:W5:Y:S01]  /*4ca0*/  LDL R93, [R1+0x58] ;  /* 0x00005800015d7983 */ /* 0x000f620000100800 */
[----:B------:R-:W-:Y:S01]  /*4cb0*/  @!P0 IADD3 R79, R92, 0x1, RZ ;  /* 0x000000015c4f8810 */ /* 0x000fe20007ffe0ff */
[C---:B-1----:R-:W-:Y:S03]  /*4cc0*/  HMMA.16816.F32 R12, R68.reuse, R80, R12 ;  /* 0x00000050440c723c */ /* 0x042fe6000000180c */
[----:B------:R-:W4:Y:S01]  /*4cd0*/  LDL R81, [R1+0x7c] ;  /* 0x00007c0001517983 */ /* 0x000f220000100800 */
[----:B------:R-:W-:Y:S02]  /*4ce0*/  FSEL R76, R76, RZ, P1 ;  /* 0x000000ff4c4c7208 */ /* 0x000fe40000800000 */
[C---:B------:R-:W-:Y:S02]  /*4cf0*/  @!P0 IMNMX R78, R77.reuse, UR18, PT ;  /* 0x000000124d4e8c17 */ /* 0x040fe4000b800200 */
[----:B------:R-:W-:Y:S01]  /*4d00*/  HMMA.16816.F32 R16, R68, R82, R16 ;  /* 0x000000524410723c */ /* 0x000fe20000001810 */
[----:B------:R-:W5:Y:S02]  /*4d10*/  LDL R83, [R1+0x78] ;  /* 0x0000780001537983 */ /* 0x000f640000100800 */
[-C--:B------:R-:W-:Y:S02]  /*4d20*/  @!P0 ISETP.GE.AND P2, PT, R92, R78.reuse, PT ;  /* 0x0000004e5c00820c */ /* 0x080fe40003f46270 */
[----:B------:R-:W-:Y:S01]  /*4d30*/  @!P0 IADD3 R77, R77, 0x8, RZ ;  /* 0x000000084d4d8810 */ /* 0x000fe20007ffe0ff */
[----:B------:R-:W5:Y:S01]  /*4d40*/  LDL R80, [R1+0x84] ;  /* 0x0000840001507983 */ /* 0x000f620000100800 */
[-C--:B------:R-:W-:Y:S02]  /*4d50*/  @!P0 ISETP.GE.AND P1, PT, R79, R78.reuse, PT ;  /* 0x0000004e4f00820c */ /* 0x080fe40003f26270 */
[----:B------:R-:W-:Y:S02]  /*4d60*/  @!P0 IMNMX R77, R77, UR18, PT ;  /* 0x000000124d4d8c17 */ /* 0x000fe4000b800200 */
[----:B------:R-:W5:Y:S01]  /*4d70*/  LDL R82, [R1+0x88] ;  /* 0x0000880001527983 */ /* 0x000f620000100800 */
[C---:B---3--:R-:W-:Y:S04]  /*4d80*/  HMMA.16816.F32 R4, R72.reuse, R84, R4 ;  /* 0x000000544804723c */ /* 0x048fe80000001804 */
[----:B------:R-:W1:Y:S04]  /*4d90*/  LDSM.16.M88.4 R68, [R89+0x10800] ;  /* 0x010800005944783b */ /* 0x000e680000000200 */
[C---:B------:R-:W-:Y:S08]  /*4da0*/  HMMA.16816.F32 R8, R72.reuse, R86, R8 ;  /* 0x000000564808723c */ /* 0x040ff00000001808 */
[C---:B-1----:R-:W-:Y:S08]  /*4db0*/  HMMA.16816.F32 R12, R72.reuse, R68, R12 ;  /* 0x00000044480c723c */ /* 0x042ff0000000180c */
[----:B------:R-:W-:Y:S01]  /*4dc0*/  HMMA.16816.F32 R16, R72, R70, R16 ;  /* 0x000000464810723c */ /* 0x000fe20000001810 */
[----:B------:R-:W3:Y:S05]  /*4dd0*/  LDL R73, [R1+0x98] ;  /* 0x0000980001497983 */ /* 0x000eea0000100800 */
[----:B------:R-:W3:Y:S01]  /*4de0*/  LDL R72, [R1+0x94] ;  /* 0x0000940001487983 */ /* 0x000ee20000100800 */
[C---:B--2---:R-:W-:Y:S02]  /*4df0*/  FFMA.FTZ R4, R88.reuse, UR6, R4 ;  /* 0x0000000658047c23 */ /* 0x044fe40008010004 */
[----:B------:R-:W-:Y:S03]  /*4e00*/  FFMA.FTZ R6, R88, UR6, R6 ;  /* 0x0000000658067c23 */ /* 0x000fe60008010006 */
[----:B------:R-:W-:Y:S02]  /*4e10*/  @!P0 FSEL R4, R4, -INF , !P2 ;  /* 0xff80000004048808 */ /* 0x000fe40005000000 */
[-C--:B------:R-:W-:Y:S03]  /*4e20*/  @!P0 ISETP.GE.AND P2, PT, R92, R77.reuse, PT ;  /* 0x0000004d5c00820c */ /* 0x080fe60003f46270 */
[--C-:B------:R-:W-:Y:S01]  /*4e30*/  FFMA.FTZ R4, R4, c[0x0][0x23c], -R76.reuse ;  /* 0x00008f0004047a23 */ /* 0x100fe2000001084c */
[----:B------:R-:W-:Y:S03]  /*4e40*/  @!P0 FSEL R6, R6, -INF , !P2 ;  /* 0xff80000006068808 */ /* 0x000fe60005000000 */
[----:B------:R1:W-:Y:S01]  /*4e50*/  MUFU.EX2 R89, R4 ;  /* 0x0000000400597308 */ /* 0x0003e20000000800 */
[C---:B------:R-:W-:Y:S02]  /*4e60*/  FFMA.FTZ R5, R90.reuse, UR6, R5 ;  /* 0x000000065a057c23 */ /* 0x040fe40008010005 */
[----:B------:R-:W-:Y:S02]  /*4e70*/  FFMA.FTZ R7, R90, UR6, R7 ;  /* 0x000000065a077c23 */ /* 0x000fe40008010007 */
[----:B-1----:R-:W-:Y:S01]  /*4e80*/  FMUL.FTZ R4, R91, 1.4426950216293334961 ;  /* 0x3fb8aa3b5b047820 */ /* 0x002fe20000410000 */
[----:B------:R-:W-:Y:S02]  /*4e90*/  @!P0 FSEL R5, R5, -INF , !P1 ;  /* 0xff80000005058808 */ /* 0x000fe40004800000 */
[----:B------:R-:W-:Y:S03]  /*4ea0*/  FSETP.NEU.FTZ.AND P1, PT, R91, -INF , PT ;  /* 0xff8000005b00780b */ /* 0x000fe60003f3d000 */
[----:B------:R-:W-:Y:S01]  /*4eb0*/  FFMA.FTZ R5, R5, c[0x0][0x23c], -R76 ;  /* 0x00008f0005057a23 */ /* 0x000fe2000001084c */
[----:B------:R-:W-:Y:S02]  /*4ec0*/  FSEL R4, R4, RZ, P1 ;  /* 0x000000ff04047208 */ /* 0x000fe40000800000 */
[-C--:B------:R-:W-:Y:S01]  /*4ed0*/  @!P0 ISETP.GE.AND P1, PT, R79, R77.reuse, PT ;  /* 0x0000004d4f00820c */ /* 0x080fe20003f26270 */
[----:B------:R1:W-:Y:S02]  /*4ee0*/  MUFU.EX2 R88, R5 ;  /* 0x0000000500587308 */ /* 0x0003e40000000800 */
[--C-:B------:R-:W-:Y:S01]  /*4ef0*/  FFMA.FTZ R6, R6, c[0x0][0x23c], -R4.reuse ;  /* 0x00008f0006067a23 */ /* 0x100fe20000010804 */
[----:B------:R-:W-:Y:S05]  /*4f00*/  @!P0 FSEL R7, R7, -INF , !P1 ;  /* 0xff80000007078808 */ /* 0x000fea0004800000 */
[----:B------:R-:W-:Y:S02]  /*4f10*/  FFMA.FTZ R7, R7, c[0x0][0x23c], -R4 ;  /* 0x00008f0007077a23 */ /* 0x000fe40000010804 */
[----:B------:R2:W-:Y:S10]  /*4f20*/  MUFU.EX2 R91, R6 ;  /* 0x00000006005b7308 */ /* 0x0005f40000000800 */
[----:B------:R5:W-:Y:S01]  /*4f30*/  MUFU.EX2 R90, R7 ;  /* 0x00000007005a7308 */ /* 0x000be20000000800 */
[C---:B-1----:R-:W-:Y:S02]  /*4f40*/  @!P0 IADD3 R5, R92.reuse, 0x9, RZ ;  /* 0x000000095c058810 */ /* 0x042fe40007ffe0ff */
[----:B--2---:R-:W-:Y:S04]  /*4f50*/  @!P0 IADD3 R6, R92, 0x8, RZ ;  /* 0x000000085c068810 */ /* 0x004fe80007ffe0ff */
[-C--:B------:R-:W-:Y:S01]  /*4f60*/  @!P0 ISETP.GE.AND P1, PT, R6, R78.reuse, PT ;  /* 0x0000004e0600820c */ /* 0x080fe20003f26270 */
[C---:B----4-:R-:W-:Y:S02]  /*4f70*/  FFMA.FTZ R9, R81.reuse, UR6, R9 ;  /* 0x0000000651097c23 */ /* 0x050fe40008010009 */
[----:B------:R-:W-:Y:S01]  /*4f80*/  FFMA.FTZ R11, R81, UR6, R11 ;  /* 0x00000006510b7c23 */ /* 0x000fe2000801000b */
[----:B-----5:R-:W2:Y:S01]  /*4f90*/  LDL R7, [R1+0x90] ;  /* 0x0000900001077983 */ /* 0x020ea20000100800 */
[C---:B------:R-:W-:Y:S02]  /*4fa0*/  FFMA.FTZ R8, R83.reuse, UR6, R8 ;  /* 0x0000000653087c23 */ /* 0x040fe40008010008 */
[----:B------:R-:W-:Y:S03]  /*4fb0*/  FFMA.FTZ R10, R83, UR6, R10 ;  /* 0x00000006530a7c23 */ /* 0x000fe6000801000a */
[----:B------:R-:W-:Y:S01]  /*4fc0*/  @!P0 FSEL R8, R8, -INF , !P1 ;  /* 0xff80000008088808 */ /* 0x000fe20004800000 */
[C---:B------:R-:W-:Y:S01]  /*4fd0*/  FFMA.FTZ R12, R80.reuse, UR6, R12 ;  /* 0x00000006500c7c23 */ /* 0x040fe2000801000c */
[-C--:B------:R-:W-:Y:S01]  /*4fe0*/  @!P0 ISETP.GE.AND P1, PT, R5, R78.reuse, PT ;  /* 0x0000004e0500820c */ /* 0x080fe20003f26270 */
[----:B------:R-:W-:Y:S02]  /*4ff0*/  FFMA.FTZ R14, R80, UR6, R14 ;  /* 0x00000006500e7c23 */ /* 0x000fe4000801000e */
[--C-:B------:R-:W-:Y:S01]  /*5000*/  FFMA.FTZ R8, R8, c[0x0][0x23c], -R76.reuse ;  /* 0x00008f0008087a23 */ /* 0x100fe2000001084c */
[----:B------:R-:W-:Y:S01]  /*5010*/  @!P0 FSEL R9, R9, -INF , !P1 ;  /* 0xff80000009098808 */ /* 0x000fe20004800000 */
[----:B------:R-:W-:Y:S01]  /*5020*/  FFMA.FTZ R13, R82, UR6, R13 ;  /* 0x00000006520d7c23 */ /* 0x000fe2000801000d */
[-C--:B------:R-:W-:Y:S01]  /*5030*/  @!P0 ISETP.GE.AND P1, PT, R6, R77.reuse, PT ;  /* 0x0000004d0600820c */ /* 0x080fe20003f26270 */
[----:B------:R1:W-:Y:S01]  /*5040*/  MUFU.EX2 R85, R8 ;  /* 0x0000000800557308 */ /* 0x0003e20000000800 */
[----:B------:R-:W-:Y:S01]  /*5050*/  @!P0 IADD3 R6, R92, 0x10, RZ ;  /* 0x000000105c068810 */ /* 0x000fe20007ffe0ff */
[----:B------:R-:W-:Y:S01]  /*5060*/  FFMA.FTZ R15, R82, UR6, R15 ;  /* 0x00000006520f7c23 */ /* 0x000fe2000801000f */
[----:B------:R-:W-:Y:S01]  /*5070*/  @!P0 FSEL R10, R10, -INF , !P1 ;  /* 0xff8000000a0a8808 */ /* 0x000fe20004800000 */
[----:B------:R-:W-:Y:S01]  /*5080*/  FFMA.FTZ R9, R9, c[0x0][0x23c], -R76 ;  /* 0x00008f0009097a23 */ /* 0x000fe2000001084c */
[-C--:B------:R-:W-:Y:S02]  /*5090*/  @!P0 ISETP.GE.AND P1, PT, R5, R77.reuse, PT ;  /* 0x0000004d0500820c */ /* 0x080fe40003f26270 */
[----:B------:R-:W-:Y:S01]  /*50a0*/  @!P0 IADD3 R5, R92, 0x11, RZ ;  /* 0x000000115c058810 */ /* 0x000fe20007ffe0ff */
[--C-:B------:R-:W-:Y:S01]  /*50b0*/  FFMA.FTZ R10, R10, c[0x0][0x23c], -R4.reuse ;  /* 0x00008f000a0a7a23 */ /* 0x100fe20000010804 */
[----:B------:R-:W-:Y:S01]  /*50c0*/  @!P0 FSEL R11, R11, -INF , !P1 ;  /* 0xff8000000b0b8808 */ /* 0x000fe20004800000 */
[----:B------:R-:W-:Y:S01]  /*50d0*/  MUFU.EX2 R84, R9 ;  /* 0x0000000900547308 */ /* 0x000fe20000000800 */
[-C--:B------:R-:W-:Y:S03]  /*50e0*/  @!P0 ISETP.GE.AND P1, PT, R6, R78.reuse, PT ;  /* 0x0000004e0600820c */ /* 0x080fe60003f26270 */
[----:B------:R-:W-:Y:S01]  /*50f0*/  FFMA.FTZ R11, R11, c[0x0][0x23c], -R4 ;  /* 0x00008f000b0b7a23 */ /* 0x000fe20000010804 */
[----:B------:R-:W-:Y:S02]  /*5100*/  @!P0 FSEL R12, R12, -INF , !P1 ;  /* 0xff8000000c0c8808 */ /* 0x000fe40004800000 */
[-C--:B------:R-:W-:Y:S03]  /*5110*/  @!P0 ISETP.GE.AND P1, PT, R5, R78.reuse, PT ;  /* 0x0000004e0500820c */ /* 0x080fe60003f26270 */
[----:B------:R-:W-:Y:S01]  /*5120*/  MUFU.EX2 R87, R10 ;  /* 0x0000000a00577308 */ /* 0x000fe20000000800 */
[----:B------:R-:W-:Y:S01]  /*5130*/  @!P0 FSEL R13, R13, -INF , !P1 ;  /* 0xff8000000d0d8808 */ /* 0x000fe20004800000 */
[--C-:B------:R-:W-:Y:S01]  /*5140*/  FFMA.FTZ R12, R12, c[0x0][0x23c], -R76.reuse ;  /* 0x00008f000c0c7a23 */ /* 0x100fe2000001084c */
[-C--:B------:R-:W-:Y:S01]  /*5150*/  @!P0 ISETP.GE.AND P1, PT, R6, R77.reuse, PT ;  /* 0x0000004d0600820c */ /* 0x080fe20003f26270 */
[----:B-1----:R-:W4:Y:S01]  /*5160*/  LDL R8, [R1+0x8c] ;  /* 0x00008c0001087983 */ /* 0x002f220000100800 */
[----:B------:R-:W-:Y:S01]  /*5170*/  @!P0 IADD3 R6, R92, 0x19, RZ ;  /* 0x000000195c068810 */ /* 0x000fe20007ffe0ff */
[----:B------:R-:W-:Y:S01]  /*5180*/  FFMA.FTZ R13, R13, c[0x0][0x23c], -R76 ;  /* 0x00008f000d0d7a23 */ /* 0x000fe2000001084c */
[----:B------:R-:W-:Y:S02]  /*5190*/  @!P0 FSEL R14, R14, -INF , !P1 ;  /* 0xff8000000e0e8808 */ /* 0x000fe40004800000 */
[----:B------:R-:W-:Y:S01]  /*51a0*/  @!P0 ISETP.GE.AND P1, PT, R5, R77, PT ;  /* 0x0000004d0500820c */ /* 0x000fe20003f26270 */
[----:B------:R-:W-:Y:S01]  /*51b0*/  MUFU.EX2 R86, R11 ;  /* 0x0000000b00567308 */ /* 0x000fe20000000800 */
[----:B------:R-:W-:Y:S01]  /*51c0*/  @!P0 IADD3 R5, R92, 0x18, RZ ;  /* 0x000000185c058810 */ /* 0x000fe20007ffe0ff */
[--C-:B------:R-:W-:Y:S01]  /*51d0*/  FFMA.FTZ R14, R14, c[0x0][0x23c], -R4.reuse ;  /* 0x00008f000e0e7a23 */ /* 0x100fe20000010804 */
[----:B------:R-:W5:Y:S01]  /*51e0*/  LDL R92, [R1+0x5c] ;  /* 0x00005c00015c7983 */ /* 0x000f620000100800 */
[----:B------:R-:W-:Y:S02]  /*51f0*/  @!P0 FSEL R15, R15, -INF , !P1 ;  /* 0xff8000000f0f8808 */ /* 0x000fe40004800000 */
[-C--:B------:R-:W-:Y:S02]  /*5200*/  @!P0 ISETP.GE.AND P1, PT, R6, R78.reuse, PT ;  /* 0x0000004e0600820c */ /* 0x080fe40003f26270 */
[----:B------:R-:W-:Y:S01]  /*5210*/  @!P0 ISETP.GE.AND P2, PT, R5, R78, PT ;  /* 0x0000004e0500820c */ /* 0x000fe20003f46270 */
[----:B------:R-:W-:Y:S01]  /*5220*/  FFMA.FTZ R15, R15, c[0x0][0x23c], -R4 ;  /* 0x00008f000f0f7a23 */ /* 0x000fe20000010804 */
[----:B------:R-:W-:Y:S10]  /*5230*/  MUFU.EX2 R81, R12 ;  /* 0x0000000c00517308 */ /* 0x000ff40000000800 */
[----:B------:R-:W1:Y:S10]  /*5240*/  MUFU.EX2 R80, R13 ;  /* 0x0000000d00507308 */ /* 0x000e740000000800 */
[----:B------:R-:W-:Y:S10]  /*5250*/  MUFU.EX2 R83, R14 ;  /* 0x0000000e00537308 */ /* 0x000ff40000000800 */
[----:B------:R-:W1:Y:S01]  /*5260*/  MUFU.EX2 R82, R15 ;  /* 0x0000000f00527308 */ /* 0x000e620000000800 */
[C---:B--2---:R-:W-:Y:S02]  /*5270*/  FFMA.FTZ R17, R7.reuse, UR6, R17 ;  /* 0x0000000607117c23 */ /* 0x044fe40008010011 */
[----:B------:R-:W-:Y:S01]  /*5280*/  FFMA.FTZ R19, R7, UR6, R19 ;  /* 0x0000000607137c23 */ /* 0x000fe20008010013 */
[----:B-1----:R-:W-:Y:S02]  /*5290*/  F2FP.PACK_AB R7, R80, R81 ;  /* 0x000000515007723e */ /* 0x002fe400000000ff */
[----:B------:R-:W-:Y:S02]  /*52a0*/  @!P0 FSEL R17, R17, -INF , !P1 ;  /* 0xff80000011118808 */ /* 0x000fe40004800000 */
[----:B------:R-:W-:Y:S02]  /*52b0*/  @!P0 ISETP.GE.AND P1, PT, R5, R77, PT ;  /* 0x0000004d0500820c */ /* 0x000fe40003f26270 */
[----:B------:R-:W-:Y:S01]  /*52c0*/  F2FP.PACK_AB R5, R90, R91 ;  /* 0x0000005b5a05723e */ /* 0x000fe200000000ff */
[C---:B----4-:R-:W-:Y:S02]  /*52d0*/  FFMA.FTZ R18, R8.reuse, UR6, R18 ;  /* 0x0000000608127c23 */ /* 0x050fe40008010012 */
[----:B------:R-:W-:Y:S01]  /*52e0*/  FFMA.FTZ R16, R8, UR6, R16 ;  /* 0x0000000608107c23 */ /* 0x000fe20008010010 */
[----:B------:R-:W-:Y:S02]  /*52f0*/  F2FP.PACK_AB R8, R86, R87 ;  /* 0x000000575608723e */ /* 0x000fe400000000ff */
[----:B------:R-:W-:Y:S02]  /*5300*/  @!P0 FSEL R18, R18, -INF , !P1 ;  /* 0xff80000012128808 */ /* 0x000fe40004800000 */
[----:B------:R-:W-:Y:S02]  /*5310*/  @!P0 ISETP.GE.AND P1, PT, R6, R77, PT ;  /* 0x0000004d0600820c */ /* 0x000fe40003f26270 */
[----:B------:R-:W-:Y:S01]  /*5320*/  F2FP.PACK_AB R6, R88, R89 ;  /* 0x000000595806723e */ /* 0x000fe200000000ff */
[--C-:B------:R-:W-:Y:S01]  /*5330*/  FFMA.FTZ R18, R18, c[0x0][0x23c], -R4.reuse ;  /* 0x00008f0012127a23 */ /* 0x100fe20000010804 */
[----:B------:R-:W-:Y:S02]  /*5340*/  @!P0 FSEL R19, R19, -INF , !P1 ;  /* 0xff80000013138808 */ /* 0x000fe40004800000 */
[----:B------:R-:W-:Y:S01]  /*5350*/  @!P0 FSEL R16, R16, -INF , !P2 ;  /* 0xff80000010108808 */ /* 0x000fe20005000000 */
[----:B------:R1:W-:Y:S01]  /*5360*/  STS [R95+0x14000], R6 ;  /* 0x014000065f007388 */ /* 0x0003e20000000800 */
[----:B------:R-:W-:Y:S01]  /*5370*/  MUFU.EX2 R79, R18 ;  /* 0x00000012004f7308 */ /* 0x000fe20000000800 */
[----:B------:R-:W-:Y:S01]  /*5380*/  FFMA.FTZ R4, R19, c[0x0][0x23c], -R4 ;  /* 0x00008f0013047a23 */ /* 0x000fe20000010804 */
[----:B---3--:R-:W-:Y:S01]  /*5390*/  IADD3 R74, P0, R73, UR11, RZ ;  /* 0x0000000b494a7c10 */ /* 0x008fe2000ff1e0ff */
[--C-:B------:R-:W-:Y:S01]  /*53a0*/  FFMA.FTZ R16, R16, c[0x0][0x23c], -R76.reuse ;  /* 0x00008f0010107a23 */ /* 0x100fe2000001084c */
[----:B------:R2:W-:Y:S01]  /*53b0*/  STS [R95+0x14400], R5 ;  /* 0x014400055f007388 */ /* 0x0005e20000000800 */
[----:B------:R-:W-:Y:S01]  /*53c0*/  FFMA.FTZ R76, R17, c[0x0][0x23c], -R76 ;  /* 0x00008f00114c7a23 */ /* 0x000fe2000001084c */
[----:B------:R-:W-:Y:S02]  /*53d0*/  IADD3.X R75, R72, UR10, RZ, P0, !PT ;  /* 0x0000000a484b7c10 */ /* 0x000fe400087fe4ff */
[----:B------:R-:W-:Y:S02]  /*53e0*/  PLOP3.LUT P0, PT, PT, PT, UP0, 0x80, 0x0 ;  /* 0x000000000000781c */ /* 0x000fe40003f0f008 */
[----:B------:R3:W-:Y:S01]  /*53f0*/  MUFU.EX2 R77, R4 ;  /* 0x00000004004d7308 */ /* 0x0007e20000000800 */
[----:B------:R-:W4:Y:S05]  /*5400*/  LDG.E R73, [R74.64] ;  /* 0x000000044a497981 */ /* 0x000f2a000c1e1900 */
[----:B------:R-:W4:Y:S04]  /*5410*/  LDG.E R72, [R74.64+0x20] ;  /* 0x000020044a487981 */ /* 0x000f28000c1e1900 */
[----:B------:R-:W-:Y:S01]  /*5420*/  MUFU.EX2 R78, R16 ;  /* 0x00000010004e7308 */ /* 0x000fe20000000800 */
[----:B-1----:R-:W-:Y:S09]  /*5430*/  F2FP.PACK_AB R6, R82, R83 ;  /* 0x000000535206723e */ /* 0x002ff200000000ff */
[----:B------:R-:W2:Y:S01]  /*5440*/  MUFU.EX2 R76, R76 ;  /* 0x0000004c004c7308 */ /* 0x000ea20000000800 */
[----:B---3--:R-:W-:Y:S05]  /*5450*/  F2FP.PACK_AB R4, R84, R85 ;  /* 0x000000555404723e */ /* 0x008fea00000000ff */
[----:B------:R1:W-:Y:S05]  /*5460*/  STS [R94+0x14000], R4 ;  /* 0x014000045e007388 */ /* 0x0003ea0000000800 */
[----:B------:R-:W-:Y:S05]  /*5470*/  STS [R94+0x14400], R8 ;  /* 0x014400085e007388 */ /* 0x000fea0000000800 */
[----:B------:R-:W-:Y:S05]  /*5480*/  STS [R93+0x14000], R7 ;  /* 0x014000075d007388 */ /* 0x000fea0000000800 */
[----:B------:R-:W-:Y:S01]  /*5490*/  STS [R93+0x14400], R6 ;  /* 0x014400065d007388 */ /* 0x000fe20000000800 */
[----:B--2---:R-:W-:Y:S05]  /*54a0*/  F2FP.PACK_AB R5, R76, R78 ;  /* 0x0000004e4c05723e */ /* 0x004fea00000000ff */
[----:B-----5:R-:W-:Y:S01]  /*54b0*/  STS [R92+0x14000], R5 ;  /* 0x014000055c007388 */ /* 0x020fe20000000800 */
        /* <DEDUP_REMOVED lines=62> */
[----:B----4-:R-:W-:Y:S03]  /*58a0*/  FADD.FTZ R6, -R72, R6 ;  /* 0x0000000648067221 */ /* 0x010fe60000010100 */
[C---:B------:R-:W-:Y:S02]  /*58b0*/  FADD.FTZ R68, -R73.reuse, R4 ;  /* 0x0000000449447221 */ /* 0x040fe40000010100 */
[----:B------:R-:W-:Y:S03]  /*58c0*/  FADD.FTZ R4, -R73, R5 ;  /* 0x0000000549047221 */ /* 0x000fe60000010100 */
        /* <DEDUP_REMOVED lines=180> */
.L_x_108:
        /* <DEDUP_REMOVED lines=381> */
[----:B------:R-:W-:Y:S02]  /*7be0*/  LEA.HI.X.SX32 R5, R5, R97, 0x1, P0 ;  /* 0x0000006105057211 */ /* 0x000fe400000f0eff */
[C---:B------:R-:W-:Y:S02]  /*7bf0*/  @!P3 LEA R12, P5, R9.reuse, R4, 0x6 ;  /* 0x00000004090cb211 */ /* 0x040fe400078a30ff */
[C---:B------:R-:W-:Y:S01]  /*7c00*/  @!P1 LEA R8, P0, R6.reuse, R96, 0x1 ;  /* 0x0000006006089211 */ /* 0x040fe200078008ff */
[----:B------:R-:W-:Y:S01]  /*7c10*/  @!PT LDS RZ, [RZ] ;  /* 0x00000000fffff984 */ /* 0x000fe20000000800 */
[----:B------:R-:W-:Y:S01]  /*7c20*/  @!PT LDS RZ, [RZ] ;  /* 0x00000000fffff984 */ /* 0x000fe20000000800 */
[----:B------:R-:W-:Y:S01]  /*7c30*/  @!PT LDS RZ, [RZ] ;  /* 0x00000000fffff984 */ /* 0x000fe20000000800 */
[----:B------:R1:W-:Y:S01]  /*7c40*/  @!P3 LDGSTS.E.BYPASS.LTC128B.128 [R248], [R4.64] ;  /* 0x0000000004f8bfae */ /* 0x0003e2000b901d44 */
[----:B------:R-:W-:Y:S02]  /*7c50*/  @!P3 LEA.HI.X R13, R9, R5, R11, 0x6, P5 ;  /* 0x00000005090db211 */ /* 0x000fe400028f340b */
[CCC-:B------:R-:W-:Y:S01]  /*7c60*/  @!P2 LEA.HI.X R11, R6.reuse, R97.reuse, R7.reuse, 0x1, P4 ;  /* 0x00000061060ba211 */ /* 0x1c0fe200020f0c07 */
[----:B------:R1:W-:Y:S01]  /*7c70*/  @P2 STS.128 [R248+0x2000], RZ ;  /* 0x002000fff8002388 */ /* 0x0003e20000000c00 */
[----:B------:R-:W-:Y:S03]  /*7c80*/  @!P1 LEA.HI.X R9, R6, R97, R7, 0x1, P0 ;  /* 0x0000006106099211 */ /* 0x000fe600000f0c07 */
        /* <DEDUP_REMOVED lines=26> */
.L_x_109:
        /* <DEDUP_REMOVED lines=172> */
.L_x_111:
        /* <DEDUP_REMOVED lines=18> */
.L_x_112:
        /* <DEDUP_REMOVED lines=55> */
.L_x_114:
[----:B------:R-:W-:Y:S05]  /*8d80*/  BSYNC B0 ;  /* 0x0000000000007941 */ /* 0x000fea0003800000 */
.L_x_113:
        /* <DEDUP_REMOVED lines=19> */
.L_x_116:
[----:B------:R-:W-:Y:S05]  /*8ec0*/  BSYNC B0 ;  /* 0x0000000000007941 */ /* 0x000fea0003800000 */
.L_x_115:
        /* <DEDUP_REMOVED lines=29> */
.L_x_118:
[----:B------:R-:W-:Y:S05]  /*90a0*/  BSYNC B0 ;  /* 0x0000000000007941 */ /* 0x000fea0003800000 */
.L_x_117:
        /* <DEDUP_REMOVED lines=16> */
.L_x_91:
[----:B------:R-:W-:Y:S05]  /*91b0*/  BSYNC B1 ;  /* 0x0000000000017941 */ /* 0x000fea0003800000 */
.L_x_77:
        /* <DEDUP_REMOVED lines=11> */
.L_x_119:
[----:B------:R-:W-:Y:S05]  /*9270*/  EXIT ;  /* 0x000000000000794d */ /* 0x000fea0003800000 */
.L_x_121:
        /* <DEDUP_REMOVED lines=16> */
.L_x_800:


//--------------------- .text._ZN5flash44flash_bwd_dq_dk_dv_loop_seqk_parallel_kernelI23Flash_bwd_kernel_traitsILi192ELi64ELi64ELi8ELi4ELi2ELi2ELb0ELb0EN7cutlass6half_tE19Flash_kernel_traitsILi192ELi64ELi64ELi8ES3_EELb0ELb1ELb0ELb0ELb0ELb0ELb0EEEvNS_16Flash_bwd_paramsE --------------------------
	.section	.text._ZN5flash44flash_bwd_dq_dk_dv_loop_seqk_parallel_kernelI23Flash_bwd_kernel_traitsILi192ELi64ELi64ELi8ELi4ELi2ELi2ELb0ELb0EN7cutlass6half_tE19Flash_kernel_traitsILi192ELi64ELi64ELi8ES3_EELb0ELb1ELb0ELb0ELb0ELb0ELb0EEEvNS_16Flash_bwd_paramsE,"ax",@progbits
	.sectioninfo	@"SHI_REGISTERS=255"
	.align	128
        .global         _ZN5flash44flash_bwd_dq_dk_dv_loop_seqk_parallel_kernelI23Flash_bwd_kernel_traitsILi192ELi64ELi64ELi8ELi4ELi2ELi2ELb0ELb0EN7cutlass6half_tE19Flash_kernel_traitsILi192ELi64ELi64ELi8ES3_EELb0ELb1ELb0ELb0ELb0ELb0ELb0EEEvNS_16Flash_bwd_paramsE
        .type           _ZN5flash44flash_bwd_dq_dk_dv_loop_seqk_parallel_kernelI23Flash_bwd_kernel_traitsILi192ELi64ELi64ELi8ELi4ELi2ELi2ELb0ELb0EN7cutlass6half_tE19Flash_kernel_traitsILi192ELi64ELi64ELi8ES3_EELb0ELb1ELb0ELb0ELb0ELb0ELb0EEEvNS_16Flash_bwd_paramsE,@function
        .size           _ZN5flash44flash_bwd_dq_dk_dv_loop_seqk_parallel_kernelI23Flash_bwd_kernel_traitsILi192ELi64ELi64ELi8ELi4ELi2ELi2ELb0ELb0EN7cutlass6half_tE19Flash_kernel_traitsILi192ELi64ELi64ELi8ES3_EELb0ELb1ELb0ELb0ELb0ELb0ELb0EEEvNS_16Flash_bwd_paramsE,(.L_x_801 - _ZN5flash44flash_bwd_dq_dk_dv_loop_seqk_parallel_kernelI23Flash_bwd_kernel_traitsILi192ELi64ELi64ELi8ELi4ELi2ELi2ELb0ELb0EN7cutlass6half_tE19Flash_kernel_traitsILi192ELi64ELi64ELi8ES3_EELb0ELb1ELb0ELb0ELb0ELb0ELb0EEEvNS_16Flash_bwd_paramsE)
        .other          _ZN5flash44flash_bwd_dq_dk_dv_loop_seqk_parallel_kernelI23Flash_bwd_kernel_traitsILi192ELi64ELi64ELi8ELi4ELi2ELi2ELb0ELb0EN7cutlass6half_tE19Flash_kernel_traitsILi192ELi64ELi64ELi8ES3_EELb0ELb1ELb0ELb0ELb0ELb0ELb0EEEvNS_16Flash_bwd_paramsE,@"STO_CUDA_ENTRY STV_DEFAULT"
_ZN5flash44flash_bwd_dq_dk_dv_loop_seqk_parallel_kernelI23Flash_bwd_kernel_traitsILi192ELi64ELi64ELi8ELi4ELi2ELi2ELb0ELb0EN7cutlass6half_tE19Flash_kernel_traitsILi192ELi64ELi64ELi8ES3_EELb0ELb1ELb0ELb0ELb0ELb0ELb0EEEvNS_16Flash_bwd_paramsE:
.text._ZN5flash44flash_bwd_dq_dk_dv_loop_seqk_parallel_kernelI23Flash_bwd_kernel_traitsILi192ELi64ELi64ELi8ELi4ELi2ELi2ELb0ELb0EN7cutlass6half_tE19Flash_kernel_traitsILi192ELi64ELi64ELi8ES3_EELb0ELb1ELb0ELb0ELb0ELb0ELb0EEEvNS_16Flash_bwd_paramsE:
[----:B------:R-:W-:Y:S02]  /*0000*/  MOV R1, c[0x0][0x28] ;  /* 0x00000a0000017a02 */ /* 0x000fe40000000f00 */
[----:B------:R-:W1:Y:S01]  /*0010*/  S2R R235, SR_CTAID.X ;  /* 0x0000000000eb7919 */ /* 0x000e620000002500 */
[----:B------:R-:W-:Y:S01]  /*0020*/  ULDC UR5, c[0x0][0x218] ;  /* 0x0000860000057ab9 */ /* 0x000fe20000000800 */
[----:B------:R-:W-:Y:S01]  /*0030*/  IADD3 R1, R1, -0x18, RZ ;  /* 0xffffffe801017810 */ /* 0x000fe20007ffe0ff */
[----:B------:R-:W-:-:S04]  /*0040*/  UIADD3 UR5, UR5, 0x3f, URZ ;  /* 0x0000003f05057890 */ /* 0x000fc8000fffe03f */
[----:B------:R-:W-:-:S04]  /*0050*/  USHF.R.S32.HI UR4, URZ, 0x1f, UR5 ;  /* 0x0000001f3f047899 */ /* 0x000fc80008011405 */
[----:B------:R-:W-:-:S04]  /*0060*/  ULEA.HI UR4, UR4, UR5, URZ, 0x6 ;  /* 0x0000000504047291 */ /* 0x000fc8000f8f303f */
[----:B------:R-:W-:-:S06]  /*0070*/  USHF.R.S32.HI UR4, URZ, 0x6, UR4 ;  /* 0x000000063f047899 */ /* 0x000fcc0008011404 */
[----:B-1----:R-:W-:-:S13]  /*0080*/  ISETP.GE.AND P0, PT, R235, UR4, PT ;  /* 0x00000004eb007c0c */ /* 0x002fda000bf06270 */
[----:B------:R-:W-:Y:S05]  /*0090*/  @P0 EXIT ;  /* 0x000000000000094d */ /* 0x000fea0003800000 */
[----:B------:R-:W1:Y:S01]  /*00a0*/  S2R R12, SR_TID.X ;  /* 0x00000000000c7919 */ /* 0x000e620000002100 */
[----:B------:R-:W-:Y:S01]  /*00b0*/  IMAD.MOV.U32 R170, RZ, RZ, 0x20 ;  /* 0x00000020ffaa7424 */ /* 0x000fe200078e00ff */
[----:B------:R-:W-:Y:S01]  /*00c0*/  ULDC.64 UR6, c[0x0][0x118] ;  /* 0x0000460000067ab9 */ /* 0x000fe20000000a00 */
[----:B------:R-:W-:Y:S02]  /*00d0*/  IMAD.MOV.U32 R171, RZ, RZ, 0x40 ;  /* 0x00000040ffab7424 */ /* 0x000fe400078e00ff */
[----:B------:R-:W-:Y:S01]  /*00e0*/  IMAD.MOV.U32 R205, RZ, RZ, -0x10 ;  /* 0xfffffff0ffcd7424 */ /* 0x000fe200078e00ff */
[----:B-1----:R-:W-:Y:S01]  /*00f0*/  SHF.R.S32.HI R13, RZ, 0x1f, R12 ;  /* 0x0000001fff0d7819 */ /* 0x002fe2000001140c */
[----:B------:R-:W-:-:S03]  /*0100*/  IMAD.SHL.U32 R247, R12, 0x2, RZ ;  /* 0x000000020cf77824 */ /* 0x000fc600078e00ff */
[CC--:B------:R-:W-:Y:S02]  /*0110*/  LEA.HI R6, R13.reuse, R12.reuse, RZ, 0x4 ;  /* 0x0000000c0d067211 */ /* 0x0c0fe400078f20ff */
[CC--:B------:R-:W-:Y:S02]  /*0120*/  LEA.HI R16, R13.reuse, R12.reuse, RZ, 0x3 ;  /* 0x0000000c0d107211 */ /* 0x0c0fe400078f18ff */
[----:B------:R-:W-:Y:S02]  /*0130*/  SHF.R.S32.HI R5, RZ, 0x4, R6 ;  /* 0x00000004ff057819 */ /* 0x000fe40000011406 */
[----:B------:R-:W-:Y:S02]  /*0140*/  LOP3.LUT R0, R16, 0xfffffff8, RZ, 0xc0, !PT ;  /* 0xfffffff810007812 */ /* 0x000fe400078ec0ff */
[----:B------:R-:W-:Y:S02]  /*0150*/  SHF.R.S32.HI R234, RZ, 0x3, R16 ;  /* 0x00000003ffea7819 */ /* 0x000fe40000011410 */
[----:B------:R-:W-:Y:S01]  /*0160*/  LEA.HI R15, R13, R12, RZ, 0x2 ;  /* 0x0000000c0d0f7211 */ /* 0x000fe200078f10ff */
[----:B------:R-:W-:Y:S01]  /*0170*/  IMAD.IADD R0, R12, 0x1, -R0 ;  /* 0x000000010c007824 */ /* 0x000fe200078e0a00 */
[----:B------:R-:W-:Y:S01]  /*0180*/  LEA.HI R2, R6, R5, RZ, 0x1 ;  /* 0x0000000506027211 */ /* 0x000fe200078f08ff */
[----:B------:R-:W-:Y:S01]  /*0190*/  IMAD.SHL.U32 R7, R234, 0x40, RZ ;  /* 0x00000040ea077824 */ /* 0x000fe200078e00ff */
[--C-:B------:R-:W-:Y:S01]  /*01a0*/  SHF.R.S32.HI R8, RZ, 0x2, R15.reuse ;  /* 0x00000002ff087819 */ /* 0x100fe2000001140f */
[----:B------:R-:W-:Y:S01]  /*01b0*/  IMAD.SHL.U32 R200, R0, 0x8, RZ ;  /* 0x0000000800c87824 */ /* 0x000fe200078e00ff */
[----:B------:R-:W-:-:S02]  /*01c0*/  SHF.R.S32.HI R3, RZ, 0x1f, R15 ;  /* 0x0000001fff037819 */ /* 0x000fc4000001140f */
[----:B------:R-:W-:Y:S02]  /*01d0*/  LOP3.LUT R4, R2, 0xfffffffe, RZ, 0xc0, !PT ;  /* 0xfffffffe02047812 */ /* 0x000fe400078ec0ff */
[----:B------:R-:W-:Y:S02]  /*01e0*/  LEA.HI R14, R13, R12, RZ, 0x5 ;  /* 0x0000000c0d0e7211 */ /* 0x000fe400078f28ff */
[----:B------:R-:W-:Y:S01]  /*01f0*/  LEA.HI R3, R3, R8, RZ, 0x3 ;  /* 0x0000000803037211 */ /* 0x000fe200078f18ff */
[----:B------:R-:W-:Y:S01]  /*0200*/  IMAD.IADD R10, R5, 0x1, -R4 ;  /* 0x00000001050a7824 */ /* 0x000fe200078e0a04 */
[----:B------:R-:W-:Y:S02]  /*0210*/  LOP3.LUT R2, R7, 0x1c0, RZ, 0xc0, !PT ;  /* 0x000001c007027812 */ /* 0x000fe400078ec0ff */
[----:B------:R-:W-:Y:S01]  /*0220*/  SHF.R.S32.HI R20, RZ, 0x5, R14 ;  /* 0x00000005ff147819 */ /* 0x000fe2000001140e */
[----:B------:R-:W-:Y:S01]  /*0230*/  IMAD.SHL.U32 R173, R10, 0x200, RZ ;  /* 0x000002000aad7824 */ /* 0x000fe200078e00ff */
[----:B------:R-:W-:-:S02]  /*0240*/  LOP3.LUT R4, R3, 0xfffffff8, RZ, 0xc0, !PT ;  /* 0xfffffff803047812 */ /* 0x000fc400078ec0ff */
[----:B------:R-:W-:Y:S02]  /*0250*/  LOP3.LUT R5, R2, 0x38, R200, 0xf8, !PT ;  /* 0x0000003802057812 */ /* 0x000fe400078ef8c8 */
[----:B------:R-:W-:Y:S01]  /*0260*/  SHF.R.U32.HI R3, RZ, 0x3, R2 ;  /* 0x00000003ff037819 */ /* 0x000fe20000011602 */
[----:B------:R-:W-:Y:S01]  /*0270*/  IMAD.IADD R7, R8, 0x1, -R4 ;  /* 0x0000000108077824 */ /* 0x000fe200078e0a04 */
[----:B------:R-:W-:Y:S02]  /*0280*/  LOP3.LUT R2, R6, 0xfffffff0, RZ, 0xc0, !PT ;  /* 0xfffffff006027812 */ /* 0x000fe400078ec0ff */
[----:B------:R-:W-:Y:S02]  /*0290*/  LEA.HI R6, R14, R20, RZ, 0x1 ;  /* 0x000000140e067211 */ /* 0x000fe400078f08ff */
[----:B------:R-:W-:Y:S01]  /*02a0*/  LOP3.LUT R9, R5, R3, RZ, 0x3c, !PT ;  /* 0x0000000305097212 */ /* 0x000fe200078e3cff */
[----:B------:R-:W-:Y:S01]  /*02b0*/  IMAD.IADD R2, R12, 0x1, -R2 ;  /* 0x000000010c027824 */ /* 0x000fe200078e0a02 */
[----:B------:R-:W-:-:S02]  /*02c0*/  LOP3.LUT R3, R6, 0xfffffffe, RZ, 0xc0, !PT ;  /* 0xfffffffe06037812 */ /* 0x000fc400078ec0ff */
[C---:B------:R-:W-:Y:S02]  /*02d0*/  LOP3.LUT P4, RZ, R0.reuse, 0x4, RZ, 0xc0, !PT ;  /* 0x0000000400ff7812 */ /* 0x040fe4000788c0ff */
[C---:B------:R-:W-:Y:S01]  /*02e0*/  LOP3.LUT P3, RZ, R0.reuse, 0x2, RZ, 0xc0, !PT ;  /* 0x0000000200ff7812 */ /* 0x040fe2000786c0ff */
[----:B------:R-:W-:Y:S01]  /*02f0*/  IMAD.SHL.U32 R0, R0, 0x40, RZ ;  /* 0x0000004000007824 */ /* 0x000fe200078e00ff */
[----:B------:R-:W-:Y:S01]  /*0300*/  SHF.R.S32.HI R5, RZ, 0x1f, R2 ;  /* 0x0000001fff057819 */ /* 0x000fe20000011402 */
[----:B------:R-:W-:Y:S01]  /*0310*/  IMAD.IADD R181, R20, 0x1, -R3 ;  /* 0x0000000114b57824 */ /* 0x000fe200078e0a03 */
[----:B------:R-:W-:Y:S02]  /*0320*/  LEA.HI R4, R13, R12, RZ, 0x7 ;  /* 0x0000000c0d047211 */ /* 0x000fe400078f38ff */
[----:B------:R-:W-:Y:S01]  /*0330*/  LOP3.LUT R0, R0, 0x1c0, RZ, 0xc0, !PT ;  /* 0x000001c000007812 */ /* 0x000fe200078ec0ff */
[----:B------:R-:W-:Y:S01]  /*0340*/  IMAD.SHL.U32 R3, R181, 0x10, RZ ;  /* 0x00000010b5037824 */ /* 0x000fe200078e00ff */
[----:B------:R-:W-:-:S02]  /*0350*/  LEA.HI R11, R5, R2, RZ, 0x3 ;  /* 0x00000002050b7211 */ /* 0x000fc400078f18ff */
[----:B------:R-:W-:Y:S02]  /*0360*/  SHF.R.S32.HI R8, RZ, 0x7, R4 ;  /* 0x00000007ff087819 */ /* 0x000fe40000011404 */
[C---:B------:R-:W-:Y:S02]  /*0370*/  LOP3.LUT R5, R0.reuse, 0x10, R3, 0xf8, !PT ;  /* 0x0000001000057812 */ /* 0x040fe400078ef803 */
[----:B------:R-:W-:Y:S01]  /*0380*/  LOP3.LUT R169, R0, 0x8, R16, 0xf8, !PT ;  /* 0x0000000800a97812 */ /* 0x000fe200078ef810 */
[----:B------:R-:W-:Y:S01]  /*0390*/  IMAD R4, R8, 0x800, R173 ;  /* 0x0000080008047824 */ /* 0x000fe200078e02ad */
[----:B------:R-:W-:Y:S02]  /*03a0*/  SHF.R.U32.HI R0, RZ, 0x3, R0 ;  /* 0x00000003ff007819 */ /* 0x000fe40000011600 */
[----:B------:R-:W-:Y:S02]  /*03b0*/  LOP3.LUT R5, R5, 0x8, R16, 0xf8, !PT ;  /* 0x0000000805057812 */ /* 0x000fe400078ef810 */
[----:B------:R-:W-:-:S02]  /*03c0*/  LOP3.LUT R6, R11, 0xfffffff8, RZ, 0xc0, !PT ;  /* 0xfffffff80b067812 */ /* 0x000fc400078ec0ff */
[----:B------:R-:W-:Y:S02]  /*03d0*/  LOP3.LUT R169, R169, R0, RZ, 0x3c, !PT ;  /* 0x00000000a9a97212 */ /* 0x000fe400078e3cff */
[----:B------:R-:W-:Y:S01]  /*03e0*/  LOP3.LUT R173, R173, R5, R0, 0xf6, !PT ;  /* 0x00000005adad7212 */ /* 0x000fe200078ef600 */
[----:B------:R-:W-:Y:S01]  /*03f0*/  IMAD.IADD R19, R2, 0x1, -R6 ;  /* 0x0000000102137824 */ /* 0x000fe200078e0a06 */
[----:B------:R-:W-:Y:S01]  /*0400*/  LEA.HI R0, R13, R12, RZ, 0x6 ;  /* 0x0000000c0d007211 */ /* 0x000fe200078f30ff */
[----:B------:R-:W-:Y:S01]  /*0410*/  IMAD.IADD R169, R4, 0x1, R169 ;  /* 0x0000000104a97824 */ /* 0x000fe200078e02a9 */
[----:B------:R-:W-:Y:S01]  /*0420*/  LOP3.LUT R2, R15, 0x7ffffffc, RZ, 0xc0, !PT ;  /* 0x7ffffffc0f027812 */ /* 0x000fe200078ec0ff */
[----:B------:R-:W-:Y:S01]  /*0430*/  IMAD.SHL.U32 R6, R11, 0x40, RZ ;  /* 0x000000400b067824 */ /* 0x000fe200078e00ff */
[----:B------:R-:W-:Y:S01]  /*0440*/  LOP3.LUT R3, R7, 0x1, RZ, 0xc0, !PT ;  /* 0x0000000107037812 */ /* 0x000fe200078ec0ff */
[----:B------:R1:W-:Y:S01]  /*0450*/  STL [R1+0x10], R19 ;  /* 0x0000101301007387 */ /* 0x0003e20000100800 */
[----:B------:R-:W-:Y:S01]  /*0460*/  SHF.R.S32.HI R0, RZ, 0x6, R0 ;  /* 0x00000006ff007819 */ /* 0x000fe20000011400 */
[----:B------:R-:W-:Y:S01]  /*0470*/  IMAD.IADD R5, R12, 0x1, -R2 ;  /* 0x000000010c057824 */ /* 0x000fe200078e0a02 */
[----:B------:R-:W-:Y:S01]  /*0480*/  ISETP.NE.U32.AND P0, PT, R3, 0x1, PT ;  /* 0x000000010300780c */ /* 0x000fe20003f05070 */
[----:B------:R-:W-:Y:S01]  /*0490*/  IMAD.SHL.U32 R169, R169, 0x2, RZ ;  /* 0x00000002a9a97824 */ /* 0x000fe200078e00ff */
[----:B------:R-:W-:Y:S01]  /*04a0*/  LOP3.LUT R4, R14, 0xffffffe0, RZ, 0xc0, !PT ;  /* 0xffffffe00e047812 */ /* 0x000fe200078ec0ff */
[C---:B------:R-:W-:Y:S01]  /*04b0*/  IMAD R17, R0.reuse, 0x200, R9 ;  /* 0x0000020000117824 */ /* 0x040fe200078e0209 */
[----:B------:R-:W-:Y:S01]  /*04c0*/  SHF.R.S32.HI R3, RZ, 0x1f, R14 ;  /* 0x0000001fff037819 */ /* 0x000fe2000001140e */
[----:B------:R-:W-:Y:S01]  /*04d0*/  IMAD.SHL.U32 R2, R0, 0x8, RZ ;  /* 0x0000000800027824 */ /* 0x000fe200078e00ff */
[C---:B------:R-:W-:Y:S01]  /*04e0*/  R2P PR, R7.reuse, 0x6 ;  /* 0x0000000607007804 */ /* 0x040fe20000000000 */
[----:B------:R-:W-:Y:S01]  /*04f0*/  IMAD.SHL.U32 R0, R7, 0x40, RZ ;  /* 0x0000004007007824 */ /* 0x000fe200078e00ff */
[----:B------:R-:W-:Y:S01]  /*0500*/  LEA.HI R3, R3, R20, RZ, 0x2 ;  /* 0x0000001403037211 */ /* 0x000fe200078f10ff */
[----:B------:R-:W-:Y:S01]  /*0510*/  IMAD.IADD R18, R12, 0x1, -R4 ;  /* 0x000000010c127824 */ /* 0x000fe200078e0a04 */
[----:B------:R-:W-:Y:S01]  /*0520*/  LOP3.LUT R2, R2, 0x18, RZ, 0xc0, !PT ;  /* 0x0000001802027812 */ /* 0x000fe200078ec0ff */
[----:B------:R-:W-:Y:S01]  /*0530*/  IMAD.SHL.U32 R4, R8, 0x20, RZ ;  /* 0x0000002008047824 */ /* 0x000fe200078e00ff */
[----:B------:R-:W-:Y:S01]  /*0540*/  LOP3.LUT R0, R0, 0x1c0, RZ, 0xc0, !PT ;  /* 0x000001c000007812 */ /* 0x000fe200078ec0ff */
[----:B------:R-:W-:Y:S01]  /*0550*/  IMAD.SHL.U32 R8, R5, 0x2, RZ ;  /* 0x0000000205087824 */ /* 0x000fe200078e00ff */
[----:B------:R-:W-:Y:S01]  /*0560*/  LOP3.LUT R187, R3, 0xfffffffc, RZ, 0xc0, !PT ;  /* 0xfffffffc03bb7812 */ /* 0x000fe200078ec0ff */
[----:B------:R-:W-:Y:S01]  /*0570*/  IMAD.SHL.U32 R5, R10, 0x20, RZ ;  /* 0x000000200a057824 */ /* 0x000fe200078e00ff */
[----:B------:R-:W-:Y:S01]  /*0580*/  SHF.R.U32.HI R3, RZ, 0x3, R0 ;  /* 0x00000003ff037819 */ /* 0x000fe20000011600 */
[----:B------:R1:W-:Y:S01]  /*0590*/  STL [R1+0xc], R18 ;  /* 0x00000c1201007387 */ /* 0x0003e20000100800 */
[----:B------:R-:W-:Y:S01]  /*05a0*/  LOP3.LUT R247, R4, 0x6, R247, 0xf8, !PT ;  /* 0x0000000604f77812 */ /* 0x000fe200078ef8f7 */
[----:B------:R-:W-:Y:S01]  /*05b0*/  IMAD.IADD R187, R20, 0x1, -R187 ;  /* 0x0000000114bb7824 */ /* 0x000fe200078e0abb */
[----:B------:R-:W-:Y:S01]  /*05c0*/  LOP3.LUT R4, R0, 0x20, R4, 0xf8, !PT ;  /* 0x0000002000047812 */ /* 0x000fe200078ef804 */
[----:B------:R1:W-:Y:S01]  /*05d0*/  STL [R1+0x8], R17 ;  /* 0x0000081101007387 */ /* 0x0003e20000100800 */
[----:B------:R-:W-:Y:S01]  /*05e0*/  LOP3.LUT R5, R2, 0x20, R5, 0xf8, !PT ;  /* 0x0000002002057812 */ /* 0x000fe200078ef805 */
[----:B------:R-:W-:Y:S01]  /*05f0*/  IMAD.SHL.U32 R174, R173, 0x2, RZ ;  /* 0x00000002adae7824 */ /* 0x000fe200078e00ff */
[----:B------:R-:W-:Y:S01]  /*0600*/  LOP3.LUT R9, R3, R0, R2, 0x1e, !PT ;  /* 0x0000000003097212 */ /* 0x000fe200078e1e02 */
[----:B------:R-:W-:Y:S01]  /*0610*/  IMAD.SHL.U32 R2, R19, 0x40, RZ ;  /* 0x0000004013027824 */ /* 0x000fe200078e00ff */
[----:B------:R-:W-:Y:S01]  /*0620*/  LOP3.LUT R3, R4, R3, RZ, 0x3c, !PT ;  /* 0x0000000304037212 */ /* 0x000fe200078e3cff */
[----:B------:R-:W-:Y:S01]  /*0630*/  IMAD R0, R187, 0x400, R8 ;  /* 0x00000400bb007824 */ /* 0x000fe200078e0208 */
[----:B------:R-:W-:Y:S01]  /*0640*/  SHF.R.S32.HI R4, RZ, 0x1f, R18 ;  /* 0x0000001fff047819 */ /* 0x000fe20000011412 */
[----:B------:R-:W-:Y:S01]  /*0650*/  IMAD.SHL.U32 R191, R17, 0x2, RZ ;  /* 0x0000000211bf7824 */ /* 0x000fe200078e00ff */
[----:B------:R-:W-:Y:S01]  /*0660*/  LOP3.LUT R2, R2, 0x1c0, RZ, 0xc0, !PT ;  /* 0x000001c002027812 */ /* 0x000fe200078ec0ff */
[----:B------:R-:W-:Y:S01]  /*0670*/  IMAD.IADD R203, R0, 0x1, R3 ;  /* 0x0000000100cb7824 */ /* 0x000fe200078e0203 */
[----:B------:R-:W-:Y:S01]  /*0680*/  LEA.HI R4, R4, R18, RZ, 0x2 ;  /* 0x0000001204047211 */ /* 0x000fe200078f10ff */
[----:B------:R-:W-:Y:S01]  /*0690*/  IMAD.SHL.U32 R0, R10, 0x8, RZ ;  /* 0x000000080a007824 */ /* 0x000fe200078e00ff */
[----:B------:R-:W-:Y:S01]  /*06a0*/  SHF.R.U32.HI R3, RZ, 0x3, R2 ;  /* 0x00000003ff037819 */ /* 0x000fe20000011602 */
[----:B------:R-:W-:Y:S01]  /*06b0*/  IMAD.SHL.U32 R203, R203, 0x2, RZ ;  /* 0x00000002cbcb7824 */ /* 0x000fe200078e00ff */
[----:B------:R-:W-:-:S02]  /*06c0*/  SEL R170, R170, 0xffffffe0, !P3 ;  /* 0xffffffe0aaaa7807 */ /* 0x000fc40005800000 */
[----:B------:R-:W-:Y:S02]  /*06d0*/  LOP3.LUT R7, R2, 0x8, R0, 0xf8, !PT ;  /* 0x0000000802077812 */ /* 0x000fe400078ef800 */
[----:B------:R-:W-:Y:S01]  /*06e0*/  LOP3.LUT R2, R3, R5, R2, 0x1e, !PT ;  /* 0x0000000503027212 */ /* 0x000fe200078e1e02 */
[----:B------:R-:W-:Y:S01]  /*06f0*/  IMAD.IADD R170, R169, 0x1, R170 ;  /* 0x00000001a9aa7824 */ /* 0x000fe200078e02aa */
[----:B------:R-:W-:Y:S01]  /*0700*/  SHF.R.S32.HI R5, RZ, 0x2, R4 ;  /* 0x00000002ff057819 */ /* 0x000fe20000011404 */
[----:B------:R-:W-:Y:S01]  /*0710*/  IMAD R4, R181, 0x400, R8 ;  /* 0x00000400b5047824 */ /* 0x000fe200078e0208 */
[----:B------:R-:W-:Y:S02]  /*0720*/  LOP3.LUT R0, R6, 0xfffffe00, RZ, 0xc0, !PT ;  /* 0xfffffe0006007812 */ /* 0x000fe400078ec0ff */
[----:B------:R-:W-:Y:S01]  /*0730*/  LOP3.LUT R3, R7, R3, RZ, 0x3c, !PT ;  /* 0x0000000307037212 */ /* 0x000fe200078e3cff */
[----:B------:R-:W-:Y:S01]  /*0740*/  IMAD R5, R187, 0x10, R5 ;  /* 0x00000010bb057824 */ /* 0x000fe200078e0205 */
[----:B------:R-:W-:Y:S01]  /*0750*/  SEL R171, R171, 0xffffffc0, !P4 ;  /* 0xffffffc0abab7807 */ /* 0x000fe20006000000 */
[----:B------:R-:W-:Y:S01]  /*0760*/  IMAD.IADD R4, R4, 0x1, R9 ;  /* 0x0000000104047824 */ /* 0x000fe200078e0209 */
[----:B------:R-:W-:Y:S01]  /*0770*/  SEL R205, R205, 0x10, !P0 ;  /* 0x00000010cdcd7807 */ /* 0x000fe20004000000 */
[--C-:B------:R-:W-:Y:S01]  /*0780*/  IMAD R181, R181, 0x400, R0.reuse ;  /* 0x00000400b5b57824 */ /* 0x100fe200078e0200 */
[----:B------:R1:W-:Y:S01]  /*0790*/  STL [R1+0x4], R5 ;  /* 0x0000040501007387 */ /* 0x0003e20000100800 */
[----:B------:R-:W-:Y:S01]  /*07a0*/  IADD3 R204, R203, 0x20, RZ ;  /* 0x00000020cbcc7810 */ /* 0x000fe20007ffe0ff */
[----:B------:R-:W-:Y:S01]  /*07b0*/  IMAD R187, R187, 0x400, R0 ;  /* 0x00000400bbbb7824 */ /* 0x000fe200078e0200 */
[----:B------:R-:W-:Y:S01]  /*07c0*/  LEA R236, R4, 0x12000, 0x1 ;  /* 0x0001200004ec7811 */ /* 0x000fe200078e08ff */
[----:B------:R-:W-:Y:S01]  /*07d0*/  IMAD.IADD R181, R3, 0x1, R181 ;  /* 0x0000000103b57824 */ /* 0x000fe200078e02b5 */
[----:B------:R-:W-:Y:S01]  /*07e0*/  @P1 IADD3 R204, R203, -0x20, RZ ;  /* 0xffffffe0cbcc1810 */ /* 0x000fe20007ffe0ff */
[--C-:B------:R-:W-:Y:S01]  /*07f0*/  IMAD R173, R173, 0x2, R171.reuse ;  /* 0x00000002adad7824 */ /* 0x100fe200078e02ab */
[----:B------:R-:W-:Y:S01]  /*0800*/  LOP3.LUT R186, R2, R0, RZ, 0xfc, !PT ;  /* 0x0000000002ba7212 */ /* 0x000fe200078efcff */
[----:B------:R-:W-:Y:S01]  /*0810*/  IMAD.IADD R172, R169, 0x1, R171 ;  /* 0x00000001a9ac7824 */ /* 0x000fe200078e02ab */
[----:B------:R-:W-:Y:S01]  /*0820*/  IADD3 R237, R236, 0x40, RZ ;  /* 0x00000040eced7810 */ /* 0x000fe20007ffe0ff */
[----:B------:R-:W-:Y:S01]  /*0830*/  IMAD.IADD R206, R203, 0x1, R205 ;  /* 0x00000001cbce7824 */ /* 0x000fe200078e02cd */
[----:B------:R-:W-:Y:S01]  /*0840*/  SHF.R.S32.HI R0, RZ, 0x1f, R234 ;  /* 0x0000001fff007819 */ /* 0x000fe200000114ea */
[----:B------:R-:W-:Y:S01]  /*0850*/  IMAD.IADD R187, R187, 0x1, R3 ;  /* 0x00000001bbbb7824 */ /* 0x000fe200078e0203 */
[C---:B------:R-:W-:Y:S01]  /*0860*/  IADD3 R210, R200.reuse, 0x40, RZ ;  /* 0x00000040c8d27810 */ /* 0x040fe20007ffe0ff */
[----:B------:R-:W-:Y:S01]  /*0870*/  IMAD.IADD R171, R171, 0x1, R170 ;  /* 0x00000001abab7824 */ /* 0x000fe200078e02aa */
[----:B------:R-:W-:Y:S01]  /*0880*/  IADD3 R211, R200, 0x80, RZ ;  /* 0x00000080c8d37810 */ /* 0x000fe20007ffe0ff */
[----:B------:R-:W-:Y:S01]  /*0890*/  IMAD.IADD R205, R205, 0x1, R204 ;  /* 0x00000001cdcd7824 */ /* 0x000fe200078e02cc */
[----:B------:R-:W-:-:S02]  /*08a0*/  LEA R181, R181, 0x1e000, 0x1 ;  /* 0x0001e000b5b57811 */ /* 0x000fc400078e08ff */
[----:B------:R-:W-:Y:S02]  /*08b0*/  @P2 IADD3 R237, R236, -0x40, RZ ;  /* 0xffffffc0eced2810 */ /* 0x000fe40007ffe0ff */
.L_x_168:
[----:B--2-4-:R-:W2:Y:S01]  /*08c0*/  S2R R34, SR_CTAID.Y ;  /* 0x0000000000227919 */ /* 0x014ea20000002600 */
[----:B---3--:R-:W3:Y:S01]  /*08d0*/  LDC.U8 R0, c[0x0][0x312] ;  /* 0x0000c480ff007b82 */ /* 0x008ee20000000000 */
[----:B------:R-:W-:Y:S02]  /*08e0*/  ISETP.NE.U32.AND P2, PT, RZ, c[0x0][0x240], PT ;  /* 0x00009000ff007a0c */ /* 0x000fe40003f45070 */
[----:B-1----:R-:W4:Y:S01]  /*08f0*/  S2R R2, SR_CTAID.Y ;  /* 0x0000000000027919 */ /* 0x002f220000002600 */
[----:B------:R-:W-:Y:S02]  /*0900*/  ISETP.EQ.U32.AND P5, PT, RZ, c[0x0][0x248], PT ;  /* 0x00009200ff007a0c */ /* 0x000fe40003fa2070 */
[----:B------:R-:W-:Y:S02]  /*0910*/  ISETP.NE.AND.EX P2, PT, RZ, c[0x0][0x244], PT, P2 ;  /* 0x00009100ff007a0c */ /* 0x000fe40003f45320 */
[----:B------:R-:W-:Y:S01]  /*0920*/  ISETP.NE.U32.AND P3, PT, RZ, c[0x0][0x250], PT ;  /* 0x00009400ff007a0c */ /* 0x000fe20003f65070 */
[----:B------:R-:W-:-:S03]  /*0930*/  IMAD.MOV.U32 R36, RZ, RZ, -0x1 ;  /* 0xffffffffff247424 */ /* 0x000fc600078e00ff */
[----:B------:R-:W-:Y:S01]  /*0940*/  ISETP.NE.AND.EX P3, PT, RZ, c[0x0][0x254], PT, P3 ;  /* 0x00009500ff007a0c */ /* 0x000fe20003f65330 */
[----:B--2---:R-:W-:Y:S01]  /*0950*/  IMAD.SHL.U32 R8, R34, 0x4, RZ ;  /* 0x0000000422087824 */ /* 0x004fe200078e00ff */
[----:B---3--:R-:W-:Y:S01]  /*0960*/  ISETP.NE.AND P4, PT, R0, RZ, PT ;  /* 0x000000ff0000720c */ /* 0x008fe20003f85270 */
[----:B------:R-:W-:Y:S01]  /*0970*/  IMAD.MOV.U32 R0, RZ, RZ, -0x1 ;  /* 0xffffffffff007424 */ /* 0x000fe200078e00ff */
[----:B----4-:R-:W-:Y:S02]  /*0980*/  SHF.R.S32.HI R35, RZ, 0x1f, R2 ;  /* 0x0000001fff237819 */ /* 0x010fe40000011402 */
[----:B------:R-:W-:Y:S02]  /*0990*/  IADD3 R2, P0, R8, c[0x0][0x240], RZ ;  /* 0x0000900008027a10 */ /* 0x000fe40007f1e0ff */
[----:B------:R-:W-:Y:S02]  /*09a0*/  SHF.L.U64.HI R7, R34, 0x2, R35 ;  /* 0x0000000222077819 */ /* 0x000fe40000010223 */
[----:B------:R-:W-:-:S02]  /*09b0*/  ISETP.EQ.OR.EX P5, PT, RZ, c[0x0][0x24c], !P4, P5 ;  /* 0x00009300ff007a0c */ /* 0x000fc400067a2750 */
[----:B------:R-:W-:Y:S02]  /*09c0*/  IADD3.X R3, R7, c[0x0][0x244], RZ, P0, !PT ;  /* 0x0000910007037a10 */ /* 0x000fe400007fe4ff */
[----:B------:R-:W-:-:S03]  /*09d0*/  @P3 IADD3 R4, P0, R8, c[0x0][0x250], RZ ;  /* 0x0000940008043a10 */ /* 0x000fc60007f1e0ff */
[----:B------:R2:W3:Y:S04]  /*09e0*/  @P2 LDG.E R0, [R2.64] ;  /* 0x0000000602002981 */ /* 0x0004e8000c1e1900 */
[----:B------:R2:W3:Y:S01]  /*09f0*/  @P2 LDG.E R6, [R2.64+0x4] ;  /* 0x0000040602062981 */ /* 0x0004e2000c1e1900 */
[----:B-1----:R-:W-:Y:S01]  /*0a00*/  @P3 IADD3.X R5, R7, c[0x0][0x254], RZ, P0, !PT ;  /* 0x0000950007053a10 */ /* 0x002fe200007fe4ff */
[----:B------:R-:W-:Y:S01]  /*0a10*/  IMAD.MOV.U32 R233, RZ, RZ, RZ ;  /* 0x000000ffffe97224 */ /* 0x000fe200078e00ff */
[----:B--2---:R-:W-:-:S05]  /*0a20*/  IADD3 R2, P1, R8, c[0x0][0x248], RZ ;  /* 0x0000920008027a10 */ /* 0x004fca0007f3e0ff */
[----:B-----5:R1:W5:Y:S01]  /*0a30*/  @P3 LDG.E R233, [R4.64] ;  /* 0x0000000604e93981 */ /* 0x020362000c1e1900 */
[----:B------:R-:W-:-:S05]  /*0a40*/  IADD3.X R3, R7, c[0x0][0x24c], RZ, P1, !PT ;  /* 0x0000930007037a10 */ /* 0x000fca0000ffe4ff */
[----:B------:R-:W2:Y:S01]  /*0a50*/  @!P5 LDG.E R36, [R2.64] ;  /* 0x000000060224d981 */ /* 0x000ea2000c1e1900 */
[----:B------:R-:W-:-:S04]  /*0a60*/  ISETP.NE.U32.AND P0, PT, RZ, c[0x0][0x248], PT ;  /* 0x00009200ff007a0c */ /* 0x000fc80003f05070 */
[----:B------:R-:W-:Y:S01]  /*0a70*/  ISETP.NE.AND.EX P0, PT, RZ, c[0x0][0x24c], PT, P0 ;  /* 0x00009300ff007a0c */ /* 0x000fe20003f05300 */
[----:B-1----:R-:W-:Y:S02]  /*0a80*/  IMAD.MOV.U32 R4, RZ, RZ, c[0x0][0x218] ;  /* 0x00008600ff047624 */ /* 0x002fe400078e00ff */
[----:B---3--:R-:W-:Y:S02]  /*0a90*/  @P2 IMAD.IADD R18, R6, 0x1, -R0 ;  /* 0x0000000106122824 */ /* 0x008fe400078e0a00 */
[----:B------:R-:W-:Y:S01]  /*0aa0*/  @!P2 IMAD.MOV.U32 R18, RZ, RZ, c[0x0][0x214] ;  /* 0x00008500ff12a624 */ /* 0x000fe200078e00ff */
[----:B--2---:R1:W-:Y:S07]  /*0ab0*/  STL [R1], R36 ;  /* 0x0000002401007387 */ /* 0x0043ee0000100800 */
[----:B------:R-:W-:Y:S05]  /*0ac0*/  @!P0 BRA `(.L_x_122) ;  /* 0x0000003000008947 */ /* 0x000fea0003800000 */
[----:B------:R-:W2:Y:S02]  /*0ad0*/  @P4 LDG.E R4, [R2.64+0x4] ;  /* 0x0000040602044981 */ /* 0x000ea4000c1e1900 */
[----:B--2---:R-:W-:-:S06]  /*0ae0*/  @P4 IADD3 R4, R4, -R36, RZ ;  /* 0x8000002404044210 */ /* 0x004fcc0007ffe0ff */
[----:B------:R2:W5:Y:S02]  /*0af0*/  @!P4 LDG.E R4, [R2.64] ;  /* 0x000000060204c981 */ /* 0x000564000c1e1900 */
.L_x_122:
[----:B------:R-:W-:-:S04]  /*0b00*/  ISETP.NE.U32.AND P1, PT, RZ, c[0x0][0x258], PT ;  /* 0x00009600ff007a0c */ /* 0x000fc80003f25070 */
[----:B------:R-:W-:-:S13]  /*0b10*/  ISETP.NE.AND.EX P1, PT, RZ, c[0x0][0x25c], PT, P1 ;  /* 0x00009700ff007a0c */ /* 0x000fda0003f25310 */
[----:B--2---:R-:W-:-:S04]  /*0b20*/  @P1 IADD3 R2, P0, R8, c[0x0][0x258], RZ ;  /* 0x0000960008021a10 */ /* 0x004fc80007f1e0ff */
[----:B------:R-:W-:-:S06]  /*0b30*/  @P1 IADD3.X R3, R7, c[0x0][0x25c], RZ, P0, !PT ;  /* 0x0000970007031a10 */ /* 0x000fcc00007fe4ff */
[----:B------:R-:W2:Y:S01]  /*0b40*/  @P1 LDG.E R3, [R2.64] ;  /* 0x0000000602031981 */ /* 0x000ea2000c1e1900 */
[----:B------:R-:W-:Y:S01]  /*0b50*/  @!P1 ISETP.NE.U32.AND P0, PT, RZ, c[0x0][0x268], PT ;  /* 0x00009a00ff009a0c */ /* 0x000fe20003f05070 */
[----:B------:R-:W-:-:S03]  /*0b60*/  IMAD.SHL.U32 R246, R235, 0x40, RZ ;  /* 0x00000040ebf67824 */ /* 0x000fc600078e00ff */
[----:B------:R-:W-:-:S04]  /*0b70*/  @!P1 ISETP.NE.AND.EX P0, PT, RZ, c[0x0][0x26c], PT, P0 ;  /* 0x00009b00ff009a0c */ /* 0x000fc80003f05300 */
[----:B------:R-:W-:Y:S01]  /*0b80*/  @!P1 SEL R2, RZ, c[0x0][0x21c], !P0 ;  /* 0x00008700ff029a07 */ /* 0x000fe20004000000 */
[----:B--2--5:R-:W-:-:S03]  /*0b90*/  @P1 IMAD.IADD R209, R3, 0x1, -R233 ;  /* 0x0000000103d11824 */ /* 0x024fc600078e0ae9 */
[----:B------:R-:W-:-:S04]  /*0ba0*/  @!P1 IADD3 R209, R2, R4, -R233 ;  /* 0x0000000402d19210 */ /* 0x000fc80007ffe8e9 */
[----:B------:R-:W-:-:S13]  /*0bb0*/  ISETP.GT.AND P0, PT, R209, R246, PT ;  /* 0x000000f6d100720c */ /* 0x000fda0003f04270 */
[----:B------:R-:W-:Y:S05]  /*0bc0*/  @!P0 BRA `(.L_x_123) ;  /* 0x0000779000008947 */ /* 0x000fea0003800000 */
[----:B------:R-:W-:Y:S01]  /*0bd0*/  ISETP.NE.AND P0, PT, R36, -0x1, PT ;  /* 0xffffffff2400780c */ /* 0x000fe20003f05270 */
[----:B------:R-:W-:Y:S01]  /*0be0*/  IMAD R3, R35, c[0x0][0x178], RZ ;  /* 0x00005e0023037a24 */ /* 0x000fe200078e02ff */
[----:B------:R-:W-:Y:S01]  /*0bf0*/  IADD3 R2, R18, 0x3f, RZ ;  /* 0x0000003f12027810 */ /* 0x000fe20007ffe0ff */
[----:B------:R-:W-:Y:S01]  /*0c00*/  IMAD.WIDE.U32 R26, R34, c[0x0][0x178], RZ ;  /* 0x00005e00221a7a25 */ /* 0x000fe200078e00ff */
[----:B------:R-:W-:Y:S02]  /*0c10*/  ISETP.NE.AND P1, PT, R0, -0x1, PT ;  /* 0xffffffff0000780c */ /* 0x000fe40003f25270 */
[----:B------:R-:W-:Y:S01]  /*0c20*/  SHF.R.S32.HI R7, RZ, 0x1f, R2 ;  /* 0x0000001fff077819 */ /* 0x000fe20000011402 */
[----:B------:R-:W-:Y:S02]  /*0c30*/  IMAD R3, R34, c[0x0][0x17c], R3 ;  /* 0x00005f0022037a24 */ /* 0x000fe400078e0203 */
[----:B------:R-:W-:Y:S01]  /*0c40*/  IMAD.WIDE.U32 R4, R0, c[0x0][0x190], RZ ;  /* 0x0000640000047a25 */ /* 0x000fe200078e00ff */
[----:B------:R-:W-:-:S03]  /*0c50*/  LEA.HI R7, R7, R2, RZ, 0x6 ;  /* 0x0000000207077211 */ /* 0x000fc600078f30ff */
[----:B------:R-:W-:Y:S01]  /*0c60*/  @P0 IMAD.IADD R6, R233, 0x1, R36 ;  /* 0x00000001e9060824 */ /* 0x000fe200078e0224 */
[----:B------:R-:W-:Y:S01]  /*0c70*/  LOP3.LUT R8, R7, 0xffffffc0, RZ, 0xc0, !PT ;  /* 0xffffffc007087812 */ /* 0x000fe200078ec0ff */
[----:B------:R-:W-:Y:S01]  /*0c80*/  IMAD R9, R0, c[0x0][0x194], RZ ;  /* 0x0000650000097a24 */ /* 0x000fe200078e02ff */
[----:B------:R-:W-:Y:S01]  /*0c90*/  SEL R26, R26, R4, !P1 ;  /* 0x000000041a1a7207 */ /* 0x000fe20004800000 */
[----:B------:R-:W-:Y:S01]  /*0ca0*/  IMAD.IADD R22, R27, 0x1, R3 ;  /* 0x000000011b167824 */ /* 0x000fe200078e0203 */
[----:B------:R-:W-:Y:S01]  /*0cb0*/  IADD3 R8, R8, -0x40, RZ ;  /* 0xffffffc008087810 */ /* 0x000fe20007ffe0ff */
[C---:B------:R-:W-:Y:S01]  /*0cc0*/  @P0 IMAD.WIDE.U32 R2, R6.reuse, c[0x0][0x198], RZ ;  /* 0x0000660006020a25 */ /* 0x040fe200078e00ff */
[----:B------:R-:W-:Y:S02]  /*0cd0*/  @P1 IADD3 R22, R5, R9, RZ ;  /* 0x0000000905161210 */ /* 0x000fe40007ffe0ff */
[----:B------:R-:W-:Y:S01]  /*0ce0*/  SHF.R.S32.HI R193, RZ, 0x6, R7 ;  /* 0x00000006ffc17819 */ /* 0x000fe20000011407 */
[----:B------:R-:W-:Y:S01]  /*0cf0*/  @P0 IMAD R24, R6, c[0x0][0x19c], R3 ;  /* 0x0000670006180a24 */ /* 0x000fe200078e0203 */
[----:B------:R-:W-:Y:S01]  /*0d00*/  SHF.R.S32.HI R16, RZ, 0x1f, R8 ;  /* 0x0000001fff107819 */ /* 0x000fe20000011408 */
[----:B------:R-:W-:Y:S01]  /*0d10*/  @P0 IMAD.MOV.U32 R23, RZ, RZ, R2 ;  /* 0x000000ffff170224 */ /* 0x000fe200078e0002 */
[----:B------:R-:W-:Y:S05]  /*0d20*/  @P0 BRA `(.L_x_124) ;  /* 0x000000a000000947 */ /* 0x000fea0003800000 */
[----:B------:R-:W-:Y:S01]  /*0d30*/  SHF.R.S32.HI R2, RZ, 0x1f, R233 ;  /* 0x0000001fff027819 */ /* 0x000fe200000114e9 */
[----:B------:R-:W-:-:S04]  /*0d40*/  IMAD R5, R35, c[0x0][0x180], RZ ;  /* 0x0000600023057a24 */ /* 0x000fc800078e02ff */
[----:B------:R-:W-:Y:S02]  /*0d50*/  IMAD R4, R2, c[0x0][0x198], RZ ;  /* 0x0000660002047a24 */ /* 0x000fe400078e02ff */
[----:B------:R-:W-:-:S04]  /*0d60*/  IMAD.WIDE.U32 R2, R233, c[0x0][0x198], RZ ;  /* 0x00006600e9027a25 */ /* 0x000fc800078e00ff */
[----:B------:R-:W-:-:S05]  /*0d70*/  IMAD R4, R233, c[0x0][0x19c], R4 ;  /* 0x00006700e9047a24 */ /* 0x000fca00078e0204 */
[----:B------:R-:W-:Y:S01]  /*0d80*/  IADD3 R3, R3, R4, RZ ;  /* 0x0000000403037210 */ /* 0x000fe20007ffe0ff */
[----:B------:R-:W-:-:S04]  /*0d90*/  IMAD R4, R34, c[0x0][0x184], R5 ;  /* 0x0000610022047a24 */ /* 0x000fc800078e0205 */
[----:B------:R-:W-:-:S05]  /*0da0*/  IMAD.WIDE.U32 R2, R34, c[0x0][0x180], R2 ;  /* 0x0000600022027a25 */ /* 0x000fca00078e0002 */
[----:B------:R-:W-:Y:S02]  /*0db0*/  IADD3 R24, R3, R4, RZ ;  /* 0x0000000403187210 */ /* 0x000fe40007ffe0ff */
[----:B------:R-:W-:Y:S02]  /*0dc0*/  MOV R23, R2 ;  /* 0x0000000200177202 */ /* 0x000fe40000000f00 */
.L_x_124:
[----:B------:R-:W-:-:S05]  /*0dd0*/  @P0 IADD3 R4, R233, R36, RZ ;  /* 0x00000024e9040210 */ /* 0x000fca0007ffe0ff */
[----:B------:R-:W-:-:S04]  /*0de0*/  @P0 IMAD.WIDE.U32 R2, R4, c[0x0][0x1a0], RZ ;  /* 0x0000680004020a25 */ /* 0x000fc800078e00ff */
[----:B------:R-:W-:Y:S01]  /*0df0*/  @P0 IMAD R27, R4, c[0x0][0x1a4], R3 ;  /* 0x00006900041b0a24 */ /* 0x000fe200078e0203 */
[----:B------:R-:W-:Y:S01]  /*0e00*/  @P0 MOV R25, R2 ;  /* 0x0000000200190202 */ /* 0x000fe20000000f00 */
        /* <DEDUP_REMOVED lines=11> */
.L_x_125:
[----:B------:R-:W-:Y:S01]  /*0ec0*/  IABS R11, c[0x0][0x1c8] ;  /* 0x00007200000b7a13 */ /* 0x000fe20000000000 */
[----:B------:R-:W2:Y:S01]  /*0ed0*/  S2R R33, SR_CTAID.Z ;  /* 0x0000000000217919 */ /* 0x000ea20000002700 */
[----:B------:R-:W3:Y:S01]  /*0ee0*/  LDC.U8 R17, c[0x0][0x328] ;  /* 0x0000ca00ff117b82 */ /* 0x000ee20000000000 */
[----:B------:R-:W-:Y:S01]  /*0ef0*/  IMAD.MOV.U32 R13, RZ, RZ, c[0x0][0x224] ;  /* 0x00008900ff0d7624 */ /* 0x000fe200078e00ff */
[----:B------:R-:W4:Y:S01]  /*0f00*/  I2F.RP R2, R11 ;  /* 0x0000000b00027306 */ /* 0x000f220000209400 */
[C---:B------:R-:W-:Y:S01]  /*0f10*/  @P1 IMAD.WIDE.U32 R4, R0.reuse, c[0x0][0x370], RZ ;  /* 0x0000dc0000041a25 */ /* 0x040fe200078e00ff */
[----:B------:R-:W5:Y:S02]  /*0f20*/  S2R R19, SR_CTAID.X ;  /* 0x0000000000137919 */ /* 0x000f640000002500 */
[----:B------:R-:W-:Y:S01]  /*0f30*/  SHF.R.S32.HI R13, RZ, 0x1f, R13 ;  /* 0x0000001fff0d7819 */ /* 0x000fe2000001140d */
[----:B------:R-:W-:Y:S01]  /*0f40*/  @P1 IMAD R12, R0, c[0x0][0x374], R5 ;  /* 0x0000dd00000c1a24 */ /* 0x000fe200078e0205 */
[----:B------:R-:W-:Y:S01]  /*0f50*/  @P1 MOV R10, R4 ;  /* 0x00000004000a1202 */ /* 0x000fe20000000f00 */
[----:B------:R-:W-:Y:S01]  /*0f60*/  @!P1 IMAD.WIDE.U32 R4, R34, c[0x0][0x368], RZ ;  /* 0x0000da0022049a25 */ /* 0x000fe200078e00ff */
[----:B------:R-:W1:Y:S03]  /*0f70*/  LDC.U8 R29, c[0x0][0x3d0] ;  /* 0x0000f400ff1d7b82 */ /* 0x000e660000000000 */
[----:B------:R-:W-:-:S02]  /*0f80*/  IMAD.MOV.U32 R28, RZ, RZ, c[0x0][0x22c] ;  /* 0x00008b00ff1c7624 */ /* 0x000fc400078e00ff */
[----:B------:R-:W-:Y:S01]  /*0f90*/  IMAD.WIDE.U32 R14, R34, c[0x0][0x224], RZ ;  /* 0x00008900220e7a25 */ /* 0x000fe200078e00ff */
[----:B----4-:R-:W4:Y:S03]  /*0fa0*/  MUFU.RCP R2, R2 ;  /* 0x0000000200027308 */ /* 0x010f260000001000 */
[----:B------:R-:W-:Y:S01]  /*0fb0*/  IMAD.WIDE R20, R28, c[0x0][0x1c0], RZ ;  /* 0x000070001c147a25 */ /* 0x000fe200078e02ff */
[----:B--2---:R-:W-:-:S03]  /*0fc0*/  IABS R7, R33 ;  /* 0x0000002100077213 */ /* 0x004fc60000000000 */
[----:B------:R-:W-:Y:S01]  /*0fd0*/  @!P1 IMAD.MOV.U32 R10, RZ, RZ, R4 ;  /* 0x000000ffff0a9224 */ /* 0x000fe200078e0004 */
[----:B------:R-:W-:Y:S02]  /*0fe0*/  LOP3.LUT R9, R33, c[0x0][0x1c8], RZ, 0x3c, !PT ;  /* 0x0000720021097a12 */ /* 0x000fe400078e3cff */
[----:B---3--:R-:W-:Y:S02]  /*0ff0*/  ISETP.NE.AND P3, PT, R17, RZ, PT ;  /* 0x000000ff1100720c */ /* 0x008fe40003f65270 */
[----:B------:R-:W-:Y:S02]  /*1000*/  ISETP.GE.AND P4, PT, R9, RZ, PT ;  /* 0x000000ff0900720c */ /* 0x000fe40003f86270 */
[----:B------:R-:W-:Y:S02]  /*1010*/  SHF.L.U64.HI R9, R34, 0x7, R35 ;  /* 0x0000000722097819 */ /* 0x000fe40000010223 */
[----:B------:R-:W-:Y:S02]  /*1020*/  SHF.R.S32.HI R30, RZ, 0x1f, R33 ;  /* 0x0000001fff1e7819 */ /* 0x000fe40000011421 */
[----:B----4-:R-:W-:-:S02]  /*1030*/  IADD3 R2, R2, 0xffffffe, RZ ;  /* 0x0ffffffe02027810 */ /* 0x010fc40007ffe0ff */
[----:B------:R-:W-:Y:S02]  /*1040*/  SEL R9, R9, RZ, P2 ;  /* 0x000000ff09097207 */ /* 0x000fe40001000000 */
[----:B------:R-:W2:Y:S02]  /*1050*/  F2I.FTZ.U32.TRUNC.NTZ R3, R2 ;  /* 0x0000000200037305 */ /* 0x000ea4000021f000 */
[----:B--2---:R-:W-:-:S05]  /*1060*/  IADD3 R2, RZ, -R3, RZ ;  /* 0x80000003ff027210 */ /* 0x004fca0007ffe0ff */
[----:B------:R-:W-:Y:S02]  /*1070*/  IMAD R6, R2, R11, RZ ;  /* 0x0000000b02067224 */ /* 0x000fe400078e02ff */
[----:B------:R-:W-:-:S04]  /*1080*/  IMAD.MOV.U32 R2, RZ, RZ, RZ ;  /* 0x000000ffff027224 */ /* 0x000fc800078e00ff */
[----:B------:R-:W-:-:S04]  /*1090*/  IMAD.HI.U32 R2, R3, R6, R2 ;  /* 0x0000000603027227 */ /* 0x000fc800078e0002 */
[----:B------:R-:W-:Y:S02]  /*10a0*/  @!P1 IMAD R6, R35, c[0x0][0x368], RZ ;  /* 0x0000da0023069a24 */ /* 0x000fe400078e02ff */
[----:B------:R-:W-:-:S04]  /*10b0*/  IMAD.HI.U32 R2, R2, R7, RZ ;  /* 0x0000000702027227 */ /* 0x000fc800078e00ff */
[----:B------:R-:W-:Y:S01]  /*10c0*/  @!P1 IMAD R6, R34, c[0x0][0x36c], R6 ;  /* 0x0000db0022069a24 */ /* 0x000fe200078e0206 */
[----:B------:R-:W-:-:S04]  /*10d0*/  IADD3 R3, -R2, RZ, RZ ;  /* 0x000000ff02037210 */ /* 0x000fc80007ffe1ff */
[----:B------:R-:W-:Y:S01]  /*10e0*/  @!P1 IADD3 R12, R5, R6, RZ ;  /* 0x00000006050c9210 */ /* 0x000fe20007ffe0ff */
[----:B------:R-:W-:Y:S02]  /*10f0*/  IMAD R3, R11, R3, R7 ;  /* 0x000000030b037224 */ /* 0x000fe400078e0207 */
[----:B------:R-:W-:Y:S02]  /*1100*/  IMAD R7, R13, R34, RZ ;  /* 0x000000220d077224 */ /* 0x000fe400078e02ff */
[----:B------:R-:W-:Y:S01]  /*1110*/  IMAD.SHL.U32 R6, R34, 0x80, RZ ;  /* 0x0000008022067824 */ /* 0x000fe200078e00ff */
[----:B------:R-:W-:Y:S01]  /*1120*/  ISETP.GT.U32.AND P5, PT, R11, R3, PT ;  /* 0x000000030b00720c */ /* 0x000fe20003fa4070 */
[----:B------:R-:W-:Y:S02]  /*1130*/  IMAD R5, R35, c[0x0][0x224], R7 ;  /* 0x0000890023057a24 */ /* 0x000fe400078e0207 */
[----:B------:R-:W-:Y:S01]  /*1140*/  IMAD R7, R21, R14, RZ ;  /* 0x0000000e15077224 */ /* 0x000fe200078e02ff */
[----:B------:R-:W-:-:S02]  /*1150*/  SEL R6, R6, RZ, P2 ;  /* 0x000000ff06067207 */ /* 0x000fc40001000000 */
[----:B------:R-:W-:Y:S01]  /*1160*/  IADD3 R4, R15, R5, RZ ;  /* 0x000000050f047210 */ /* 0x000fe20007ffe0ff */
[----:B------:R-:W-:Y:S01]  /*1170*/  IMAD.WIDE.U32 R14, R20, R14, RZ ;  /* 0x0000000e140e7225 */ /* 0x000fe200078e00ff */
[----:B------:R-:W-:-:S03]  /*1180*/  IADD3 R6, P2, R8, R6, RZ ;  /* 0x0000000608067210 */ /* 0x000fc60007f5e0ff */
[C---:B------:R-:W-:Y:S02]  /*1190*/  IMAD R7, R20.reuse, R4, R7 ;  /* 0x0000000414077224 */ /* 0x040fe400078e0207 */
[-C--:B------:R-:W-:Y:S01]  /*11a0*/  @!P5 IADD3 R3, R3, -R11.reuse, RZ ;  /* 0x8000000b0303d210 */ /* 0x080fe20007ffe0ff */
[----:B------:R-:W-:Y:S01]  /*11b0*/  IMAD.WIDE.U32 R4, R20, R0, RZ ;  /* 0x0000000014047225 */ /* 0x000fe200078e00ff */
[----:B------:R-:W-:Y:S02]  /*11c0*/  @!P5 IADD3 R2, R2, 0x1, RZ ;  /* 0x000000010202d810 */ /* 0x000fe40007ffe0ff */
[----:B------:R-:W-:Y:S01]  /*11d0*/  ISETP.GE.U32.AND P6, PT, R3, R11, PT ;  /* 0x0000000b0300720c */ /* 0x000fe20003fc6070 */
[----:B------:R-:W-:Y:S01]  /*11e0*/  IMAD.X R9, R16, 0x1, R9, P2 ;  /* 0x0000000110097824 */ /* 0x000fe200010e0609 */
[----:B------:R-:W-:Y:S01]  /*11f0*/  ISETP.NE.AND P5, PT, RZ, c[0x0][0x1c8], PT ;  /* 0x00007200ff007a0c */ /* 0x000fe20003fa5270 */
[C---:B------:R-:W-:Y:S01]  /*1200*/  IMAD R13, R21.reuse, R6, RZ ;  /* 0x00000006150d7224 */ /* 0x040fe200078e02ff */
[----:B------:R-:W-:Y:S01]  /*1210*/  SEL R17, R14, R4, !P1 ;  /* 0x000000040e117207 */ /* 0x000fe20004800000 */
[----:B------:R-:W-:Y:S01]  /*1220*/  IMAD R3, R21, R0, RZ ;  /* 0x0000000015037224 */ /* 0x000fe200078e02ff */
[----:B------:R-:W-:Y:S01]  /*1230*/  IADD3 R11, R15, R7, RZ ;  /* 0x000000070f0b7210 */ /* 0x000fe20007ffe0ff */
[----:B------:R-:W-:Y:S01]  /*1240*/  @P3 IMAD R4, R34, c[0x0][0x214], RZ ;  /* 0x0000850022043a24 */ /* 0x000fe200078e02ff */
[----:B-1----:R-:W-:Y:S01]  /*1250*/  ISETP.NE.AND P2, PT, R29, RZ, PT ;  /* 0x000000ff1d00720c */ /* 0x002fe20003f45270 */
[----:B------:R-:W-:Y:S01]  /*1260*/  IMAD.WIDE.U32 R6, R20, R6, RZ ;  /* 0x0000000614067225 */ /* 0x000fe200078e00ff */
[----:B------:R-:W-:-:S02]  /*1270*/  @P1 IADD3 R11, R5, R3, RZ ;  /* 0x00000003050b1210 */ /* 0x000fc40007ffe0ff */
[----:B------:R-:W-:Y:S01]  /*1280*/  @P3 SEL R4, R4, R0, !P1 ;  /* 0x0000000004043207 */ /* 0x000fe20004800000 */
[----:B------:R-:W-:Y:S01]  /*1290*/  IMAD R9, R20, R9, R13 ;  /* 0x0000000914097224 */ /* 0x000fe200078e020d */
[----:B------:R-:W-:Y:S01]  /*12a0*/  @P6 IADD3 R2, R2, 0x1, RZ ;  /* 0x0000000102026810 */ /* 0x000fe20007ffe0ff */
[----:B-----5:R-:W-:-:S03]  /*12b0*/  IMAD.WIDE.U32 R20, R19, c[0x0][0x3d8], RZ ;  /* 0x0000f60013147a25 */ /* 0x020fc600078e00ff */
[----:B------:R-:W-:Y:S01]  /*12c0*/  IADD3 R9, R7, R9, RZ ;  /* 0x0000000907097210 */ /* 0x000fe20007ffe0ff */
[----:B------:R-:W-:Y:S01]  /*12d0*/  IMAD.MOV.U32 R14, RZ, RZ, R2 ;  /* 0x000000ffff0e7224 */ /* 0x000fe200078e0002 */
[----:B------:R-:W-:Y:S01]  /*12e0*/  SEL R20, R20, RZ, P2 ;  /* 0x000000ff14147207 */ /* 0x000fe20001000000 */
[----:B------:R-:W-:Y:S01]  /*12f0*/  IMAD R3, R19, c[0x0][0x3dc], R21 ;  /* 0x0000f70013037a24 */ /* 0x000fe200078e0215 */
[----:B------:R-:W-:Y:S01]  /*1300*/  SHF.R.S32.HI R19, RZ, 0x1f, R246 ;  /* 0x0000001fff137819 */ /* 0x000fe200000114f6 */
[C---:B------:R-:W-:Y:S01]  /*1310*/  IMAD R13, R33.reuse, c[0x0][0x22c], RZ ;  /* 0x00008b00210d7a24 */ /* 0x040fe200078e02ff */
[----:B------:R-:W-:Y:S01]  /*1320*/  @!P4 IADD3 R14, -R14, RZ, RZ ;  /* 0x000000ff0e0ec210 */ /* 0x000fe20007ffe1ff */
[----:B------:R-:W-:Y:S01]  /*1330*/  @!P3 IMAD R5, R34, c[0x0][0x1c0], R33 ;  /* 0x000070002205ba24 */ /* 0x000fe200078e0221 */
[----:B------:R-:W-:Y:S01]  /*1340*/  @!P5 LOP3.LUT R14, RZ, c[0x0][0x1c8], RZ, 0x33, !PT ;  /* 0x00007200ff0eda12 */ /* 0x000fe200078e33ff */
[----:B------:R-:W-:Y:S01]  /*1350*/  @P3 IMAD R4, R33, c[0x0][0x234], R4 ;  /* 0x00008d0021043a24 */ /* 0x000fe200078e0204 */
[----:B------:R-:W-:Y:S01]  /*1360*/  SHF.R.S32.HI R29, RZ, 0x1f, R13 ;  /* 0x0000001fff1d7819 */ /* 0x000fe2000001140d */
[----:B------:R-:W-:Y:S01]  /*1370*/  @!P3 IMAD R4, R5, c[0x0][0x214], RZ ;  /* 0x000085000504ba24 */ /* 0x000fe200078e02ff */
[----:B------:R-:W-:-:S02]  /*1380*/  SEL R15, R3, RZ, P2 ;  /* 0x000000ff030f7207 */ /* 0x000fc40001000000 */
[----:B------:R-:W-:Y:S01]  /*1390*/  SHF.R.S32.HI R21, RZ, 0x1f, R14 ;  /* 0x0000001fff157819 */ /* 0x000fe2000001140e */
[----:B------:R-:W-:Y:S05]  /*13a0*/  @!P3 BRA `(.L_x_126) ;  /* 0x000000700000b947 */ /* 0x000fea0003800000 */
[C---:B------:R-:W-:Y:S01]  /*13b0*/  @!P1 IMAD R0, R34.reuse, c[0x0][0x224], RZ ;  /* 0x0000890022009a24 */ /* 0x040fe200078e02ff */
[----:B------:R-:W-:Y:S02]  /*13c0*/  MOV R3, 0x80 ;  /* 0x0000008000037802 */ /* 0x000fe40000000f00 */
[----:B------:R-:W-:Y:S02]  /*13d0*/  MOV R2, c[0x0][0x210] ;  /* 0x0000840000027a02 */ /* 0x000fe40000000f00 */
[----:B------:R-:W-:-:S03]  /*13e0*/  LEA R0, R34, R0, 0x7 ;  /* 0x0000000022007211 */ /* 0x000fc600078e38ff */
[----:B------:R-:W-:-:S04]  /*13f0*/  IMAD R2, R3, R2, c[0x0][0x234] ;  /* 0x00008d0003027624 */ /* 0x000fc800078e0202 */
[----:B------:R-:W-:Y:S01]  /*1400*/  IMAD R0, R2, R33, R0 ;  /* 0x0000002102007224 */ /* 0x000fe200078e0200 */
[----:B------:R-:W-:Y:S05]  /*1410*/  BRA `(.L_x_127) ;  /* 0x0000002000007947 */ /* 0x000fea0003800000 */
.L_x_126:
[----:B------:R-:W-:-:S04]  /*1420*/  IMAD R0, R34, c[0x0][0x1c0], R33 ;  /* 0x0000700022007a24 */ /* 0x000fc800078e0221 */
[----:B------:R-:W-:Y:S02]  /*1430*/  IMAD R0, R0, c[0x0][0x224], RZ ;  /* 0x0000890000007a24 */ /* 0x000fe400078e02ff */
.L_x_127:
[----:B------:R-:W2:Y:S01]  /*1440*/  LDL R39, [R1+0xc] ;  /* 0x00000c0001277983 */ /* 0x000ea20000100800 */
[----:B------:R-:W-:Y:S01]  /*1450*/  IMAD R28, R28, c[0x0][0x1c0], RZ ;  /* 0x000070001c1c7a24 */ /* 0x000fe200078e02ff */
[----:B------:R-:W-:Y:S01]  /*1460*/  IADD3 R2, P4, R200, R10, RZ ;  /* 0x0000000ac8027210 */ /* 0x000fe20007f9e0ff */
[----:B------:R-:W-:Y:S01]  /*1470*/  IMAD R5, R16, c[0x0][0x370], RZ ;  /* 0x0000dc0010057a24 */ /* 0x000fe200078e02ff */
[----:B------:R-:W1:Y:S01]  /*1480*/  S2R R37, SR_TID.X ;  /* 0x0000000000257919 */ /* 0x000e620000002100 */
[----:B------:R-:W-:Y:S01]  /*1490*/  IMAD.SHL.U32 R3, R28, 0x40, RZ ;  /* 0x000000401c037824 */ /* 0x000fe200078e00ff */
[----:B------:R-:W-:Y:S01]  /*14a0*/  SHF.R.S32.HI R201, RZ, 0x1f, R200 ;  /* 0x0000001fffc97819 */ /* 0x000fe200000114c8 */
[----:B------:R-:W-:Y:S01]  /*14b0*/  IMAD.IADD R0, R8, 0x1, R0 ;  /* 0x0000000108007824 */ /* 0x000fe200078e0200 */
[----:B------:R-:W3:Y:S01]  /*14c0*/  S2R R38, SR_TID.X ;  /* 0x0000000000267919 */ /* 0x000ee20000002100 */
[----:B------:R-:W-:Y:S01]  /*14d0*/  SHF.R.S32.HI R32, RZ, 0x1f, R234 ;  /* 0x0000001fff207819 */ /* 0x000fe200000114ea */
[----:B------:R-:W-:Y:S01]  /*14e0*/  IMAD.MOV.U32 R31, RZ, RZ, 0x4 ;  /* 0x00000004ff1f7424 */ /* 0x000fe200078e00ff */
[----:B------:R-:W-:Y:S01]  /*14f0*/  IADD3 R7, P3, P1, R6, R3, R13 ;  /* 0x0000000306077210 */ /* 0x000fe2000797e00d */
[----:B------:R-:W-:Y:S01]  /*1500*/  IMAD R5, R8, c[0x0][0x374], R5 ;  /* 0x0000dd0008057a24 */ /* 0x000fe200078e0205 */
[----:B------:R-:W-:Y:S01]  /*1510*/  SHF.R.S32.HI R6, RZ, 0x1f, R3 ;  /* 0x0000001fff067819 */ /* 0x000fe20000011403 */
[----:B------:R-:W-:Y:S01]  /*1520*/  IMAD.X R3, R201, 0x1, R12, P4 ;  /* 0x00000001c9037824 */ /* 0x000fe200020e060c */
[----:B------:R-:W-:Y:S01]  /*1530*/  BSSY B1, `(.L_x_123) ;  /* 0x00006e2000017945 */ /* 0x000fe20003800000 */
[----:B------:R-:W-:Y:S01]  /*1540*/  IMAD.WIDE R12, R0, R31, c[0x0][0x3c8] ;  /* 0x0000f200000c7625 */ /* 0x000fe200078e021f */
[----:B------:R-:W-:-:S02]  /*1550*/  IADD3.X R10, R9, R6, R29, P3, P1 ;  /* 0x00000006090a7210 */ /* 0x000fc40001fe241d */
[----:B------:R-:W-:Y:S01]  /*1560*/  IADD3 R9, P3, P1, R20, R7, R17 ;  /* 0x0000000714097210 */ /* 0x000fe2000797e011 */
[C---:B------:R-:W-:Y:S01]  /*1570*/  IMAD.WIDE.U32 R2, R8.reuse, c[0x0][0x370], R2 ;  /* 0x0000dc0008027a25 */ /* 0x040fe200078e0002 */
[----:B------:R-:W-:Y:S02]  /*1580*/  IADD3 R17, R8, R4, RZ ;  /* 0x0000000408117210 */ /* 0x000fe40007ffe0ff */
[----:B------:R-:W-:Y:S01]  /*1590*/  IADD3 R4, P4, R234, R8, RZ ;  /* 0x00000008ea047210 */ /* 0x000fe20007f9e0ff */
[----:B------:R-:W-:Y:S01]  /*15a0*/  IMAD.IADD R3, R3, 0x1, R5 ;  /* 0x0000000103037824 */ /* 0x000fe200078e0205 */
[----:B------:R-:W-:Y:S01]  /*15b0*/  IADD3 R5, -R209, R18, R246 ;  /* 0x00000012d1057210 */ /* 0x000fe20007ffe1f6 */
[----:B------:R-:W-:Y:S01]  /*15c0*/  IMAD R8, R30, c[0x0][0x378], RZ ;  /* 0x0000de001e087a24 */ /* 0x000fe200078e02ff */
[----:B------:R-:W-:Y:S01]  /*15d0*/  IADD3.X R6, R32, R16, RZ, P4, !PT ;  /* 0x0000001020067210 */ /* 0x000fe200027fe4ff */
[----:B------:R-:W-:Y:S01]  /*15e0*/  IMAD.WIDE.U32 R2, R33, c[0x0][0x378], R2 ;  /* 0x0000de0021027a25 */ /* 0x000fe200078e0002 */
[----:B-1----:R-:W-:-:S02]  /*15f0*/  SHF.R.S32.HI R37, RZ, 0x1f, R37 ;  /* 0x0000001fff257819 */ /* 0x002fc40000011425 */
[----:B------:R-:W-:Y:S01]  /*1600*/  IADD3.X R10, R15, R10, R11, P3, P1 ;  /* 0x0000000a0f0a7210 */ /* 0x000fe20001fe240b */
[----:B------:R-:W-:Y:S01]  /*1610*/  IMAD R6, R6, c[0x0][0x190], RZ ;  /* 0x0000640006067a24 */ /* 0x000fe200078e02ff */
[----:B---3--:R-:W-:Y:S01]  /*1620*/  LEA.HI R37, R37, R38, RZ, 0x5 ;  /* 0x0000002625257211 */ /* 0x008fe200078f28ff */
[----:B------:R-:W-:Y:S01]  /*1630*/  IMAD R8, R33, c[0x0][0x37c], R8 ;  /* 0x0000df0021087a24 */ /* 0x000fe200078e0208 */
[----:B------:R-:W-:Y:S01]  /*1640*/  IADD3 R7, R5, -c[0x0][0x2e8], RZ ;  /* 0x8000ba0005077a10 */ /* 0x000fe20007ffe0ff */
[C---:B------:R-:W-:Y:S01]  /*1650*/  IMAD R11, R4.reuse, c[0x0][0x194], R6 ;  /* 0x00006500040b7a24 */ /* 0x040fe200078e0206 */
[----:B------:R-:W-:Y:S01]  /*1660*/  SHF.R.S32.HI R37, RZ, 0x5, R37 ;  /* 0x00000005ff257819 */ /* 0x000fe20000011425 */
[----:B------:R-:W-:-:S04]  /*1670*/  IMAD.WIDE.U32 R4, R4, c[0x0][0x190], R200 ;  /* 0x0000640004047a25 */ /* 0x000fc800078e00c8 */
[----:B------:R-:W-:Y:S01]  /*1680*/  IMAD.IADD R3, R3, 0x1, R8 ;  /* 0x0000000103037824 */ /* 0x000fe200078e0208 */
[----:B------:R-:W-:Y:S01]  /*1690*/  IADD3 R4, P3, R26, R4, RZ ;  /* 0x000000041a047210 */ /* 0x000fe20007f7e0ff */
[----:B------:R-:W-:Y:S02]  /*16a0*/  IMAD.MOV.U32 R213, RZ, RZ, R12 ;  /* 0x000000ffffd57224 */ /* 0x000fe400078e000c */
[----:B------:R-:W-:Y:S01]  /*16b0*/  IMAD.WIDE.U32 R2, R234, c[0x0][0x370], R2 ;  /* 0x0000dc00ea027a25 */ /* 0x000fe200078e0002 */
[----:B------:R-:W-:-:S03]  /*16c0*/  IADD3.X R5, R22, R5, R11, P3, !PT ;  /* 0x0000000516057210 */ /* 0x000fc60001ffe40b */
[----:B------:R-:W-:Y:S02]  /*16d0*/  IMAD R11, R30, c[0x0][0x1a8], RZ ;  /* 0x00006a001e0b7a24 */ /* 0x000fe400078e02ff */
[----:B------:R-:W-:-:S04]  /*16e0*/  IMAD.WIDE.U32 R4, R33, c[0x0][0x1a8], R4 ;  /* 0x00006a0021047a25 */ /* 0x000fc800078e0004 */
[----:B------:R-:W-:Y:S01]  /*16f0*/  IMAD R11, R33, c[0x0][0x1ac], R11 ;  /* 0x00006b00210b7a24 */ /* 0x000fe200078e020b */
[----:B------:R-:W-:Y:S01]  /*1700*/  LEA R196, P3, R4, c[0x0][0x160], 0x1 ;  /* 0x0000580004c47a11 */ /* 0x000fe200078608ff */
[----:B------:R-:W-:Y:S02]  /*1710*/  IMAD.MOV.U32 R212, RZ, RZ, R13 ;  /* 0x000000ffffd47224 */ /* 0x000fe400078e000d */
[----:B------:R-:W-:-:S05]  /*1720*/  IMAD.IADD R11, R5, 0x1, R11 ;  /* 0x00000001050b7824 */ /* 0x000fca00078e020b */
[----:B------:R-:W-:Y:S01]  /*1730*/  LEA.HI.X R197, R4, c[0x0][0x164], R11, 0x1, P3 ;  /* 0x0000590004c57a11 */ /* 0x000fe200018f0c0b */
[----:B--2---:R-:W-:-:S05]  /*1740*/  IMAD R0, R37, R28, R39 ;  /* 0x0000001c25007224 */ /* 0x004fca00078e0227 */
[----:B------:R-:W-:-:S04]  /*1750*/  IADD3 R6, P1, R0, R9, RZ ;  /* 0x0000000900067210 */ /* 0x000fc80007f3e0ff */
[----:B------:R-:W-:Y:S02]  /*1760*/  LEA.HI.X.SX32 R9, R0, R10, 0x1, P1 ;  /* 0x0000000a00097211 */ /* 0x000fe400008f0eff */
[----:B------:R-:W-:Y:S02]  /*1770*/  SHF.R.S32.HI R0, RZ, 0x1f, R7 ;  /* 0x0000001fff007819 */ /* 0x000fe40000011407 */
[----:B------:R-:W-:Y:S02]  /*1780*/  LEA R188, P1, R6, c[0x0][0x350], 0x2 ;  /* 0x0000d40006bc7a11 */ /* 0x000fe400078210ff */
[----:B------:R-:W-:Y:S01]  /*1790*/  LEA.HI R7, R0, R7, RZ, 0x6 ;  /* 0x0000000700077211 */ /* 0x000fe200078f30ff */
[----:B------:R-:W-:Y:S01]  /*17a0*/  IMAD R0, R32, c[0x0][0x370], RZ ;  /* 0x0000dc0020007a24 */ /* 0x000fe200078e02ff */
[----:B------:R-:W-:Y:S01]  /*17b0*/  LEA.HI.X R189, R6, c[0x0][0x354], R9, 0x2, P1 ;  /* 0x0000d50006bd7a11 */ /* 0x000fe200008f1409 */
[----:B------:R-:W-:Y:S01]  /*17c0*/  IMAD.WIDE R8, R17, R31, c[0x0][0x200] ;  /* 0x0000800011087625 */ /* 0x000fe200078e021f */
[----:B------:R-:W-:-:S02]  /*17d0*/  SHF.R.S32.HI R6, RZ, 0x6, R7 ;  /* 0x00000006ff067819 */ /* 0x000fc40000011407 */
[----:B------:R-:W-:Y:S01]  /*17e0*/  LEA R194, P1, R2, c[0x0][0x330], 0x1 ;  /* 0x0000cc0002c27a11 */ /* 0x000fe200078208ff */
[----:B------:R-:W-:Y:S01]  /*17f0*/  IMAD R0, R234, c[0x0][0x374], R0 ;  /* 0x0000dd00ea007a24 */ /* 0x000fe200078e0200 */
[----:B------:R-:W-:Y:S01]  /*1800*/  IMNMX R231, RZ, R6, !PT ;  /* 0x00000006ffe77217 */ /* 0x000fe20007800200 */
[----:B------:R-:W-:Y:S01]  /*1810*/  IMAD.MOV.U32 R207, RZ, RZ, R9 ;  /* 0x000000ffffcf7224 */ /* 0x000fe200078e0009 */
[----:B------:R-:W-:Y:S01]  /*1820*/  MOV R208, R8 ;  /* 0x0000000800d07202 */ /* 0x000fe20000000f00 */
[----:B------:R-:W-:Y:S01]  /*1830*/  IMAD.IADD R0, R3, 0x1, R0 ;  /* 0x0000000103007824 */ /* 0x000fe200078e0200 */
[C---:B------:R-:W-:Y:S02]  /*1840*/  ISETP.GT.AND P4, PT, R193.reuse, R231, PT ;  /* 0x000000e7c100720c */ /* 0x040fe40003f84270 */
[----:B------:R-:W-:Y:S02]  /*1850*/  IADD3 R193, R193, -0x1, RZ ;  /* 0xffffffffc1c17810 */ /* 0x000fe40007ffe0ff */
[----:B------:R-:W-:-:S09]  /*1860*/  LEA.HI.X R195, R2, c[0x0][0x334], R0, 0x1, P1 ;  /* 0x0000cd0002c37a11 */ /* 0x000fd200008f0c00 */
[----:B------:R-:W-:Y:S05]  /*1870*/  @P4 BRA `(.L_x_128) ;  /* 0x000007a000004947 */ /* 0x000fea0003800000 */
[----:B------:R-:W-:-:S05]  /*1880*/  @P0 IADD3 R0, R233, R36, RZ ;  /* 0x00000024e9000210 */ /* 0x000fca0007ffe0ff */
[----:B------:R-:W-:-:S04]  /*1890*/  @P0 IMAD.WIDE.U32 R2, R0, c[0x0][0x3a0], RZ ;  /* 0x0000e80000020a25 */ /* 0x000fc800078e00ff */
[----:B------:R-:W-:Y:S01]  /*18a0*/  @P0 IMAD R5, R0, c[0x0][0x3a4], R3 ;  /* 0x0000e90000050a24 */ /* 0x000fe200078e0203 */
[----:B------:R-:W-:Y:S01]  /*18b0*/  @P0 MOV R4, R2 ;  /* 0x0000000200040202 */ /* 0x000fe20000000f00 */
[----:B------:R-:W-:Y:S05]  /*18c0*/  @P0 BRA `(.L_x_129) ;  /* 0x000000a000000947 */ /* 0x000fea0003800000 */
[----:B------:R-:W-:Y:S01]  /*18d0*/  SHF.R.S32.HI R0, RZ, 0x1f, R233 ;  /* 0x0000001fff007819 */ /* 0x000fe200000114e9 */
[----:B------:R-:W-:-:S04]  /*18e0*/  IMAD.WIDE.U32 R2, R233, c[0x0][0x3a0], RZ ;  /* 0x0000e800e9027a25 */ /* 0x000fc800078e00ff */
[----:B------:R-:W-:Y:S02]  /*18f0*/  IMAD R0, R0, c[0x0][0x3a0], RZ ;  /* 0x0000e80000007a24 */ /* 0x000fe400078e02ff */
[----:B------:R-:W-:Y:S02]  /*1900*/  IMAD R4, R35, c[0x0][0x388], RZ ;  /* 0x0000e20023047a24 */ /* 0x000fe400078e02ff */
[----:B------:R-:W-:-:S05]  /*1910*/  IMAD R0, R233, c[0x0][0x3a4], R0 ;  /* 0x0000e900e9007a24 */ /* 0x000fca00078e0200 */
[----:B------:R-:W-:Y:S01]  /*1920*/  IADD3 R3, R3, R0, RZ ;  /* 0x0000000003037210 */ /* 0x000fe20007ffe0ff */
[----:B------:R-:W-:-:S04]  /*1930*/  IMAD R0, R34, c[0x0][0x38c], R4 ;  /* 0x0000e30022007a24 */ /* 0x000fc800078e0204 */
[----:B------:R-:W-:-:S05]  /*1940*/  IMAD.WIDE.U32 R2, R34, c[0x0][0x388], R2 ;  /* 0x0000e20022027a25 */ /* 0x000fca00078e0002 */
[----:B------:R-:W-:Y:S02]  /*1950*/  IADD3 R5, R3, R0, RZ ;  /* 0x0000000003057210 */ /* 0x000fe40007ffe0ff */
[----:B------:R-:W-:Y:S02]  /*1960*/  MOV R4, R2 ;  /* 0x0000000200047202 */ /* 0x000fe40000000f00 */
.L_x_129:
        /* <DEDUP_REMOVED lines=15> */
.L_x_130:
[----:B------:R-:W-:Y:S01]  /*1a60*/  IMAD R9, R235, -0x40, R209 ;  /* 0xffffffc0eb097824 */ /* 0x000fe200078e02d1 */
[----:B------:R-:W-:Y:S01]  /*1a70*/  BSSY B0, `(.L_x_131) ;  /* 0x000001a000007945 */ /* 0x000fe20003800000 */
[----:B------:R-:W-:Y:S02]  /*1a80*/  IMAD R0, R19, c[0x0][0x3a0], RZ ;  /* 0x0000e80013007a24 */ /* 0x000fe400078e02ff */
[----:B------:R-:W-:Y:S01]  /*1a90*/  IMAD.WIDE.U32 R2, R246, c[0x0][0x3a0], R200 ;  /* 0x0000e800f6027a25 */ /* 0x000fe200078e00c8 */
[----:B------:R-:W-:-:S03]  /*1aa0*/  ISETP.GE.AND P4, PT, R234, R9, PT ;  /* 0x00000009ea00720c */ /* 0x000fc60003f86270 */
[----:B------:R-:W-:Y:S01]  /*1ab0*/  IMAD R0, R246, c[0x0][0x3a4], R0 ;  /* 0x0000e900f6007a24 */ /* 0x000fe200078e0200 */
[----:B------:R-:W-:Y:S01]  /*1ac0*/  IADD3 R4, P0, R4, R2, RZ ;  /* 0x0000000204047210 */ /* 0x000fe20007f1e0ff */
[----:B------:R-:W-:-:S03]  /*1ad0*/  IMAD R8, R30, c[0x0][0x3b8], RZ ;  /* 0x0000ee001e087a24 */ /* 0x000fc600078e02ff */
[----:B------:R-:W-:Y:S01]  /*1ae0*/  IADD3.X R5, R5, R3, R0, P0, !PT ;  /* 0x0000000305057210 */ /* 0x000fe200007fe400 */
[----:B------:R-:W-:-:S04]  /*1af0*/  IMAD R8, R33, c[0x0][0x3bc], R8 ;  /* 0x0000ef0021087a24 */ /* 0x000fc800078e0208 */
[----:B------:R-:W-:-:S05]  /*1b00*/  IMAD.WIDE.U32 R4, R33, c[0x0][0x3b8], R4 ;  /* 0x0000ee0021047a25 */ /* 0x000fca00078e0004 */
[----:B------:R-:W-:Y:S01]  /*1b10*/  IADD3 R8, R5, R8, RZ ;  /* 0x0000000805087210 */ /* 0x000fe20007ffe0ff */
[----:B------:R-:W-:Y:S05]  /*1b20*/  @P4 BRA `(.L_x_132) ;  /* 0x000000e000004947 */ /* 0x000fea0003800000 */
[----:B------:R-:W-:Y:S01]  /*1b30*/  MOV R3, R8 ;  /* 0x0000000800037202 */ /* 0x000fe20000000f00 */
[----:B------:R-:W-:Y:S01]  /*1b40*/  IMAD R0, R32, c[0x0][0x3a0], RZ ;  /* 0x0000e80020007a24 */ /* 0x000fe200078e02ff */
[----:B------:R-:W-:Y:S01]  /*1b50*/  ISETP.GE.AND P3, PT, R200, c[0x0][0x220], PT ;  /* 0x00008800c8007a0c */ /* 0x000fe20003f66270 */
[----:B------:R-:W-:Y:S01]  /*1b60*/  IMAD.MOV.U32 R2, RZ, RZ, R4 ;  /* 0x000000ffff027224 */ /* 0x000fe200078e0004 */
[----:B------:R-:W-:Y:S01]  /*1b70*/  ISETP.GE.AND P2, PT, R210, c[0x0][0x220], PT ;  /* 0x00008800d2007a0c */ /* 0x000fe20003f46270 */
[C---:B------:R-:W-:Y:S01]  /*1b80*/  IMAD R0, R234.reuse, c[0x0][0x3a4], R0 ;  /* 0x0000e900ea007a24 */ /* 0x040fe200078e0200 */
[----:B------:R-:W-:Y:S01]  /*1b90*/  ISETP.GE.AND P1, PT, R211, c[0x0][0x220], PT ;  /* 0x00008800d3007a0c */ /* 0x000fe20003f26270 */
[----:B------:R-:W-:-:S04]  /*1ba0*/  IMAD.WIDE.U32 R6, R234, c[0x0][0x3a0], R2 ;  /* 0x0000e800ea067a25 */ /* 0x000fc800078e0002 */
[----:B------:R-:W-:Y:S01]  /*1bb0*/  IMAD.IADD R0, R7, 0x1, R0 ;  /* 0x0000000107007824 */ /* 0x000fe200078e0200 */
[----:B------:R-:W-:-:S04]  /*1bc0*/  LEA R2, P0, R6, c[0x0][0x340], 0x1 ;  /* 0x0000d00006027a11 */ /* 0x000fc800078008ff */
[----:B------:R-:W-:-:S05]  /*1bd0*/  LEA.HI.X R3, R6, c[0x0][0x344], R0, 0x1, P0 ;  /* 0x0000d10006037a11 */ /* 0x000fca00000f0c00 */
[----:B------:R1:W-:Y:S04]  /*1be0*/  @!P3 STG.E.128 [R2.64], RZ ;  /* 0x000000ff0200b986 */ /* 0x0003e8000c101d06 */
[----:B------:R1:W-:Y:S04]  /*1bf0*/  @!P2 STG.E.128 [R2.64+0x80], RZ ;  /* 0x000080ff0200a986 */ /* 0x0003e8000c101d06 */
[----:B------:R1:W-:Y:S02]  /*1c00*/  @!P1 STG.E.128 [R2.64+0x100], RZ ;  /* 0x000100ff02009986 */ /* 0x0003e4000c101d06 */
.L_x_132:
[----:B------:R-:W-:Y:S05]  /*1c10*/  BSYNC B0 ;  /* 0x0000000000007941 */ /* 0x000fea0003800000 */
.L_x_131:
[----:B------:R-:W-:Y:S01]  /*1c20*/  IADD3 R0, R234, 0x20, RZ ;  /* 0x00000020ea007810 */ /* 0x000fe20007ffe0ff */
[----:B------:R-:W-:Y:S03]  /*1c30*/  BSSY B0, `(.L_x_133) ;  /* 0x0000012000007945 */ /* 0x000fe60003800000 */
[----:B------:R-:W-:-:S13]  /*1c40*/  ISETP.GE.AND P3, PT, R0, R9, PT ;  /* 0x000000090000720c */ /* 0x000fda0003f66270 */
[----:B------:R-:W-:Y:S05]  /*1c50*/  @P3 BRA `(.L_x_134) ;  /* 0x000000f000003947 */ /* 0x000fea0003800000 */
[----:B------:R-:W-:Y:S01]  /*1c60*/  IADD3 R0, P0, R234, 0x20, RZ ;  /* 0x00000020ea007810 */ /* 0x000fe20007f1e0ff */
[----:B------:R-:W-:Y:S01]  /*1c70*/  IMAD.MOV.U32 R5, RZ, RZ, R8 ;  /* 0x000000ffff057224 */ /* 0x000fe200078e0008 */
[----:B------:R-:W-:Y:S02]  /*1c80*/  ISETP.GE.AND P2, PT, R200, c[0x0][0x220], PT ;  /* 0x00008800c8007a0c */ /* 0x000fe40003f46270 */
[----:B------:R-:W-:Y:S01]  /*1c90*/  ISETP.GE.AND P1, PT, R210, c[0x0][0x220], PT ;  /* 0x00008800d2007a0c */ /* 0x000fe20003f26270 */
[----:B-1----:R-:W-:Y:S01]  /*1ca0*/  IMAD.X R2, RZ, RZ, R32, P0 ;  /* 0x000000ffff027224 */ /* 0x002fe200000e0620 */
        /* <DEDUP_REMOVED lines=10> */
.L_x_134:
[----:B------:R-:W-:Y:S05]  /*1d50*/  BSYNC B0 ;  /* 0x0000000000007941 */ /* 0x000fea0003800000 */
.L_x_133:
[----:B-1----:R-:W-:Y:S01]  /*1d60*/  IMAD.WIDE.U32 R2, R246, c[0x0][0x3a8], R200 ;  /* 0x0000ea00f6027a25 */ /* 0x002fe200078e00c8 */
[----:B------:R-:W-:Y:S03]  /*1d70*/  BSSY B0, `(.L_x_135) ;  /* 0x0000018000007945 */ /* 0x000fe60003800000 */
[----:B------:R-:W-:Y:S01]  /*1d80*/  IMAD R0, R19, c[0x0][0x3a8], RZ ;  /* 0x0000ea0013007a24 */ /* 0x000fe200078e02ff */
[----:B------:R-:W-:Y:S01]  /*1d90*/  IADD3 R4, P0, R10, R2, RZ ;  /* 0x000000020a047210 */ /* 0x000fe20007f1e0ff */
[----:B------:R-:W-:-:S02]  /*1da0*/  IMAD R8, R30, c[0x0][0x3c0], RZ ;  /* 0x0000f0001e087a24 */ /* 0x000fc400078e02ff */
[----:B------:R-:W-:Y:S02]  /*1db0*/  IMAD R0, R246, c[0x0][0x3ac], R0 ;  /* 0x0000eb00f6007a24 */ /* 0x000fe400078e0200 */
[----:B------:R-:W-:-:S03]  /*1dc0*/  IMAD R8, R33, c[0x0][0x3c4], R8 ;  /* 0x0000f10021087a24 */ /* 0x000fc600078e0208 */
[----:B------:R-:W-:-:S05]  /*1dd0*/  IADD3.X R5, R11, R3, R0, P0, !PT ;  /* 0x000000030b057210 */ /* 0x000fca00007fe400 */
        /* <DEDUP_REMOVED lines=17> */
.L_x_136:
[----:B------:R-:W-:Y:S05]  /*1ef0*/  BSYNC B0 ;  /* 0x0000000000007941 */ /* 0x000fea0003800000 */
.L_x_135:
[----:B------:R-:W-:Y:S05]  /*1f00*/  @P3 BRA `(.L_x_137) ;  /* 0x0000644000003947 */ /* 0x000fea0003800000 */
[----:B------:R-:W-:Y:S01]  /*1f10*/  IADD3 R0, P0, R234, 0x20, RZ ;  /* 0x00000020ea007810 */ /* 0x000fe20007f1e0ff */
[----:B------:R-:W-:Y:S01]  /*1f20*/  IMAD.MOV.U32 R5, RZ, RZ, R8 ;  /* 0x000000ffff057224 */ /* 0x000fe200078e0008 */
[----:B------:R-:W-:-:S03]  /*1f30*/  ISETP.GE.AND P1, PT, R200, c[0x0][0x220], PT ;  /* 0x00008800c8007a0c */ /* 0x000fc60003f26270 */
        /* <DEDUP_REMOVED lines=14> */
.L_x_128:
[----:B------:R-:W-:Y:S01]  /*2020*/  @P2 BAR.SYNC.DEFER_BLOCKING 0x0 ;  /* 0x0000000000002b1d */ /* 0x000fe20000010000 */
[C---:B------:R-:W-:Y:S01]  /*2030*/  IMAD R10, R193.reuse, -0x40, R18 ;  /* 0xffffffc0c10a7824 */ /* 0x040fe200078e0212 */
[----:B------:R-:W-:-:S04]  /*2040*/  LEA.HI R6, R193, R193, RZ, 0x1 ;  /* 0x000000c1c1067211 */ /* 0x000fc800078f08ff */
[----:B------:R-:W-:Y:S01]  /*2050*/  ISETP.GE.AND P5, PT, R234, R10, PT ;  /* 0x0000000aea00720c */ /* 0x000fe20003fa6270 */
[----:B------:R-:W-:Y:S01]  /*2060*/  BSSY B0, `(.L_x_138) ;  /* 0x000001b000007945 */ /* 0x000fe20003800000 */
[----:B------:R-:W-:-:S05]  /*2070*/  LOP3.LUT R6, R6, 0xfffffffe, RZ, 0xc0, !PT ;  /* 0xfffffffe06067812 */ /* 0x000fca00078ec0ff */
[----:B------:R-:W-:-:S05]  /*2080*/  IMAD.IADD R6, R193, 0x1, -R6 ;  /* 0x00000001c1067824 */ /* 0x000fca00078e0a06 */
[----:B------:R-:W-:Y:S01]  /*2090*/  ISETP.NE.AND P0, PT, R6, 0x1, PT ;  /* 0x000000010600780c */ /* 0x000fe20003f05270 */
[----:B------:R1:W-:Y:S04]  /*20a0*/  @P5 STS.128 [R191+0xc000], RZ ;  /* 0x00c000ffbf005388 */ /* 0x0003e80000000c00 */
[----:B------:R1:W-:Y:S04]  /*20b0*/  @P5 STS.128 [R191+0xe000], RZ ;  /* 0x00e000ffbf005388 */ /* 0x0003e80000000c00 */
[----:B------:R1:W-:Y:S01]  /*20c0*/  @P5 STS.128 [R191+0x10000], RZ ;  /* 0x010000ffbf005388 */ /* 0x0003e20000000c00 */
[----:B------:R-:W-:Y:S05]  /*20d0*/  @P5 BRA `(.L_x_139) ;  /* 0x0000013000005947 */ /* 0x000fea0003800000 */
[----:B------:R-:W-:Y:S02]  /*20e0*/  ISETP.GE.AND P3, PT, R200, c[0x0][0x220], PT ;  /* 0x00008800c8007a0c */ /* 0x000fe40003f66270 */
[----:B------:R-:W-:-:S02]  /*20f0*/  ISETP.GE.AND P2, PT, R210, c[0x0][0x220], PT ;  /* 0x00008800d2007a0c */ /* 0x000fc40003f46270 */
[----:B------:R-:W-:-:S09]  /*2100*/  ISETP.GE.AND P1, PT, R211, c[0x0][0x220], PT ;  /* 0x00008800d3007a0c */ /* 0x000fd20003f26270 */
        /* <DEDUP_REMOVED lines=16> */
.L_x_139:
[----:B------:R-:W-:Y:S05]  /*2210*/  BSYNC B0 ;  /* 0x0000000000007941 */ /* 0x000fea0003800000 */
.L_x_138:
[----:B------:R-:W-:Y:S01]  /*2220*/  IADD3 R12, R234, 0x20, RZ ;  /* 0x00000020ea0c7810 */ /* 0x000fe20007ffe0ff */
[----:B------:R-:W-:Y:S01]  /*2230*/  BSSY B0, `(.L_x_140) ;  /* 0x0000026000007945 */ /* 0x000fe20003800000 */
[----:B------:R-:W-:-:S02]  /*2240*/  IMAD.MOV.U32 R185, RZ, RZ, 0x20 ;  /* 0x00000020ffb97424 */ /* 0x000fc400078e00ff */
[----:B------:R-:W-:-:S13]  /*2250*/  ISETP.GE.AND P4, PT, R12, R10, PT ;  /* 0x0000000a0c00720c */ /* 0x000fda0003f86270 */
[----:B------:R4:W-:Y:S04]  /*2260*/  @P4 STS.128 [R191+0xd000], RZ ;  /* 0x00d000ffbf004388 */ /* 0x0009e80000000c00 */
[----:B------:R4:W-:Y:S04]  /*2270*/  @P4 STS.128 [R191+0xf000], RZ ;  /* 0x00f000ffbf004388 */ /* 0x0009e80000000c00 */
[----:B------:R4:W-:Y:S01]  /*2280*/  @P4 STS.128 [R191+0x11000], RZ ;  /* 0x011000ffbf004388 */ /* 0x0009e20000000c00 */
[----:B------:R-:W-:Y:S05]  /*2290*/  @P4 BRA `(.L_x_141) ;  /* 0x000001f000004947 */ /* 0x000fea0003800000 */
[----:B------:R-:W-:Y:S01]  /*22a0*/  ISETP.GE.AND P3, PT, R200, c[0x0][0x220], PT ;  /* 0x00008800c8007a0c */ /* 0x000fe20003f66270 */
[----:B------:R-:W-:Y:S01]  /*22b0*/  IMAD.WIDE.U32 R6, R185, c[0x0][0x370], RZ ;  /* 0x0000dc00b9067a25 */ /* 0x000fe200078e00ff */
[----:B------:R-:W-:-:S03]  /*22c0*/  ISETP.GE.AND P2, PT, R210, c[0x0][0x220], PT ;  /* 0x00008800d2007a0c */ /* 0x000fc60003f46270 */
[----:B------:R-:W-:Y:S01]  /*22d0*/  IMAD R9, R185, c[0x0][0x374], RZ ;  /* 0x0000dd00b9097a24 */ /* 0x000fe200078e02ff */
[----:B------:R-:W-:-:S04]  /*22e0*/  IADD3 R2, P6, R2, R6, RZ ;  /* 0x0000000602027210 */ /* 0x000fc80007fde0ff */
[----:B------:R-:W-:-:S03]  /*22f0*/  IADD3.X R0, R0, R7, R9, P6, !PT ;  /* 0x0000000700007210 */ /* 0x000fc600037fe409 */
[----:B------:R-:W-:Y:S01]  /*2300*/  @!P3 IMAD.MOV.U32 R3, RZ, RZ, c[0x0][0x370] ;  /* 0x0000dc00ff03b624 */ /* 0x000fe200078e00ff */
[----:B------:R1:W-:Y:S01]  /*2310*/  @P3 STS.128 [R191+0xd000], RZ ;  /* 0x00d000ffbf003388 */ /* 0x0003e20000000c00 */
[----:B------:R-:W-:-:S03]  /*2320*/  @!P3 IMAD.MOV.U32 R6, RZ, RZ, c[0x0][0x374] ;  /* 0x0000dd00ff06b624 */ /* 0x000fc600078e00ff */
[----:B------:R-:W-:-:S04]  /*2330*/  @!P3 LEA R8, P1, R3, R194, 0x6 ;  /* 0x000000c20308b211 */ /* 0x000fc800078230ff */
[----:B------:R-:W-:Y:S02]  /*2340*/  @!P3 LEA.HI.X R9, R3, R195, R6, 0x6, P1 ;  /* 0x000000c30309b211 */ /* 0x000fe400008f3406 */
[----:B------:R-:W-:Y:S02]  /*2350*/  ISETP.GE.AND P1, PT, R211, c[0x0][0x220], PT ;  /* 0x00008800d3007a0c */ /* 0x000fe40003f26270 */
        /* <DEDUP_REMOVED lines=19> */
.L_x_141:
[----:B------:R-:W-:Y:S05]  /*2490*/  BSYNC B0 ;  /* 0x0000000000007941 */ /* 0x000fea0003800000 */
.L_x_140:
[----:B------:R-:W5:Y:S01]  /*24a0*/  LDL R2, [R1+0x8] ;  /* 0x0000080001027983 */ /* 0x000f620000100800 */
[----:B------:R-:W-:Y:S01]  /*24b0*/  BSSY B0, `(.L_x_142) ;  /* 0x000002e000007945 */ /* 0x000fe20003800000 */
[----:B-----5:R-:W-:-:S04]  /*24c0*/  IADD3 R0, R2, 0x3000, RZ ;  /* 0x0000300002007810 */ /* 0x020fc80007ffe0ff */
[----:B------:R-:W-:-:S05]  /*24d0*/  SEL R0, R0, R2, !P0 ;  /* 0x0000000200007207 */ /* 0x000fca0004000000 */
[----:B------:R-:W-:Y:S01]  /*24e0*/  IMAD.SHL.U32 R190, R0, 0x2, RZ ;  /* 0x0000000200be7824 */ /* 0x000fe200078e00ff */
[----:B------:R-:W-:Y:S05]  /*24f0*/  @!P5 BRA `(.L_x_143) ;  /* 0x000000d00000d947 */ /* 0x000fea0003800000 */
[----:B------:R1:W-:Y:S04]  /*2500*/  STS [R190], RZ ;  /* 0x000000ffbe007388 */ /* 0x0003e80000000800 */
[----:B------:R1:W-:Y:S04]  /*2510*/  STS [R190+0x4], RZ ;  /* 0x000004ffbe007388 */ /* 0x0003e80000000800 */
        /* <DEDUP_REMOVED lines=9> */
[----:B------:R1:W-:Y:S01]  /*25b0*/  STS [R190+0x400c], RZ ;  /* 0x00400cffbe007388 */ /* 0x0003e20000000800 */
[----:B------:R-:W-:Y:S05]  /*25c0*/  BRA `(.L_x_144) ;  /* 0x000001c000007947 */ /* 0x000fea0003800000 */
.L_x_143:
[----:B------:R-:W-:Y:S02]  /*25d0*/  ISETP.GE.AND P3, PT, R200, c[0x0][0x220], PT ;  /* 0x00008800c8007a0c */ /* 0x000fe40003f66270 */
[----:B------:R-:W-:-:S02]  /*25e0*/  ISETP.GE.AND P2, PT, R210, c[0x0][0x220], PT ;  /* 0x00008800d2007a0c */ /* 0x000fc40003f46270 */
[----:B------:R-:W-:-:S09]  /*25f0*/  ISETP.GE.AND P1, PT, R211, c[0x0][0x220], PT ;  /* 0x00008800d3007a0c */ /* 0x000fd20003f26270 */
[----:B------:R1:W-:Y:S04]  /*2600*/  @P3 STS [R190], RZ ;  /* 0x000000ffbe003388 */ /* 0x0003e80000000800 */
[----:B------:R1:W-:Y:S04]  /*2610*/  @P3 STS [R190+0x4], RZ ;  /* 0x000004ffbe003388 */ /* 0x0003e80000000800 */
[----:B------:R1:W-:Y:S04]  /*2620*/  @P3 STS [R190+0x8], RZ ;  /* 0x000008ffbe003388 */ /* 0x0003e80000000800 */
[----:B------:R1:W-:Y:S04]  /*2630*/  @P3 STS [R190+0xc], RZ ;  /* 0x00000cffbe003388 */ /* 0x0003e80000000800 */
[----:B------:R-:W-:Y:S01]  /*2640*/  @!PT LDS RZ, [RZ] ;  /* 0x00000000fffff984 */ /* 0x000fe20000000800 */
[----:B------:R-:W-:Y:S01]  /*2650*/  @!PT LDS RZ, [RZ] ;  /* 0x00000000fffff984 */ /* 0x000fe20000000800 */
[----:B------:R-:W-:Y:S01]  /*2660*/  @!PT LDS RZ, [RZ] ;  /* 0x00000000fffff984 */ /* 0x000fe20000000800 */
[----:B------:R1:W-:Y:S04]  /*2670*/  @!P3 LDGSTS.E.BYPASS.LTC128B.128 [R190], [R196.64] ;  /* 0x00000000c4bebfae */ /* 0x0003e8000b901d46 */
[----:B------:R1:W-:Y:S04]  /*2680*/  @P2 STS [R190+0x2000], RZ ;  /* 0x002000ffbe002388 */ /* 0x0003e80000000800 */
[----:B------:R1:W-:Y:S04]  /*2690*/  @P2 STS [R190+0x2004], RZ ;  /* 0x002004ffbe002388 */ /* 0x0003e80000000800 */
[----:B------:R1:W-:Y:S04]  /*26a0*/  @P2 STS [R190+0x2008], RZ ;  /* 0x002008ffbe002388 */ /* 0x0003e80000000800 */
[----:B------:R1:W-:Y:S04]  /*26b0*/  @P2 STS [R190+0x200c], RZ ;  /* 0x00200cffbe002388 */ /* 0x0003e80000000800 */
[----:B------:R-:W-:Y:S01]  /*26c0*/  @!PT LDS RZ, [RZ] ;  /* 0x00000000fffff984 */ /* 0x000fe20000000800 */
[----:B------:R-:W-:Y:S01]  /*26d0*/  @!PT LDS RZ, [RZ] ;  /* 0x00000000fffff984 */ /* 0x000fe20000000800 */
[----:B------:R-:W-:Y:S01]  /*26e0*/  @!PT LDS RZ, [RZ] ;  /* 0x00000000fffff984 */ /* 0x000fe20000000800 */
[----:B------:R1:W-:Y:S04]  /*26f0*/  @!P2 LDGSTS.E.BYPASS.LTC128B.128 [R190+0x2000], [R196.64+0x80] ;  /* 0x02000080c4beafae */ /* 0x0003e8000b901d46 */
[----:B------:R1:W-:Y:S04]  /*2700*/  @P1 STS [R190+0x4000], RZ ;  /* 0x004000ffbe001388 */ /* 0x0003e80000000800 */
[----:B------:R1:W-:Y:S04]  /*2710*/  @P1 STS [R190+0x4004], RZ ;  /* 0x004004ffbe001388 */ /* 0x0003e80000000800 */
[----:B------:R1:W-:Y:S04]  /*2720*/  @P1 STS [R190+0x4008], RZ ;  /* 0x004008ffbe001388 */ /* 0x0003e80000000800 */
[----:B------:R1:W-:Y:S01]  /*2730*/  @P1 STS [R190+0x400c], RZ ;  /* 0x00400cffbe001388 */ /* 0x0003e20000000800 */
[----:B------:R-:W-:Y:S05]  /*2740*/  @P1 BRA `(.L_x_144) ;  /* 0x0000004000001947 */ /* 0x000fea0003800000 */
[----:B------:R-:W-:Y:S01]  /*2750*/  @!PT LDS RZ, [RZ] ;  /* 0x00000000fffff984 */ /* 0x000fe20000000800 */
[----:B------:R-:W-:Y:S01]  /*2760*/  @!PT LDS RZ, [RZ] ;  /* 0x00000000fffff984 */ /* 0x000fe20000000800 */
[----:B------:R-:W-:Y:S01]  /*2770*/  @!PT LDS RZ, [RZ] ;  /* 0x00000000fffff984 */ /* 0x000fe20000000800 */
[----:B------:R1:W-:Y:S02]  /*2780*/  LDGSTS.E.BYPASS.LTC128B.128 [R190+0x4000], [R196.64+0x100] ;  /* 0x04000100c4be7fae */ /* 0x0003e4000b901d46 */
.L_x_144:
[----:B------:R-:W-:Y:S05]  /*2790*/  BSYNC B0 ;  /* 0x0000000000007941 */ /* 0x000fea0003800000 */
.L_x_142:
[----:B------:R-:W-:Y:S01]  /*27a0*/  BSSY B0, `(.L_x_145) ;  /* 0x0000037000007945 */ /* 0x000fe20003800000 */
[----:B------:R-:W-:-:S02]  /*27b0*/  IMAD R2, R185, c[0x0][0x194], RZ ;  /* 0x00006500b9027a24 */ /* 0x000fc400078e02ff */
[----:B-1----:R-:W-:Y:S01]  /*27c0*/  IMAD.WIDE.U32 R6, R185, c[0x0][0x190], RZ ;  /* 0x00006400b9067a25 */ /* 0x002fe200078e00ff */
[----:B------:R-:W-:Y:S05]  /*27d0*/  @!P4 BRA `(.L_x_146) ;  /* 0x000000d00000c947 */ /* 0x000fea0003800000 */
        /* <DEDUP_REMOVED lines=13> */
.L_x_146:
[----:B------:R-:W-:Y:S02]  /*28b0*/  ISETP.GE.AND P3, PT, R200, c[0x0][0x220], PT ;  /* 0x00008800c8007a0c */ /* 0x000fe40003f66270 */
[----:B------:R-:W-:-:S02]  /*28c0*/  ISETP.GE.AND P2, PT, R210, c[0x0][0x220], PT ;  /* 0x00008800d2007a0c */ /* 0x000fc40003f46270 */
[----:B------:R-:W-:-:S04]  /*28d0*/  IADD3 R0, P1, R4, R6, RZ ;  /* 0x0000000604007210 */ /* 0x000fc80007f3e0ff */
[----:B------:R-:W-:Y:S02]  /*28e0*/  IADD3.X R6, R11, R7, R2, P1, !PT ;  /* 0x000000070b067210 */ /* 0x000fe40000ffe402 */
[----:B------:R-:W-:-:S03]  /*28f0*/  ISETP.GE.AND P1, PT, R211, c[0x0][0x220], PT ;  /* 0x00008800d3007a0c */ /* 0x000fc60003f26270 */
[----:B------:R-:W-:Y:S01]  /*2900*/  @!P3 IMAD.MOV.U32 R5, RZ, RZ, c[0x0][0x190] ;  /* 0x00006400ff05b624 */ /* 0x000fe200078e00ff */
[----:B------:R1:W-:Y:S01]  /*2910*/  @P3 STS [R190+0x1000], RZ ;  /* 0x001000ffbe003388 */ /* 0x0003e20000000800 */
[----:B------:R-:W-:Y:S01]  /*2920*/  @!P3 IMAD.MOV.U32 R7, RZ, RZ, c[0x0][0x194] ;  /* 0x00006500ff07b624 */ /* 0x000fe200078e00ff */
[C---:B------:R-:W-:Y:S02]  /*2930*/  @!P2 LEA R2, P4, R0.reuse, c[0x0][0x160], 0x1 ;  /* 0x000058000002aa11 */ /* 0x040fe400078808ff */
[C---:B------:R-:W-:Y:S01]  /*2940*/  @!P3 LEA R4, P5, R5.reuse, R196, 0x6 ;  /* 0x000000c40504b211 */ /* 0x040fe200078a30ff */
[----:B------:R1:W-:Y:S01]  /*2950*/  @P3 STS [R190+0x1004], RZ ;  /* 0x001004ffbe003388 */ /* 0x0003e20000000800 */
[----:B------:R-:W-:Y:S02]  /*2960*/  @!P2 LEA.HI.X R3, R0, c[0x0][0x164], R6, 0x1, P4 ;  /* 0x000059000003aa11 */ /* 0x000fe400020f0c06 */
[----:B------:R-:W-:Y:S01]  /*2970*/  @!P3 LEA.HI.X R5, R5, R197, R7, 0x6, P5 ;  /* 0x000000c50505b211 */ /* 0x000fe200028f3407 */
[----:B------:R1:W-:Y:S04]  /*2980*/  @P3 STS [R190+0x1008], RZ ;  /* 0x001008ffbe003388 */ /* 0x0003e80000000800 */
[----:B------:R1:W-:Y:S04]  /*2990*/  @P3 STS [R190+0x100c], RZ ;  /* 0x00100cffbe003388 */ /* 0x0003e80000000800 */
[----:B------:R-:W-:Y:S01]  /*29a0*/  @!PT LDS RZ, [RZ] ;  /* 0x00000000fffff984 */ /* 0x000fe20000000800 */
[----:B------:R-:W-:Y:S01]  /*29b0*/  @!PT LDS RZ, [RZ] ;  /* 0x00000000fffff984 */ /* 0x000fe20000000800 */
[----:B------:R-:W-:Y:S01]  /*29c0*/  @!PT LDS RZ, [RZ] ;  /* 0x00000000fffff984 */ /* 0x000fe20000000800 */
[----:B------:R1:W-:Y:S04]  /*29d0*/  @!P3 LDGSTS.E.BYPASS.LTC128B.128 [R190+0x1000], [R4.64] ;  /* 0x0100000004bebfae */ /* 0x0003e8000b901d46 */
        /* <DEDUP_REMOVED lines=13> */
[----:B-1----:R-:W-:-:S04]  /*2ab0*/  LEA R2, P1, R0, c[0x0][0x160], 0x1 ;  /* 0x0000580000027a11 */ /* 0x002fc800078208ff */
[----:B------:R-:W-:-:S05]  /*2ac0*/  LEA.HI.X R3, R0, c[0x0][0x164], R6, 0x1, P1 ;  /* 0x0000590000037a11 */ /* 0x000fca00008f0c06 */
[----:B------:R-:W-:Y:S01]  /*2ad0*/  @!PT LDS RZ, [RZ] ;  /* 0x00000000fffff984 */ /* 0x000fe20000000800 */
[----:B------:R-:W-:Y:S01]  /*2ae0*/  @!PT LDS RZ, [RZ] ;  /* 0x00000000fffff984 */ /* 0x000fe20000000800 */
[----:B------:R-:W-:Y:S01]  /*2af0*/  @!PT LDS RZ, [RZ] ;  /* 0x00000000fffff984 */ /* 0x000fe20000000800 */
[----:B------:R1:W-:Y:S04]  /*2b00*/  LDGSTS.E.BYPASS.LTC128B.128 [R190+0x5000], [R2.64+0x100] ;  /* 0x0500010002be7fae */ /* 0x0003e8000b901d46 */
.L_x_147:
[----:B------:R-:W-:Y:S05]  /*2b10*/  BSYNC B0 ;  /* 0x0000000000007941 */ /* 0x000fea0003800000 */
.L_x_145:
[----:B--2---:R-:W2:Y:S01]  /*2b20*/  LDL R13, [R1+0x4] ;  /* 0x00000400010d7983 */ /* 0x004ea20000100800 */
[----:B------:R-:W-:Y:S01]  /*2b30*/  IMAD R11, R235, -0x40, R209 ;  /* 0xffffffc0eb0b7824 */ /* 0x000fe200078e02d1 */
[----:B------:R-:W-:Y:S01]  /*2b40*/  MOV R202, 0x7f800000 ;  /* 0x7f80000000ca7802 */ /* 0x000fe20000000f00 */
[----:B------:R-:W-:-:S03]  /*2b50*/  IMAD.MOV.U32 R199, RZ, RZ, 0x7f800000 ;  /* 0x7f800000ffc77424 */ /* 0x000fc600078e00ff */
[----:B------:R-:W-:-:S13]  /*2b60*/  ISETP.GE.AND P6, PT, R234, R11, PT ;  /* 0x0000000bea00720c */ /* 0x000fda0003fc6270 */
[----:B------:R1:W-:Y:S04]  /*2b70*/  @P6 STS.128 [R191+0x12000], RZ ;  /* 0x012000ffbf006388 */ /* 0x0003e80000000c00 */
[----:B------:R1:W-:Y:S04]  /*2b80*/  @P6 STS.128 [R191+0x14000], RZ ;  /* 0x014000ffbf006388 */ /* 0x0003e80000000c00 */
[----:B------:R1:W-:Y:S01]  /*2b90*/  @P6 STS.128 [R191+0x16000], RZ ;  /* 0x016000ffbf006388 */ /* 0x0003e20000000c00 */
[----:B------:R-:W-:Y:S01]  /*2ba0*/  BSSY B0, `(.L_x_148) ;  /* 0x0000034000007945 */ /* 0x000fe20003800000 */
[C---:B--2---:R-:W-:Y:S01]  /*2bb0*/  IADD3 R0, R13.reuse, 0x8, RZ ;  /* 0x000000080d007810 */ /* 0x044fe20007ffe0ff */
[----:B------:R-:W-:Y:S01]  /*2bc0*/  IMAD.SHL.U32 R230, R13, 0x4, RZ ;  /* 0x000000040de67824 */ /* 0x000fe200078e00ff */
[----:B-1----:R-:W-:-:S02]  /*2bd0*/  SHF.R.S32.HI R2, RZ, 0x1f, R13 ;  /* 0x0000001fff027819 */ /* 0x002fc4000001140d */
[CC--:B------:R-:W-:Y:S02]  /*2be0*/  ISETP.GE.AND P3, PT, R13.reuse, R10.reuse, PT ;  /* 0x0000000a0d00720c */ /* 0x0c0fe40003f66270 */
[----:B------:R-:W-:Y:S02]  /*2bf0*/  ISETP.GE.AND P2, PT, R0, R10, PT ;  /* 0x0000000a0000720c */ /* 0x000fe40003f46270 */
[----:B------:R-:W-:Y:S02]  /*2c00*/  SHF.L.U64.HI R229, R13, 0x2, R2 ;  /* 0x000000020de57819 */ /* 0x000fe40000010202 */
[----:B------:R-:W-:-:S04]  /*2c10*/  IADD3 R2, P1, R230, R208, RZ ;  /* 0x000000d0e6027210 */ /* 0x000fc80007f3e0ff */
[----:B------:R-:W-:Y:S01]  /*2c20*/  IADD3.X R3, R229, R207, RZ, P1, !PT ;  /* 0x000000cfe5037210 */ /* 0x000fe20000ffe4ff */
[----:B------:R-:W-:-:S04]  /*2c30*/  IMAD R0, R19, c[0x0][0x198], RZ ;  /* 0x0000660013007a24 */ /* 0x000fc800078e02ff */
[----:B------:R1:W5:Y:S04]  /*2c40*/  @!P3 LDG.E R199, [R2.64] ;  /* 0x0000000602c7b981 */ /* 0x000368000c1e1900 */
[----:B------:R1:W5:Y:S01]  /*2c50*/  @!P2 LDG.E R202, [R2.64+0x20] ;  /* 0x0000200602caa981 */ /* 0x000362000c1e1900 */
[C---:B------:R-:W-:Y:S02]  /*2c60*/  IMAD R0, R246.reuse, c[0x0][0x19c], R0 ;  /* 0x00006700f6007a24 */ /* 0x040fe400078e0200 */
[----:B-1----:R-:W-:-:S05]  /*2c70*/  IMAD.WIDE.U32 R2, R246, c[0x0][0x198], R200 ;  /* 0x00006600f6027a25 */ /* 0x002fca00078e00c8 */
[----:B------:R-:W-:-:S04]  /*2c80*/  IADD3 R4, P1, R23, R2, RZ ;  /* 0x0000000217047210 */ /* 0x000fc80007f3e0ff */
[----:B------:R-:W-:Y:S01]  /*2c90*/  IADD3.X R5, R24, R3, R0, P1, !PT ;  /* 0x0000000318057210 */ /* 0x000fe20000ffe400 */
[----:B------:R-:W-:-:S04]  /*2ca0*/  IMAD R0, R21, c[0x0][0x1b0], RZ ;  /* 0x00006c0015007a24 */ /* 0x000fc800078e02ff */
[C---:B------:R-:W-:Y:S02]  /*2cb0*/  IMAD R0, R14.reuse, c[0x0][0x1b4], R0 ;  /* 0x00006d000e007a24 */ /* 0x040fe400078e0200 */
[----:B------:R-:W-:-:S04]  /*2cc0*/  IMAD.WIDE.U32 R4, R14, c[0x0][0x1b0], R4 ;  /* 0x00006c000e047a25 */ /* 0x000fc800078e0004 */
[----:B------:R-:W-:Y:S01]  /*2cd0*/  IMAD.IADD R10, R5, 0x1, R0 ;  /* 0x00000001050a7824 */ /* 0x000fe200078e0200 */
[----:B------:R-:W-:Y:S05]  /*2ce0*/  @P6 BRA `(.L_x_149) ;  /* 0x000001f000006947 */ /* 0x000fea0003800000 */
[----:B------:R-:W-:Y:S01]  /*2cf0*/  ISETP.GE.AND P4, PT, R200, c[0x0][0x220], PT ;  /* 0x00008800c8007a0c */ /* 0x000fe20003f86270 */
[----:B------:R-:W-:Y:S01]  /*2d00*/  IMAD R0, R32, c[0x0][0x198], RZ ;  /* 0x0000660020007a24 */ /* 0x000fe200078e02ff */
[----:B------:R-:W-:Y:S01]  /*2d10*/  ISETP.GE.AND P3, PT, R210, c[0x0][0x220], PT ;  /* 0x00008800d2007a0c */ /* 0x000fe20003f66270 */
[----:B------:R-:W-:Y:S01]  /*2d20*/  IMAD.MOV.U32 R2, RZ, RZ, R4 ;  /* 0x000000ffff027224 */ /* 0x000fe200078e0004 */
[----:B------:R-:W-:Y:S01]  /*2d30*/  ISETP.GE.AND P1, PT, R211, c[0x0][0x220], PT ;  /* 0x00008800d3007a0c */ /* 0x000fe20003f26270 */
[----:B------:R-:W-:Y:S02]  /*2d40*/  IMAD.MOV.U32 R3, RZ, RZ, R10 ;  /* 0x000000ffff037224 */ /* 0x000fe400078e000a */
[C---:B------:R-:W-:Y:S02]  /*2d50*/  IMAD R0, R234.reuse, c[0x0][0x19c], R0 ;  /* 0x00006700ea007a24 */ /* 0x040fe400078e0200 */
[----:B------:R-:W-:-:S04]  /*2d60*/  IMAD.WIDE.U32 R2, R234, c[0x0][0x198], R2 ;  /* 0x00006600ea027a25 */ /* 0x000fc800078e0002 */
[----:B------:R-:W-:Y:S01]  /*2d70*/  IMAD.IADD R0, R3, 0x1, R0 ;  /* 0x0000000103007824 */ /* 0x000fe200078e0200 */
[C---:B------:R-:W-:Y:S01]  /*2d80*/  @!P4 LEA R8, P5, R2.reuse, c[0x0][0x168], 0x1 ;  /* 0x00005a000208ca11 */ /* 0x040fe200078a08ff */
[----:B------:R1:W-:Y:S01]  /*2d90*/  @P4 STS.128 [R191+0x12000], RZ ;  /* 0x012000ffbf004388 */ /* 0x0003e20000000c00 */
        /* <DEDUP_REMOVED lines=20> */
.L_x_149:
[----:B------:R-:W-:Y:S05]  /*2ee0*/  BSYNC B0 ;  /* 0x0000000000007941 */ /* 0x000fea0003800000 */
.L_x_148:
[----:B------:R-:W-:Y:S01]  /*2ef0*/  ISETP.GE.AND P5, PT, R12, R11, PT ;  /* 0x0000000b0c00720c */ /* 0x000fe20003fa6270 */
[----:B------:R-:W-:-:S12]  /*2f00*/  BSSY B0, `(.L_x_150) ;  /* 0x0000025000007945 */ /* 0x000fd80003800000 */
[----:B------:R2:W-:Y:S04]  /*2f10*/  @P5 STS.128 [R191+0x13000], RZ ;  /* 0x013000ffbf005388 */ /* 0x0005e80000000c00 */
[----:B------:R2:W-:Y:S04]  /*2f20*/  @P5 STS.128 [R191+0x15000], RZ ;  /* 0x015000ffbf005388 */ /* 0x0005e80000000c00 */
[----:B------:R2:W-:Y:S01]  /*2f30*/  @P5 STS.128 [R191+0x17000], RZ ;  /* 0x017000ffbf005388 */ /* 0x0005e20000000c00 */
[----:B------:R-:W-:Y:S05]  /*2f40*/  @P5 BRA `(.L_x_151) ;  /* 0x0000020000005947 */ /* 0x000fea0003800000 */
[----:B------:R-:W-:Y:S01]  /*2f50*/  IADD3 R0, P1, R234, 0x20, RZ ;  /* 0x00000020ea007810 */ /* 0x000fe20007f3e0ff */
[----:B------:R-:W-:Y:S01]  /*2f60*/  IMAD.MOV.U32 R5, RZ, RZ, R10 ;  /* 0x000000ffff057224 */ /* 0x000fe200078e000a */
[----:B------:R-:W-:-:S02]  /*2f70*/  ISETP.GE.AND P4, PT, R200, c[0x0][0x220], PT ;  /* 0x00008800c8007a0c */ /* 0x000fc40003f86270 */
[----:B------:R-:W-:Y:S01]  /*2f80*/  ISETP.GE.AND P3, PT, R210, c[0x0][0x220], PT ;  /* 0x00008800d2007a0c */ /* 0x000fe20003f66270 */
[----:B------:R-:W-:Y:S01]  /*2f90*/  IMAD.X R2, RZ, RZ, R32, P1 ;  /* 0x000000ffff027224 */ /* 0x000fe200008e0620 */
[----:B------:R-:W-:Y:S01]  /*2fa0*/  ISETP.GE.AND P1, PT, R211, c[0x0][0x220], PT ;  /* 0x00008800d3007a0c */ /* 0x000fe20003f26270 */
[----:B-1----:R-:W-:-:S04]  /*2fb0*/  IMAD.WIDE.U32 R6, R0, c[0x0][0x198], R4 ;  /* 0x0000660000067a25 */ /* 0x002fc800078e0004 */
[----:B------:R-:W-:-:S04]  /*2fc0*/  IMAD R2, R2, c[0x0][0x198], RZ ;  /* 0x0000660002027a24 */ /* 0x000fc800078e02ff */
[----:B------:R-:W-:Y:S01]  /*2fd0*/  IMAD R0, R0, c[0x0][0x19c], R2 ;  /* 0x0000670000007a24 */ /* 0x000fe200078e0202 */
[----:B------:R-:W-:Y:S01]  /*2fe0*/  @!P4 LEA R4, P2, R6, c[0x0][0x168], 0x1 ;  /* 0x00005a000604ca11 */ /* 0x000fe200078408ff */
[----:B------:R1:W-:Y:S02]  /*2ff0*/  @P4 STS.128 [R191+0x13000], RZ ;  /* 0x013000ffbf004388 */ /* 0x0003e40000000c00 */
[----:B------:R-:W-:-:S05]  /*3000*/  IMAD.IADD R0, R7, 0x1, R0 ;  /* 0x0000000107007824 */ /* 0x000fca00078e0200 */
[C---:B------:R-:W-:Y:S02]  /*3010*/  @!P4 LEA.HI.X R5, R6.reuse, c[0x0][0x16c], R0, 0x1, P2 ;  /* 0x00005b000605ca11 */ /* 0x040fe400010f0c00 */
[----:B------:R-:W-:-:S03]  /*3020*/  @!P3 LEA R2, P2, R6, c[0x0][0x168], 0x1 ;  /* 0x00005a000602ba11 */ /* 0x000fc600078408ff */
[----:B------:R-:W-:Y:S01]  /*3030*/  @!PT LDS RZ, [RZ] ;  /* 0x00000000fffff984 */ /* 0x000fe20000000800 */
[----:B------:R-:W-:Y:S01]  /*3040*/  @!PT LDS RZ, [RZ] ;  /* 0x00000000fffff984 */ /* 0x000fe20000000800 */
[----:B------:R-:W-:Y:S01]  /*3050*/  @!PT LDS RZ, [RZ] ;  /* 0x00000000fffff984 */ /* 0x000fe20000000800 */
[----:B------:R1:W-:Y:S01]  /*3060*/  @!P4 LDGSTS.E.BYPASS.LTC128B.128 [R191+0x13000], [R4.64] ;  /* 0x1300000004bfcfae */ /* 0x0003e2000b901d46 */
[----:B------:R-:W-:-:S03]  /*3070*/  @!P3 LEA.HI.X R3, R6, c[0x0][0x16c], R0, 0x1, P2 ;  /* 0x00005b000603ba11 */ /* 0x000fc600010f0c00 */
        /* <DEDUP_REMOVED lines=13> */
.L_x_151:
[----:B------:R-:W-:Y:S05]  /*3150*/  BSYNC B0 ;  /* 0x0000000000007941 */ /* 0x000fea0003800000 */
.L_x_150:
[----:B------:R1:W-:Y:S02]  /*3160*/  @P6 STS.128 [R191+0x18000], RZ ;  /* 0x018000ffbf006388 */ /* 0x0003e40000000c00 */
[C---:B-1----:R-:W-:Y:S01]  /*3170*/  IMAD.WIDE.U32 R2, R246.reuse, c[0x0][0x1a0], R200 ;  /* 0x00006800f6027a25 */ /* 0x042fe200078e00c8 */
[----:B------:R-:W-:Y:S01]  /*3180*/  BSSY B0, `(.L_x_152) ;  /* 0x000002b000007945 */ /* 0x000fe20003800000 */
[----:B------:R1:W-:Y:S02]  /*3190*/  @P6 STS.128 [R191+0x1a000], RZ ;  /* 0x01a000ffbf006388 */ /* 0x0003e40000000c00 */
[----:B------:R-:W-:Y:S01]  /*31a0*/  IMAD R0, R19, c[0x0][0x1a0], RZ ;  /* 0x0000680013007a24 */ /* 0x000fe200078e02ff */
[----:B------:R-:W-:Y:S01]  /*31b0*/  IADD3 R4, P1, R25, R2, RZ ;  /* 0x0000000219047210 */ /* 0x000fe20007f3e0ff */
[----:B------:R1:W-:Y:S02]  /*31c0*/  @P6 STS.128 [R191+0x1c000], RZ ;  /* 0x01c000ffbf006388 */ /* 0x0003e40000000c00 */
[----:B------:R-:W-:-:S05]  /*31d0*/  IMAD R0, R246, c[0x0][0x1a4], R0 ;  /* 0x00006900f6007a24 */ /* 0x000fca00078e0200 */
[----:B------:R-:W-:Y:S01]  /*31e0*/  IADD3.X R5, R27, R3, R0, P1, !PT ;  /* 0x000000031b057210 */ /* 0x000fe20000ffe400 */
[----:B------:R-:W-:-:S04]  /*31f0*/  IMAD R0, R21, c[0x0][0x1b8], RZ ;  /* 0x00006e0015007a24 */ /* 0x000fc800078e02ff */
[C---:B------:R-:W-:Y:S02]  /*3200*/  IMAD R0, R14.reuse, c[0x0][0x1bc], R0 ;  /* 0x00006f000e007a24 */ /* 0x040fe400078e0200 */
[----:B------:R-:W-:-:S05]  /*3210*/  IMAD.WIDE.U32 R4, R14, c[0x0][0x1b8], R4 ;  /* 0x00006e000e047a25 */ /* 0x000fca00078e0004 */
[----:B------:R-:W-:Y:S01]  /*3220*/  IADD3 R10, R5, R0, RZ ;  /* 0x00000000050a7210 */ /* 0x000fe20007ffe0ff */
        /* <DEDUP_REMOVED lines=32> */
.L_x_153:
[----:B------:R-:W-:Y:S05]  /*3430*/  BSYNC B0 ;  /* 0x0000000000007941 */ /* 0x000fea0003800000 */
.L_x_152:
[----:B------:R1:W-:Y:S01]  /*3440*/  @P5 STS.128 [R191+0x19000], RZ ;  /* 0x019000ffbf005388 */ /* 0x0003e20000000c00 */
[----:B------:R-:W-:Y:S03]  /*3450*/  BSSY B0, `(.L_x_154) ;  /* 0x0000024000007945 */ /* 0x000fe60003800000 */
        /* <DEDUP_REMOVED lines=12> */
[C---:B------:R-:W-:Y:S01]  /*3520*/  @!P4 LEA R4, P5, R6.reuse, c[0x0][0x170], 0x1 ;  /* 0x00005c000604ca11 */ /* 0x040fe200078a08ff */
[----:B------:R1:W-:Y:S01]  /*3530*/  @P4 STS.128 [R191+0x19000], RZ ;  /* 0x019000ffbf004388 */ /* 0x0003e20000000c00 */
[----:B------:R-:W-:Y:S01]  /*3540*/  @!P3 LEA R2, P2, R6, c[0x0][0x170], 0x1 ;  /* 0x00005c000602ba11 */ /* 0x000fe200078408ff */
[----:B------:R-:W-:-:S05]  /*3550*/  IMAD.IADD R0, R7, 0x1, R0 ;  /* 0x0000000107007824 */ /* 0x000fca00078e0200 */
        /* <DEDUP_REMOVED lines=19> */
.L_x_155:
[----:B------:R-:W-:Y:S05]  /*3690*/  BSYNC B0 ;  /* 0x0000000000007941 */ /* 0x000fea0003800000 */
.L_x_154:
[----:B-12---:R-:W2:Y:S01]  /*36a0*/  LDL R2, [R1+0x10] ;  /* 0x0000100001027983 */ /* 0x006ea20000100800 */
[----:B------:R-:W-:Y:S01]  /*36b0*/  IADD3 R0, R13, 0x1, RZ ;  /* 0x000000010d007810 */ /* 0x000fe20007ffe0ff */
[----:B------:R-:W-:Y:S01]  /*36c0*/  IMAD.MOV.U32 R180, RZ, RZ, 0x40 ;  /* 0x00000040ffb47424 */ /* 0x000fe200078e00ff */
[----:B------:R-:W-:Y:S01]  /*36d0*/  IADD3 R239, R246, 0x40, RZ ;  /* 0x00000040f6ef7810 */ /* 0x000fe20007ffe0ff */
[----:B------:R-:W0:Y:S01]  /*36e0*/  LDGDEPBAR ;  /* 0x00000000000079af */ /* 0x000e220000000000 */
[----:B------:R-:W-:Y:S01]  /*36f0*/  IADD3 R240, R209, R0, -R18 ;  /* 0x00000000d1f07210 */ /* 0x000fe20007ffe812 */
[----:B------:R-:W-:Y:S01]  /*3700*/  IMAD.SHL.U32 R176, R187, 0x2, RZ ;  /* 0x00000002bbb07824 */ /* 0x000fe200078e00ff */
[----:B------:R-:W-:Y:S01]  /*3710*/  IADD3 R0, R186, 0x3000, RZ ;  /* 0x00003000ba007810 */ /* 0x000fe20007ffe0ff */
[----:B------:R-:W-:Y:S01]  /*3720*/  IMAD.MOV.U32 R192, RZ, RZ, R190 ;  /* 0x000000ffffc07224 */ /* 0x000fe200078e00be */
[----:B------:R-:W-:Y:S01]  /*3730*/  IADD3 R18, R18, 0x40, R246 ;  /* 0x0000004012127810 */ /* 0x000fe20007ffe0f6 */
[----:B------:R-:W-:Y:S01]  /*3740*/  CS2R R142, SRZ ;  /* 0x00000000008e7805 */ /* 0x000fe2000001ff00 */
[----:B------:R-:W-:Y:S01]  /*3750*/  SEL R0, R0, R186, !P0 ;  /* 0x000000ba00007207 */ /* 0x000fe20004000000 */
[----:B------:R-:W-:Y:S01]  /*3760*/  CS2R R140, SRZ ;  /* 0x00000000008c7805 */ /* 0x000fe2000001ff00 */
[----:B------:R-:W-:Y:S01]  /*3770*/  CS2R R146, SRZ ;  /* 0x0000000000927805 */ /* 0x000fe2000001ff00 */
[----:B------:R-:W-:Y:S01]  /*3780*/  CS2R R144, SRZ ;  /* 0x0000000000907805 */ /* 0x000fe2000001ff00 */
[----:B------:R-:W-:Y:S01]  /*3790*/  CS2R R138, SRZ ;  /* 0x00000000008a7805 */ /* 0x000fe2000001ff00 */
[----:B------:R-:W-:Y:S01]  /*37a0*/  IMAD.SHL.U32 R168, R0, 0x2, RZ ;  /* 0x0000000200a87824 */ /* 0x000fe200078e00ff */
[----:B------:R-:W-:Y:S01]  /*37b0*/  MOV R0, c[0x0][0x22c] ;  /* 0x00008b0000007a02 */ /* 0x000fe20000000f00 */
[----:B------:R-:W-:Y:S01]  /*37c0*/  CS2R R136, SRZ ;  /* 0x0000000000887805 */ /* 0x000fe2000001ff00 */
[----:B------:R-:W-:Y:S01]  /*37d0*/  CS2R R134, SRZ ;  /* 0x0000000000867805 */ /* 0x000fe2000001ff00 */
[----:B------:R-:W-:Y:S01]  /*37e0*/  CS2R R132, SRZ ;  /* 0x0000000000847805 */ /* 0x000fe2000001ff00 */
[----:B------:R-:W-:Y:S01]  /*37f0*/  CS2R R126, SRZ ;  /* 0x00000000007e7805 */ /* 0x000fe2000001ff00 */
[----:B------:R-:W-:Y:S01]  /*3800*/  IMAD R0, R0, c[0x0][0x1c0], RZ ;  /* 0x0000700000007a24 */ /* 0x000fe200078e02ff */
[----:B------:R-:W-:Y:S01]  /*3810*/  CS2R R124, SRZ ;  /* 0x00000000007c7805 */ /* 0x000fe2000001ff00 */
[----:B------:R-:W-:Y:S01]  /*3820*/  CS2R R130, SRZ ;  /* 0x0000000000827805 */ /* 0x000fe2000001ff00 */
[----:B------:R-:W-:Y:S01]  /*3830*/  CS2R R128, SRZ ;  /* 0x0000000000807805 */ /* 0x000fe2000001ff00 */
[C---:B------:R-:W-:Y:S01]  /*3840*/  IMAD.SHL.U32 R232, R0.reuse, 0x10, RZ ;  /* 0x0000001000e87824 */ /* 0x040fe200078e00ff */
[----:B------:R-:W-:Y:S01]  /*3850*/  CS2R R122, SRZ ;  /* 0x00000000007a7805 */ /* 0x000fe2000001ff00 */
[----:B------:R-:W-:Y:S01]  /*3860*/  IMAD.SHL.U32 R198, R0, 0x8, RZ ;  /* 0x0000000800c67824 */ /* 0x000fe200078e00ff */
[----:B------:R-:W-:Y:S01]  /*3870*/  CS2R R120, SRZ ;  /* 0x0000000000787805 */ /* 0x000fe2000001ff00 */
[----:B------:R-:W-:Y:S01]  /*3880*/  CS2R R118, SRZ ;  /* 0x0000000000767805 */ /* 0x000fe2000001ff00 */
[C---:B------:R-:W-:Y:S01]  /*3890*/  IADD3 R252, R232.reuse, 0x20, RZ ;  /* 0x00000020e8fc7810 */ /* 0x040fe20007ffe0ff */
[----:B------:R-:W-:Y:S01]  /*38a0*/  CS2R R116, SRZ ;  /* 0x0000000000747805 */ /* 0x000fe2000001ff00 */
[C---:B------:R-:W-:Y:S01]  /*38b0*/  IADD3 R248, R232.reuse, 0xa0, RZ ;  /* 0x000000a0e8f87810 */ /* 0x040fe20007ffe0ff */
[----:B------:R-:W-:Y:S01]  /*38c0*/  CS2R R110, SRZ ;  /* 0x00000000006e7805 */ /* 0x000fe2000001ff00 */
[----:B------:R-:W-:Y:S01]  /*38d0*/  IADD3 R251, R232, 0x40, RZ ;  /* 0x00000040e8fb7810 */ /* 0x000fe20007ffe0ff */
[----:B------:R-:W-:Y:S01]  /*38e0*/  IMAD.IADD R245, R198, 0x1, R252 ;  /* 0x00000001c6f57824 */ /* 0x000fe200078e02fc */
[----:B------:R-:W-:Y:S01]  /*38f0*/  IADD3 R249, R232, 0x80, RZ ;  /* 0x00000080e8f97810 */ /* 0x000fe20007ffe0ff */
[----:B------:R-:W-:Y:S01]  /*3900*/  IMAD.IADD R241, R198, 0x1, R248 ;  /* 0x00000001c6f17824 */ /* 0x000fe200078e02f8 */
[----:B------:R-:W-:Y:S01]  /*3910*/  IADD3 R250, R232, 0x60, RZ ;  /* 0x00000060e8fa7810 */ /* 0x000fe20007ffe0ff */
[C---:B------:R-:W-:Y:S01]  /*3920*/  IMAD.IADD R244, R198.reuse, 0x1, R251 ;  /* 0x00000001c6f47824 */ /* 0x040fe200078e02fb */
[C---:B------:R-:W-:Y:S01]  /*3930*/  IADD3 R6, R198.reuse, R245, RZ ;  /* 0x000000f5c6067210 */ /* 0x040fe20007ffe0ff */
[C---:B------:R-:W-:Y:S01]  /*3940*/  IMAD.IADD R242, R198.reuse, 0x1, R249 ;  /* 0x00000001c6f27824 */ /* 0x040fe200078e02f9 */
[C---:B------:R-:W-:Y:S01]  /*3950*/  IADD3 R243, R198.reuse, R250, RZ ;  /* 0x000000fac6f37210 */ /* 0x040fe20007ffe0ff */
[C---:B------:R-:W-:Y:S01]  /*3960*/  IMAD.IADD R5, R198.reuse, 0x1, R244 ;  /* 0x00000001c6057824 */ /* 0x040fe200078e02f4 */
[----:B------:R-:W-:Y:S01]  /*3970*/  CS2R R108, SRZ ;  /* 0x00000000006c7805 */ /* 0x000fe2000001ff00 */
[C---:B------:R-:W-:Y:S01]  /*3980*/  IMAD.IADD R223, R198.reuse, 0x1, R6 ;  /* 0x00000001c6df7824 */ /* 0x040fe200078e0206 */
[C---:B------:R-:W-:Y:S01]  /*3990*/  IADD3 R3, R198.reuse, R242, RZ ;  /* 0x000000f2c6037210 */ /* 0x040fe20007ffe0ff */
[C---:B------:R-:W-:Y:S01]  /*39a0*/  IMAD.IADD R4, R198.reuse, 0x1, R243 ;  /* 0x00000001c6047824 */ /* 0x040fe200078e02f3 */
[C---:B------:R-:W-:Y:S01]  /*39b0*/  IADD3 R221, R198.reuse, R5, RZ ;  /* 0x00000005c6dd7210 */ /* 0x040fe20007ffe0ff */
[C---:B------:R-:W-:Y:S01]  /*39c0*/  IMAD.IADD R222, R198.reuse, 0x1, R223 ;  /* 0x00000001c6de7824 */ /* 0x040fe200078e02df */
[----:B------:R-:W-:Y:S01]  /*39d0*/  CS2R R114, SRZ ;  /* 0x0000000000727805 */ /* 0x000fe2000001ff00 */
[C---:B------:R-:W-:Y:S01]  /*39e0*/  IMAD.IADD R219, R198.reuse, 0x1, R4 ;  /* 0x00000001c6db7824 */ /* 0x040fe200078e0204 */
[----:B------:R-:W-:Y:S01]  /*39f0*/  CS2R R112, SRZ ;  /* 0x0000000000707805 */ /* 0x000fe2000001ff00 */
[C---:B------:R-:W-:Y:S01]  /*3a00*/  IMAD.IADD R217, R198.reuse, 0x1, R3 ;  /* 0x00000001c6d97824 */ /* 0x040fe200078e0203 */
[----:B------:R-:W-:Y:S01]  /*3a10*/  CS2R R106, SRZ ;  /* 0x00000000006a7805 */ /* 0x000fe2000001ff00 */
[C---:B------:R-:W-:Y:S01]  /*3a20*/  IMAD.IADD R220, R198.reuse, 0x1, R221 ;  /* 0x00000001c6dc7824 */ /* 0x040fe200078e02dd */
[C---:B------:R-:W-:Y:S01]  /*3a30*/  IADD3 R218, R198.reuse, R219, RZ ;  /* 0x000000dbc6da7210 */ /* 0x040fe20007ffe0ff */
[----:B------:R-:W-:Y:S01]  /*3a40*/  IMAD.IADD R216, R198, 0x1, R217 ;  /* 0x00000001c6d87824 */ /* 0x000fe200078e02d9 */
        /* <DEDUP_REMOVED lines=27> */
[----:B------:R-:W-:Y:S01]  /*3c00*/  IADD3 R238, R18, -R209, RZ ;  /* 0x800000d112ee7210 */ /* 0x000fe20007ffe0ff */
[C---:B------:R-:W-:Y:S01]  /*3c10*/  IMAD.IADD R227, R198.reuse, 0x1, R220 ;  /* 0x00000001c6e37824 */ /* 0x040fe200078e02dc */
[C---:B------:R-:W-:Y:S01]  /*3c20*/  IADD3 R228, R198.reuse, R222, RZ ;  /* 0x000000dec6e47210 */ /* 0x040fe20007ffe0ff */
[C---:B------:R-:W-:Y:S01]  /*3c30*/  IMAD.IADD R225, R198.reuse, 0x1, R216 ;  /* 0x00000001c6e17824 */ /* 0x040fe200078e02d8 */
[----:B------:R-:W-:-:S02]  /*3c40*/  IADD3 R226, R198, R218, RZ ;  /* 0x000000dac6e27210 */ /* 0x000fc40007ffe0ff */
[----:B--2---:R-:W-:Y:S02]  /*3c50*/  R2P PR, R2, 0x6 ;  /* 0x0000000602007804 */ /* 0x004fe40000000000 */
[----:B------:R-:W-:-:S03]  /*3c60*/  IADD3 R2, R187, 0x3000, RZ ;  /* 0x00003000bb027810 */ /* 0x000fc60007ffe0ff */
[----:B------:R-:W-:Y:S02]  /*3c70*/  SEL R185, R185, 0xffffffe0, !P1 ;  /* 0xffffffe0b9b97807 */ /* 0x000fe40004800000 */
[----:B------:R-:W-:Y:S02]  /*3c80*/  SEL R2, R2, R187, !P0 ;  /* 0x000000bb02027207 */ /* 0x000fe40004000000 */
[----:B------:R-:W-:Y:S01]  /*3c90*/  SEL R180, R180, 0xffffffc0, !P2 ;  /* 0xffffffc0b4b47807 */ /* 0x000fe20005000000 */
[C---:B------:R-:W-:Y:S02]  /*3ca0*/  IMAD.IADD R182, R181.reuse, 0x1, R185 ;  /* 0x00000001b5b67824 */ /* 0x040fe400078e02b9 */
[----:B------:R-:W-:Y:S01]  /*3cb0*/  IMAD.SHL.U32 R175, R2, 0x2, RZ ;  /* 0x0000000202af7824 */ /* 0x000fe200078e00ff */
[----:B------:R-:W-:Y:S01]  /*3cc0*/  IADD3 R183, R181, R180, RZ ;  /* 0x000000b4b5b77210 */ /* 0x000fe20007ffe0ff */
[----:B------:R-:W-:Y:S01]  /*3cd0*/  IMAD.IADD R2, R198, 0x1, R241 ;  /* 0x00000001c6027824 */ /* 0x000fe200078e02f1 */
[----:B------:R-:W-:Y:S01]  /*3ce0*/  IADD3 R184, R180, R182, RZ ;  /* 0x000000b6b4b87210 */ /* 0x000fe20007ffe0ff */
[----:B------:R-:W-:-:S02]  /*3cf0*/  IMAD.IADD R177, R185, 0x1, R176 ;  /* 0x00000001b9b17824 */ /* 0x000fc400078e02b0 */
[----:B------:R-:W-:Y:S01]  /*3d00*/  IMAD.IADD R179, R180, 0x1, R176 ;  /* 0x00000001b4b37824 */ /* 0x000fe200078e02b0 */
[----:B------:R-:W-:Y:S02]  /*3d10*/  IADD3 R215, R198, R2, RZ ;  /* 0x00000002c6d77210 */ /* 0x000fe40007ffe0ff */
[----:B------:R-:W-:-:S03]  /*3d20*/  IADD3 R178, R180, R177, RZ ;  /* 0x000000b1b4b27210 */ /* 0x000fc60007ffe0ff */
[----:B------:R-:W-:-:S05]  /*3d30*/  IMAD.IADD R214, R198, 0x1, R215 ;  /* 0x00000001c6d67824 */ /* 0x000fca00078e02d7 */
[----:B------:R-:W-:Y:S02]  /*3d40*/  IADD3 R224, R198, R214, RZ ;  /* 0x000000d6c6e07210 */ /* 0x000fe40007ffe0ff */
.L_x_158:
[----:B------:R-:W0:Y:S01]  /*3d50*/  LDGDEPBAR ;  /* 0x00000000000079af */ /* 0x000e220000000000 */
[----:B------:R-:W-:Y:S01]  /*3d60*/  IMAD.IADD R0, R175, 0x1, R185 ;  /* 0x00000001af007824 */ /* 0x000fe200078e02b9 */
[----:B-----5:R-:W-:Y:S01]  /*3d70*/  FSETP.NEU.FTZ.AND P0, PT, R199, -INF , PT ;  /* 0xff800000c700780b */ /* 0x020fe20003f1d000 */
[--C-:B------:R-:W-:Y:S01]  /*3d80*/  IMAD.IADD R2, R175, 0x1, R180.reuse ;  /* 0x00000001af027824 */ /* 0x100fe200078e02b4 */
[C---:B------:R-:W-:Y:S01]  /*3d90*/  ISETP.GT.AND P6, PT, R193.reuse, R231, PT ;  /* 0x000000e7c100720c */ /* 0x040fe20003fc4270 */
[----:B------:R-:W-:Y:S02]  /*3da0*/  IMAD.IADD R3, R0, 0x1, R180 ;  /* 0x0000000100037824 */ /* 0x000fe400078e02b4 */
[----:B------:R-:W-:Y:S04]  /*3db0*/  IMAD.MOV.U32 R150, RZ, RZ, c[0x0][0x22c] ;  /* 0x00008b00ff967624 */ /* 0x000fe800078e00ff */
[----:B------:R-:W-:Y:S04]  /*3dc0*/  IMAD R150, R150, c[0x0][0x1c0], RZ ;  /* 0x0000700096967a24 */ /* 0x000fe800078e02ff */
[----:B------:R-:W-:Y:S01]  /*3dd0*/  IMAD.U32 R150, R150, -0x40, RZ ;  /* 0xffffffc096967824 */ /* 0x000fe200078e00ff */
[----:B------:R-:W-:Y:S04]  /*3de0*/  DEPBAR.LE SB0, 0x0 ;  /* 0x000080000000791a */ /* 0x000fe80000000000 */
[----:B------:R-:W-:Y:S06]  /*3df0*/  BAR.SYNC.DEFER_BLOCKING 0x0 ;  /* 0x0000000000007b1d */ /* 0x000fec0000010000 */
[----:B------:R-:W-:Y:S05]  /*3e00*/  LDSM.16.M88.4 R16, [R175] ;  /* 0x00000000af10783b */ /* 0x000fea0000000200 */
[----:B------:R-:W1:Y:S05]  /*3e10*/  LDSM.16.M88.4 R8, [R169+0x12000] ;  /* 0x01200000a908783b */ /* 0x000e6a0000000200 */
[----:B------:R-:W2:Y:S05]  /*3e20*/  LDSM.16.M88.4 R68, [R169+0x12800] ;  /* 0x01280000a944783b */ /* 0x000eaa0000000200 */
[----:B------:R-:W-:Y:S05]  /*3e30*/  LDSM.16.M88.4 R72, [R0] ;  /* 0x000000000048783b */ /* 0x000fea0000000200 */
[----:B------:R-:W3:Y:S05]  /*3e40*/  LDSM.16.M88.4 R76, [R170+0x12000] ;  /* 0x01200000aa4c783b */ /* 0x000eea0000000200 */
[----:B------:R-:W4:Y:S05]  /*3e50*/  LDSM.16.M88.4 R80, [R170+0x12800] ;  /* 0x01280000aa50783b */ /* 0x000f2a0000000200 */
[----:B------:R-:W-:Y:S05]  /*3e60*/  LDSM.16.M88.4 R84, [R2] ;  /* 0x000000000254783b */ /* 0x000fea0000000200 */
[----:B------:R-:W3:Y:S05]  /*3e70*/  LDSM.16.M88.4 R88, [R172+0x12000] ;  /* 0x01200000ac58783b */ /* 0x000eea0000000200 */
[----:B------:R-:W-:Y:S01]  /*3e80*/  LDSM.16.M88.4 R92, [R171+0x12000] ;  /* 0x01200000ab5c783b */ /* 0x000fe20000000200 */
[C---:B-1----:R-:W-:Y:S08]  /*3e90*/  HMMA.16816.F32 R4, R16.reuse, R8, RZ ;  /* 0x000000081004723c */ /* 0x042ff000000018ff */
[C---:B------:R-:W-:Y:S08]  /*3ea0*/  HMMA.16816.F32 R8, R16.reuse, R10, RZ ;  /* 0x0000000a1008723c */ /* 0x040ff000000018ff */
[C---:B--2---:R-:W-:Y:S08]  /*3eb0*/  HMMA.16816.F32 R12, R16.reuse, R68, RZ ;  /* 0x00000044100c723c */ /* 0x044ff000000018ff */
[----:B------:R-:W-:Y:S01]  /*3ec0*/  HMMA.16816.F32 R16, R16, R70, RZ ;  /* 0x000000461010723c */ /* 0x000fe200000018ff */
[----:B------:R-:W1:Y:S07]  /*3ed0*/  LDSM.16.M88.4 R68, [R172+0x12800] ;  /* 0x01280000ac44783b */ /* 0x000e6e0000000200 */
[C---:B---3--:R-:W-:Y:S08]  /*3ee0*/  HMMA.16816.F32 R4, R72.reuse, R76, R4 ;  /* 0x0000004c4804723c */ /* 0x048ff00000001804 */
[C---:B------:R-:W-:Y:S01]  /*3ef0*/  HMMA.16816.F32 R8, R72.reuse, R78, R8 ;  /* 0x0000004e4808723c */ /* 0x040fe20000001808 */
[----:B------:R-:W2:Y:S07]  /*3f00*/  LDSM.16.M88.4 R76, [R3] ;  /* 0x00000000034c783b */ /* 0x000eae0000000200 */
[C---:B----4-:R-:W-:Y:S08]  /*3f10*/  HMMA.16816.F32 R12, R72.reuse, R80, R12 ;  /* 0x00000050480c723c */ /* 0x050ff0000000180c */
[----:B------:R-:W-:Y:S01]  /*3f20*/  HMMA.16816.F32 R16, R72, R82, R16 ;  /* 0x000000524810723c */ /* 0x000fe20000001810 */
[----:B------:R-:W3:Y:S05]  /*3f30*/  LDSM.16.M88.4 R72, [R171+0x12800] ;  /* 0x01280000ab48783b */ /* 0x000eea0000000200 */
[----:B------:R-:W-:Y:S02]  /*3f40*/  LDSM.16.M88.4 R80, [R175+0x2000] ;  /* 0x00200000af50783b */ /* 0x000fe40000000200 */
[C---:B------:R-:W-:Y:S08]  /*3f50*/  HMMA.16816.F32 R4, R84.reuse, R88, R4 ;  /* 0x000000585404723c */ /* 0x040ff00000001804 */
[C---:B------:R-:W-:Y:S01]  /*3f60*/  HMMA.16816.F32 R8, R84.reuse, R90, R8 ;  /* 0x0000005a5408723c */ /* 0x040fe20000001808 */
[----:B------:R-:W4:Y:S07]  /*3f70*/  LDSM.16.M88.4 R88, [R169+0x14000] ;  /* 0x01400000a958783b */ /* 0x000f2e0000000200 */
[C---:B-1----:R-:W-:Y:S08]  /*3f80*/  HMMA.16816.F32 R12, R84.reuse, R68, R12 ;  /* 0x00000044540c723c */ /* 0x042ff0000000180c */
[----:B------:R-:W-:Y:S01]  /*3f90*/  HMMA.16816.F32 R16, R84, R70, R16 ;  /* 0x000000465410723c */ /* 0x000fe20000001810 */
[----:B------:R-:W1:Y:S05]  /*3fa0*/  LDSM.16.M88.4 R68, [R169+0x14800] ;  /* 0x01480000a944783b */ /* 0x000e6a0000000200 */
[----:B------:R-:W-:Y:S02]  /*3fb0*/  LDSM.16.M88.4 R84, [R0+0x2000] ;  /* 0x002000000054783b */ /* 0x000fe40000000200 */
[C---:B--2---:R-:W-:Y:S08]  /*3fc0*/  HMMA.16816.F32 R4, R76.reuse, R92, R4 ;  /* 0x0000005c4c04723c */ /* 0x044ff00000001804 */
[C---:B------:R-:W-:Y:S01]  /*3fd0*/  HMMA.16816.F32 R8, R76.reuse, R94, R8 ;  /* 0x0000005e4c08723c */ /* 0x040fe20000001808 */
[----:B------:R-:W2:Y:S07]  /*3fe0*/  LDSM.16.M88.4 R92, [R170+0x14000] ;  /* 0x01400000aa5c783b */ /* 0x000eae0000000200 */
[C---:B---3--:R-:W-:Y:S08]  /*3ff0*/  HMMA.16816.F32 R12, R76.reuse, R72, R12 ;  /* 0x000000484c0c723c */ /* 0x048ff0000000180c */
[----:B------:R-:W-:Y:S01]  /*4000*/  HMMA.16816.F32 R16, R76, R74, R16 ;  /* 0x0000004a4c10723c */ /* 0x000fe20000001810 */
[----:B------:R-:W3:Y:S05]  /*4010*/  LDSM.16.M88.4 R72, [R170+0x14800] ;  /* 0x01480000aa48783b */ /* 0x000eea0000000200 */
[----:B------:R-:W-:Y:S02]  /*4020*/  LDSM.16.M88.4 R76, [R2+0x2000] ;  /* 0x00200000024c783b */ /* 0x000fe40000000200 */
[C---:B----4-:R-:W-:Y:S08]  /*4030*/  HMMA.16816.F32 R4, R80.reuse, R88, R4 ;  /* 0x000000585004723c */ /* 0x050ff00000001804 */
        /* <DEDUP_REMOVED lines=19> */
[----:B------:R4:W-:Y:S02]  /*4170*/  LDSM.16.M88.4 R76, [R0+0x4000] ;  /* 0x00400000004c783b */ /* 0x0009e40000000200 */
[C---:B--2---:R-:W-:Y:S08]  /*4180*/  HMMA.16816.F32 R4, R80.reuse, R92, R4 ;  /* 0x0000005c5004723c */ /* 0x044ff00000001804 */
[C---:B------:R-:W-:Y:S01]  /*4190*/  HMMA.16816.F32 R8, R80.reuse, R94, R8 ;  /* 0x0000005e5008723c */ /* 0x040fe20000001808 */
[----:B------:R-:W2:Y:S07]  /*41a0*/  LDSM.16.M88.4 R92, [R170+0x16000] ;  /* 0x01600000aa5c783b */ /* 0x000eae0000000200 */
[C---:B---3--:R-:W-:Y:S04]  /*41b0*/  HMMA.16816.F32 R12, R80.reuse, R72, R12 ;  /* 0x00000048500c723c */ /* 0x048fe8000000180c */
[----:B----4-:R-:W-:Y:S04]  /*41c0*/  IMAD.SHL.U32 R0, R193, 0x40, RZ ;  /* 0x00000040c1007824 */ /* 0x010fe800078e00ff */
[----:B------:R-:W-:Y:S01]  /*41d0*/  HMMA.16816.F32 R16, R80, R74, R16 ;  /* 0x0000004a5010723c */ /* 0x000fe20000001810 */
[----:B------:R-:W3:Y:S02]  /*41e0*/  LDSM.16.M88.4 R72, [R170+0x16800] ;  /* 0x01680000aa48783b */ /* 0x000ee40000000200 */
[----:B------:R-:W-:Y:S03]  /*41f0*/  ISETP.GE.AND P2, PT, R0, R238, PT ;  /* 0x000000ee0000720c */ /* 0x000fe60003f46270 */
[----:B------:R4:W-:Y:S01]  /*4200*/  LDSM.16.M88.4 R80, [R2+0x4000] ;  /* 0x004000000250783b */ /* 0x0009e20000000200 */
[-C--:B------:R-:W-:Y:S01]  /*4210*/  ISETP.LT.AND P2, PT, R239, R209.reuse, P2 ;  /* 0x000000d1ef00720c */ /* 0x080fe20001741270 */
[C---:B------:R-:W-:Y:S08]  /*4220*/  HMMA.16816.F32 R4, R84.reuse, R88, R4 ;  /* 0x000000585404723c */ /* 0x040ff00000001804 */
[C---:B------:R-:W-:Y:S01]  /*4230*/  HMMA.16816.F32 R8, R84.reuse, R90, R8 ;  /* 0x0000005a5408723c */ /* 0x040fe20000001808 */
[----:B------:R-:W3:Y:S03]  /*4240*/  LDSM.16.M88.4 R88, [R172+0x16000] ;  /* 0x01600000ac58783b */ /* 0x000ee60000000200 */
[----:B------:R-:W-:Y:S04]  /*4250*/  @!P2 IMAD.IADD R0, R240, 0x1, R0 ;  /* 0x00000001f000a824 */ /* 0x000fe800078e0200 */
[C---:B-1----:R-:W-:Y:S04]  /*4260*/  HMMA.16816.F32 R12, R84.reuse, R68, R12 ;  /* 0x00000044540c723c */ /* 0x042fe8000000180c */
[----:B----4-:R-:W-:Y:S04]  /*4270*/  FMUL.FTZ R2, R199, 1.4426950216293334961 ;  /* 0x3fb8aa3bc7027820 */ /* 0x010fe80000410000 */
[----:B------:R-:W-:Y:S01]  /*4280*/  HMMA.16816.F32 R16, R84, R70, R16 ;  /* 0x000000465410723c */ /* 0x000fe20000001810 */
[----:B------:R-:W1:Y:S03]  /*4290*/  LDSM.16.M88.4 R68, [R172+0x16800] ;  /* 0x01680000ac44783b */ /* 0x000e660000000200 */
[----:B------:R-:W-:Y:S02]  /*42a0*/  FSEL R2, R2, RZ, P0 ;  /* 0x000000ff02027208 */ /* 0x000fe40000000000 */
[----:B------:R4:W-:Y:S02]  /*42b0*/  LDSM.16.M88.4 R84, [R3+0x4000] ;  /* 0x004000000354783b */ /* 0x0009e40000000200 */
[C---:B--2---:R-:W-:Y:S08]  /*42c0*/  HMMA.16816.F32 R4, R76.reuse, R92, R4 ;  /* 0x0000005c4c04723c */ /* 0x044ff00000001804 */
[C---:B------:R-:W-:Y:S01]  /*42d0*/  HMMA.16816.F32 R8, R76.reuse, R94, R8 ;  /* 0x0000005e4c08723c */ /* 0x040fe20000001808 */
[----:B------:R-:W2:Y:S07]  /*42e0*/  LDSM.16.M88.4 R92, [R171+0x16000] ;  /* 0x01600000ab5c783b */ /* 0x000eae0000000200 */
[C---:B---3--:R-:W-:Y:S04]  /*42f0*/  HMMA.16816.F32 R12, R76.reuse, R72, R12 ;  /* 0x000000484c0c723c */ /* 0x048fe8000000180c */
[----:B----4-:R-:W-:Y:S03]  /*4300*/  @!P2 IMAD R3, R235, 0x40, R247 ;  /* 0x00000040eb03a824 */ /* 0x010fe600078e02f7 */
[CC--:B------:R-:W-:Y:S01]  /*4310*/  @!P2 IMNMX R72, R0.reuse, R209.reuse, PT ;  /* 0x000000d10048a217 */ /* 0x0c0fe20003800200 */
[----:B------:R-:W-:Y:S03]  /*4320*/  HMMA.16816.F32 R16, R76, R74, R16 ;  /* 0x0000004a4c10723c */ /* 0x000fe60000001810 */
[CC--:B------:R-:W-:Y:S02]  /*4330*/  @!P2 ISETP.GE.AND P1, PT, R3.reuse, R72.reuse, PT ;  /* 0x000000480300a20c */ /* 0x0c0fe40003f26270 */
[----:B------:R-:W-:Y:S02]  /*4340*/  @!P2 IADD3 R73, R3, 0x1, RZ ;  /* 0x000000010349a810 */ /* 0x000fe40007ffe0ff */
[----:B------:R-:W-:Y:S01]  /*4350*/  @!P2 IADD3 R0, R0, 0x8, RZ ;  /* 0x000000080000a810 */ /* 0x000fe20007ffe0ff */
[C---:B------:R-:W-:Y:S05]  /*4360*/  HMMA.16816.F32 R4, R80.reuse, R88, R4 ;  /* 0x000000585004723c */ /* 0x040fea0000001804 */
[----:B------:R-:W-:Y:S03]  /*4370*/  @!P2 ISETP.GE.AND P0, PT, R73, R72, PT ;  /* 0x000000484900a20c */ /* 0x000fe60003f06270 */
[C---:B------:R-:W-:Y:S08]  /*4380*/  HMMA.16816.F32 R8, R80.reuse, R90, R8 ;  /* 0x0000005a5008723c */ /* 0x040ff00000001808 */
[C---:B-1----:R-:W-:Y:S08]  /*4390*/  HMMA.16816.F32 R12, R80.reuse, R68, R12 ;  /* 0x00000044500c723c */ /* 0x042ff0000000180c */
[----:B------:R-:W-:Y:S01]  /*43a0*/  HMMA.16816.F32 R16, R80, R70, R16 ;  /* 0x000000465010723c */ /* 0x000fe20000001810 */
[----:B------:R-:W1:Y:S07]  /*43b0*/  LDSM.16.M88.4 R68, [R171+0x16800] ;  /* 0x01680000ab44783b */ /* 0x000e6e0000000200 */
[C---:B--2---:R-:W-:Y:S08]  /*43c0*/  HMMA.16816.F32 R4, R84.reuse, R92, R4 ;  /* 0x0000005c5404723c */ /* 0x044ff00000001804 */
[C---:B------:R-:W-:Y:S11]  /*43d0*/  HMMA.16816.F32 R8, R84.reuse, R94, R8 ;  /* 0x0000005e5408723c */ /* 0x040ff60000001808 */
[----:B------:R-:W-:Y:S05]  /*43e0*/  @!UPT UIADD3 URZ, URZ, URZ, URZ ;  /* 0x0000003f3f3ff290 */ /* 0x000fea000fffe03f */
[----:B------:R-:W-:Y:S02]  /*43f0*/  @!P2 FSEL R4, R4, -INF , !P1 ;  /* 0xff8000000404a808 */ /* 0x000fe40004800000 */
[----:B------:R-:W-:Y:S02]  /*4400*/  @!P2 FSEL R5, R5, -INF , !P0 ;  /* 0xff8000000505a808 */ /* 0x000fe40004000000 */
[----:B------:R-:W-:Y:S01]  /*4410*/  FSETP.NEU.FTZ.AND P0, PT, R202, -INF , PT ;  /* 0xff800000ca00780b */ /* 0x000fe20003f1d000 */
[--C-:B------:R-:W-:Y:S02]  /*4420*/  FFMA.FTZ R4, R4, c[0x0][0x23c], -R2.reuse ;  /* 0x00008f0004047a23 */ /* 0x100fe40000010802 */
[----:B------:R-:W-:Y:S01]  /*4430*/  FFMA.FTZ R5, R5, c[0x0][0x23c], -R2 ;  /* 0x00008f0005057a23 */ /* 0x000fe20000010802 */
[C---:B-1----:R-:W-:Y:S01]  /*4440*/  HMMA.16816.F32 R12, R84.reuse, R68, R12 ;  /* 0x00000044540c723c */ /* 0x042fe2000000180c */
[----:B------:R1:W-:Y:S07]  /*4450*/  MUFU.EX2 R99, R4 ;  /* 0x0000000400637308 */ /* 0x0003ee0000000800 */
[----:B------:R-:W-:Y:S03]  /*4460*/  HMMA.16816.F32 R16, R84, R70, R16 ;  /* 0x000000465410723c */ /* 0x000fe60000001810 */
[----:B------:R2:W3:Y:S01]  /*4470*/  MUFU.EX2 R98, R5 ;  /* 0x0000000500627308 */ /* 0x0004e20000000800 */
[----:B-1----:R-:W-:Y:S01]  /*4480*/  @!P2 IMNMX R4, R0, R209, PT ;  /* 0x000000d10004a217 */ /* 0x002fe20003800200 */
[----:B------:R-:W-:Y:S03]  /*4490*/  FMUL.FTZ R0, R202, 1.4426950216293334961 ;  /* 0x3fb8aa3bca007820 */ /* 0x000fe60000410000 */
[-C--:B------:R-:W-:Y:S04]  /*44a0*/  @!P2 ISETP.GE.AND P1, PT, R3, R4.reuse, PT ;  /* 0x000000040300a20c */ /* 0x080fe80003f26270 */
[----:B------:R-:W-:Y:S02]  /*44b0*/  FSEL R0, R0, RZ, P0 ;  /* 0x000000ff00007208 */ /* 0x000fe40000000000 */
[----:B------:R-:W-:Y:S02]  /*44c0*/  @!P2 FSEL R6, R6, -INF , !P1 ;  /* 0xff8000000606a808 */ /* 0x000fe40004800000 */
[----:B------:R-:W-:Y:S02]  /*44d0*/  @!P2 ISETP.GE.AND P0, PT, R73, R4, PT ;  /* 0x000000044900a20c */ /* 0x000fe40003f06270 */
[----:B--2---:R-:W-:Y:S01]  /*44e0*/  @!P2 IADD3 R5, R3, 0x8, RZ ;  /* 0x000000080305a810 */ /* 0x004fe20007ffe0ff */
[--C-:B------:R-:W-:Y:S01]  /*44f0*/  FFMA.FTZ R6, R6, c[0x0][0x23c], -R0.reuse ;  /* 0x00008f0006067a23 */ /* 0x100fe20000010800 */
[----:B------:R-:W-:Y:S02]  /*4500*/  @!P2 FSEL R7, R7, -INF , !P0 ;  /* 0xff8000000707a808 */ /* 0x000fe40004000000 */
[-C--:B------:R-:W-:Y:S01]  /*4510*/  @!P2 ISETP.GE.AND P0, PT, R5, R72.reuse, PT ;  /* 0x000000480500a20c */ /* 0x080fe20003f06270 */
[----:B------:R1:W-:Y:S02]  /*4520*/  MUFU.EX2 R149, R6 ;  /* 0x0000000600957308 */ /* 0x0003e40000000800 */
[----:B------:R-:W-:Y:S01]  /*4530*/  FFMA.FTZ R7, R7, c[0x0][0x23c], -R0 ;  /* 0x00008f0007077a23 */ /* 0x000fe20000010800 */
[----:B------:R-:W-:Y:S05]  /*4540*/  @!P2 FSEL R8, R8, -INF , !P0 ;  /* 0xff8000000808a808 */ /* 0x000fea0004000000 */
[--C-:B------:R-:W-:Y:S02]  /*4550*/  FFMA.FTZ R8, R8, c[0x0][0x23c], -R2.reuse ;  /* 0x00008f0008087a23 */ /* 0x100fe40000010802 */
[----:B------:R-:W-:Y:S10]  /*4560*/  MUFU.EX2 R148, R7 ;  /* 0x0000000700947308 */ /* 0x000ff40000000800 */
[----:B------:R-:W-:Y:S01]  /*4570*/  MUFU.EX2 R95, R8 ;  /* 0x00000008005f7308 */ /* 0x000fe20000000800 */
[----:B-1----:R-:W-:Y:S04]  /*4580*/  @!P2 IADD3 R6, R3, 0x9, RZ ;  /* 0x000000090306a810 */ /* 0x002fe80007ffe0ff */
[----:B------:R-:W-:Y:S04]  /*4590*/  @!P2 ISETP.GE.AND P0, PT, R6, R72, PT ;  /* 0x000000480600a20c */ /* 0x000fe80003f06270 */
[----:B------:R-:W-:Y:S02]  /*45a0*/  @!P2 FSEL R9, R9, -INF , !P0 ;  /* 0xff8000000909a808 */ /* 0x000fe40004000000 */
[-C--:B------:R-:W-:Y:S02]  /*45b0*/  @!P2 ISETP.GE.AND P0, PT, R5, R4.reuse, PT ;  /* 0x000000040500a20c */ /* 0x080fe40003f06270 */
[----:B------:R-:W-:Y:S01]  /*45c0*/  @!P2 IADD3 R5, R3, 0x10, RZ ;  /* 0x000000100305a810 */ /* 0x000fe20007ffe0ff */
[----:B------:R-:W-:Y:S01]  /*45d0*/  FFMA.FTZ R9, R9, c[0x0][0x23c], -R2 ;  /* 0x00008f0009097a23 */ /* 0x000fe20000010802 */
[----:B------:R-:W-:Y:S02]  /*45e0*/  @!P2 FSEL R10, R10, -INF , !P0 ;  /* 0xff8000000a0aa808 */ /* 0x000fe40004000000 */
[----:B------:R-:W-:Y:S01]  /*45f0*/  @!P2 ISETP.GE.AND P0, PT, R6, R4, PT ;  /* 0x000000040600a20c */ /* 0x000fe20003f06270 */
[----:B------:R-:W-:Y:S01]  /*4600*/  MUFU.EX2 R94, R9 ;  /* 0x00000009005e7308 */ /* 0x000fe20000000800 */
[----:B------:R-:W-:Y:S01]  /*4610*/  @!P2 IADD3 R6, R3, 0x11, RZ ;  /* 0x000000110306a810 */ /* 0x000fe20007ffe0ff */
[--C-:B------:R-:W-:Y:S01]  /*4620*/  FFMA.FTZ R10, R10, c[0x0][0x23c], -R0.reuse ;  /* 0x00008f000a0a7a23 */ /* 0x100fe20000010800 */
[----:B------:R-:W-:Y:S02]  /*4630*/  @!P2 FSEL R11, R11, -INF , !P0 ;  /* 0xff8000000b0ba808 */ /* 0x000fe40004000000 */
[-C--:B------:R-:W-:Y:S03]  /*4640*/  @!P2 ISETP.GE.AND P0, PT, R5, R72.reuse, PT ;  /* 0x000000480500a20c */ /* 0x080fe60003f06270 */
[----:B------:R-:W-:Y:S01]  /*4650*/  FFMA.FTZ R11, R11, c[0x0][0x23c], -R0 ;  /* 0x00008f000b0b7a23 */ /* 0x000fe20000010800 */
[----:B------:R-:W-:Y:S01]  /*4660*/  @!P2 FSEL R12, R12, -INF , !P0 ;  /* 0xff8000000c0ca808 */ /* 0x000fe20004000000 */
[----:B------:R-:W-:Y:S01]  /*4670*/  MUFU.EX2 R97, R10 ;  /* 0x0000000a00617308 */ /* 0x000fe20000000800 */
[----:B------:R-:W-:Y:S03]  /*4680*/  @!P2 ISETP.GE.AND P0, PT, R6, R72, PT ;  /* 0x000000480600a20c */ /* 0x000fe60003f06270 */
[--C-:B------:R-:W-:Y:S01]  /*4690*/  FFMA.FTZ R12, R12, c[0x0][0x23c], -R2.reuse ;  /* 0x00008f000c0c7a23 */ /* 0x100fe20000010802 */
[----:B------:R-:W-:Y:S02]  /*46a0*/  @!P2 FSEL R13, R13, -INF , !P0 ;  /* 0xff8000000d0da808 */ /* 0x000fe40004000000 */
[-C--:B------:R-:W-:Y:S02]  /*46b0*/  @!P2 ISETP.GE.AND P0, PT, R5, R4.reuse, PT ;  /* 0x000000040500a20c */ /* 0x080fe40003f06270 */
[----:B------:R-:W-:Y:S01]  /*46c0*/  @!P2 IADD3 R5, R3, 0x18, RZ ;  /* 0x000000180305a810 */ /* 0x000fe20007ffe0ff */
[----:B------:R-:W-:Y:S01]  /*46d0*/  FFMA.FTZ R13, R13, c[0x0][0x23c], -R2 ;  /* 0x00008f000d0d7a23 */ /* 0x000fe20000010802 */
[----:B------:R-:W-:Y:S01]  /*46e0*/  @!P2 FSEL R14, R14, -INF , !P0 ;  /* 0xff8000000e0ea808 */ /* 0x000fe20004000000 */
[----:B------:R-:W1:Y:S01]  /*46f0*/  MUFU.EX2 R96, R11 ;  /* 0x0000000b00607308 */ /* 0x000e620000000800 */
[----:B------:R-:W-:Y:S02]  /*4700*/  @!P2 ISETP.GE.AND P0, PT, R6, R4, PT ;  /* 0x000000040600a20c */ /* 0x000fe40003f06270 */
        /* <DEDUP_REMOVED lines=10> */
[-C--:B------:R-:W-:Y:S03]  /*47b0*/  @!P2 ISETP.GE.AND P0, PT, R5, R4.reuse, PT ;  /* 0x000000040500a20c */ /* 0x080fe60003f06270 */
[----:B------:R-:W-:Y:S01]  /*47c0*/  FFMA.FTZ R2, R17, c[0x0][0x23c], -R2 ;  /* 0x00008f0011027a23 */ /* 0x000fe20000010802 */
[----:B------:R-:W-:Y:S01]  /*47d0*/  @!P2 FSEL R18, R18, -INF , !P0 ;  /* 0xff8000001212a808 */ /* 0x000fe20004000000 */
[----:B------:R-:W2:Y:S01]  /*47e0*/  MUFU.EX2 R90, R13 ;  /* 0x0000000d005a7308 */ /* 0x000ea20000000800 */
[----:B------:R-:W-:Y:S02]  /*47f0*/  @!P2 ISETP.GE.AND P0, PT, R3, R4, PT ;  /* 0x000000040300a20c */ /* 0x000fe40003f06270 */
[----:B---3--:R-:W-:Y:S01]  /*4800*/  F2FP.PACK_AB R3, R98, R99 ;  /* 0x000000636203723e */ /* 0x008fe200000000ff */
[--C-:B------:R-:W-:Y:S01]  /*4810*/  FFMA.FTZ R18, R18, c[0x0][0x23c], -R0.reuse ;  /* 0x00008f0012127a23 */ /* 0x100fe20000010800 */
[----:B------:R-:W-:Y:S02]  /*4820*/  @!P2 FSEL R19, R19, -INF , !P0 ;  /* 0xff8000001313a808 */ /* 0x000fe40004000000 */
[----:B-1----:R-:W-:Y:S01]  /*4830*/  F2FP.PACK_AB R5, R96, R97 ;  /* 0x000000616005723e */ /* 0x002fe200000000ff */
[----:B------:R1:W-:Y:S01]  /*4840*/  STS [R203+0x20000], R3 ;  /* 0x02000003cb007388 */ /* 0x0003e20000000800 */
[----:B------:R-:W-:Y:S01]  /*4850*/  IADD3 R84, P0, R230, R213, RZ ;  /* 0x000000d5e6547210 */ /* 0x000fe20007f1e0ff */
[----:B------:R3:W-:Y:S01]  /*4860*/  MUFU.EX2 R86, R2 ;  /* 0x0000000200567308 */ /* 0x0007e20000000800 */
[----:B------:R-:W-:Y:S03]  /*4870*/  FFMA.FTZ R0, R19, c[0x0][0x23c], -R0 ;  /* 0x00008f0013007a23 */ /* 0x000fe60000010800 */
[----:B------:R-:W-:Y:S01]  /*4880*/  IMAD.X R85, R229, 0x1, R212, P0 ;  /* 0x00000001e5557824 */ /* 0x000fe200000e06d4 */
[C---:B------:R-:W-:Y:S04]  /*4890*/  LEA R188, P0, R150.reuse, R188, 0x2 ;  /* 0x000000bc96bc7211 */ /* 0x040fe800078010ff */
[----:B------:R-:W-:Y:S01]  /*48a0*/  LEA.HI.X.SX32 R189, R150, R189, 0x2, P0 ;  /* 0x000000bd96bd7211 */ /* 0x000fe200000f16ff */
[----:B------:R4:W-:Y:S01]  /*48b0*/  MUFU.EX2 R88, R0 ;  /* 0x0000000000587308 */ /* 0x0009e20000000800 */
[----:B--2---:R-:W-:Y:S09]  /*48c0*/  F2FP.PACK_AB R4, R90, R93 ;  /* 0x0000005d5a04723e */ /* 0x004ff200000000ff */
[----:B------:R-:W-:Y:S01]  /*48d0*/  MUFU.EX2 R92, R14 ;  /* 0x0000000e005c7308 */ /* 0x000fe20000000800 */
[----:B---3--:R-:W-:Y:S05]  /*48e0*/  F2FP.PACK_AB R2, R148, R149 ;  /* 0x000000959402723e */ /* 0x008fea00000000ff */
[----:B------:R2:W-:Y:S04]  /*48f0*/  STS [R203+0x20400], R2 ;  /* 0x02040002cb007388 */ /* 0x0005e80000000800 */
[----:B------:R-:W1:Y:S01]  /*4900*/  MUFU.EX2 R91, R15 ;  /* 0x0000000f005b7308 */ /* 0x000e620000000800 */
[----:B----4-:R-:W-:Y:S01]  /*4910*/  F2FP.PACK_AB R0, R94, R95 ;  /* 0x0000005f5e00723e */ /* 0x010fe200000000ff */
[----:B------:R-:W-:Y:S05]  /*4920*/  STS [R206+0x20400], R5 ;  /* 0x02040005ce007388 */ /* 0x000fea0000000800 */
[----:B------:R3:W-:Y:S03]  /*4930*/  STS [R206+0x20000], R0 ;  /* 0x02000000ce007388 */ /* 0x0007e60000000800 */
[----:B------:R-:W2:Y:S02]  /*4940*/  MUFU.EX2 R87, R16 ;  /* 0x0000001000577308 */ /* 0x000ea40000000800 */
[----:B------:R-:W-:Y:S08]  /*4950*/  STS [R204+0x20000], R4 ;  /* 0x02000004cc007388 */ /* 0x000ff00000000800 */
[----:B------:R-:W3:Y:S01]  /*4960*/  MUFU.EX2 R89, R18 ;  /* 0x0000001200597308 */ /* 0x000ee20000000800 */
[----:B-1----:R-:W-:Y:S05]  /*4970*/  F2FP.PACK_AB R3, R91, R92 ;  /* 0x0000005c5b03723e */ /* 0x002fea00000000ff */
[----:B------:R-:W-:Y:S01]  /*4980*/  STS [R204+0x20400], R3 ;  /* 0x02040003cc007388 */ /* 0x000fe20000000800 */
[----:B--2---:R-:W-:Y:S05]  /*4990*/  F2FP.PACK_AB R2, R86, R87 ;  /* 0x000000575602723e */ /* 0x004fea00000000ff */
[----:B------:R1:W-:Y:S01]  /*49a0*/  STS [R205+0x20000], R2 ;  /* 0x02000002cd007388 */ /* 0x0003e20000000800 */
[----:B---3--:R-:W-:Y:S05]  /*49b0*/  F2FP.PACK_AB R0, R88, R89 ;  /* 0x000000595800723e */ /* 0x008fea00000000ff */
[----:B------:R2:W-:Y:S05]  /*49c0*/  STS [R205+0x20400], R0 ;  /* 0x02040000cd007388 */ /* 0x0005ea0000000800 */
[----:B------:R-:W-:Y:S05]  /*49d0*/  LDSM.16.M88.4 R16, [R176+0xc000] ;  /* 0x00c00000b010783b */ /* 0x000fea0000000200 */
[----:B------:R-:W3:Y:S05]  /*49e0*/  LDSM.16.M88.4 R8, [R169+0x18000] ;  /* 0x01800000a908783b */ /* 0x000eea0000000200 */
[----:B------:R-:W3:Y:S05]  /*49f0*/  LDSM.16.M88.4 R68, [R169+0x18800] ;  /* 0x01880000a944783b */ /* 0x000eea0000000200 */
[----:B------:R-:W-:Y:S05]  /*4a00*/  LDSM.16.M88.4 R72, [R177+0xc000] ;  /* 0x00c00000b148783b */ /* 0x000fea0000000200 */
[----:B------:R-:W3:Y:S05]  /*4a10*/  LDSM.16.M88.4 R76, [R170+0x18000] ;  /* 0x01800000aa4c783b */ /* 0x000eea0000000200 */
[----:B-1----:R-:W4:Y:S05]  /*4a20*/  LDG.E R2, [R84.64] ;  /* 0x0000000654027981 */ /* 0x002f2a000c1e1900 */
[----:B------:R-:W1:Y:S05]  /*4a30*/  LDSM.16.M88.4 R80, [R170+0x18800] ;  /* 0x01880000aa50783b */ /* 0x000e6a0000000200 */
[----:B--2---:R-:W2:Y:S01]  /*4a40*/  LDG.E R0, [R84.64+0x20] ;  /* 0x0000200654007981 */ /* 0x004ea2000c1e1900 */
[C---:B---3--:R-:W-:Y:S08]  /*4a50*/  HMMA.16816.F32 R4, R16.reuse, R8, RZ ;  /* 0x000000081004723c */ /* 0x048ff000000018ff */
[C---:B------:R-:W-:Y:S08]  /*4a60*/  HMMA.16816.F32 R8, R16.reuse, R10, RZ ;  /* 0x0000000a1008723c */ /* 0x040ff000000018ff */
[C---:B------:R-:W-:Y:S08]  /*4a70*/  HMMA.16816.F32 R12, R16.reuse, R68, RZ ;  /* 0x00000044100c723c */ /* 0x040ff000000018ff */
[----:B------:R-:W-:Y:S01]  /*4a80*/  HMMA.16816.F32 R16, R16, R70, RZ ;  /* 0x000000461010723c */ /* 0x000fe200000018ff */
[----:B------:R-:W-:Y:S07]  /*4a90*/  LDSM.16.M88.4 R68, [R179+0xc000] ;  /* 0x00c00000b344783b */ /* 0x000fee0000000200 */
[C---:B------:R-:W-:Y:S08]  /*4aa0*/  HMMA.16816.F32 R4, R72.reuse, R76, R4 ;  /* 0x0000004c4804723c */ /* 0x040ff00000001804 */
[C---:B------:R-:W-:Y:S01]  /*4ab0*/  HMMA.16816.F32 R8, R72.reuse, R78, R8 ;  /* 0x0000004e4808723c */ /* 0x040fe20000001808 */
[----:B------:R-:W3:Y:S07]  /*4ac0*/  LDSM.16.M88.4 R76, [R172+0x18000] ;  /* 0x01800000ac4c783b */ /* 0x000eee0000000200 */
[C---:B-1----:R-:W-:Y:S08]  /*4ad0*/  HMMA.16816.F32 R12, R72.reuse, R80, R12 ;  /* 0x00000050480c723c */ /* 0x042ff0000000180c */
[----:B------:R-:W-:Y:S01]  /*4ae0*/  HMMA.16816.F32 R16, R72, R82, R16 ;  /* 0x000000524810723c */ /* 0x000fe20000001810 */
[----:B------:R-:W1:Y:S05]  /*4af0*/  LDSM.16.M88.4 R72, [R172+0x18800] ;  /* 0x01880000ac48783b */ /* 0x000e6a0000000200 */
[----:B------:R-:W-:Y:S02]  /*4b00*/  LDSM.16.M88.4 R80, [R171+0x18000] ;  /* 0x01800000ab50783b */ /* 0x000fe40000000200 */
[C---:B---3--:R-:W-:Y:S08]  /*4b10*/  HMMA.16816.F32 R4, R68.reuse, R76, R4 ;  /* 0x0000004c4404723c */ /* 0x048ff00000001804 */
        /* <DEDUP_REMOVED lines=21> */
[C---:B------:R-:W-:Y:S08]  /*4c70*/  HMMA.16816.F32 R8, R76.reuse, R82, R8 ;  /* 0x000000524c08723c */ /* 0x040ff00000001808 */
[C---:B-1----:R-:W-:Y:S08]  /*4c80*/  HMMA.16816.F32 R12, R76.reuse, R68, R12 ;  /* 0x000000444c0c723c */ /* 0x042ff0000000180c */
[----:B------:R-:W-:Y:S01]  /*4c90*/  HMMA.16816.F32 R16, R76, R70, R16 ;  /* 0x000000464c10723c */ /* 0x000fe20000001810 */
[----:B------:R-:W1:Y:S05]  /*4ca0*/  LDSM.16.M88.4 R68, [R172+0x1a000] ;  /* 0x01a00000ac44783b */ /* 0x000e6a0000000200 */
[----:B------:R-:W3:Y:S02]  /*4cb0*/  LDSM.16.M88.4 R76, [R172+0x1a800] ;  /* 0x01a80000ac4c783b */ /* 0x000ee40000000200 */
[C---:B-1----:R-:W-:Y:S08]  /*4cc0*/  HMMA.16816.F32 R4, R72.reuse, R68, R4 ;  /* 0x000000444804723c */ /* 0x042ff00000001804 */
[C---:B------:R-:W-:Y:S01]  /*4cd0*/  HMMA.16816.F32 R8, R72.reuse, R70, R8 ;  /* 0x000000464808723c */ /* 0x040fe20000001808 */
[----:B------:R-:W-:Y:S07]  /*4ce0*/  LDSM.16.M88.4 R68, [R178+0xe000] ;  /* 0x00e00000b244783b */ /* 0x000fee0000000200 */
[C---:B---3--:R-:W-:Y:S08]  /*4cf0*/  HMMA.16816.F32 R12, R72.reuse, R76, R12 ;  /* 0x0000004c480c723c */ /* 0x048ff0000000180c */
        /* <DEDUP_REMOVED lines=32> */
[C---:B------:R-:W-:Y:S08]  /*4f00*/  HMMA.16816.F32 R8, R68.reuse, R74, R8 ;  /* 0x0000004a4408723c */ /* 0x040ff00000001808 */
[C---:B---3--:R-:W-:Y:S08]  /*4f10*/  HMMA.16816.F32 R12, R68.reuse, R76, R12 ;  /* 0x0000004c440c723c */ /* 0x048ff0000000180c */
[C---:B----4-:R-:W-:Y:S01]  /*4f20*/  FADD.FTZ R4, -R2.reuse, R4 ;  /* 0x0000000402047221 */ /* 0x050fe20000010100 */
[----:B------:R-:W-:Y:S03]  /*4f30*/  HMMA.16816.F32 R16, R68, R78, R16 ;  /* 0x0000004e4410723c */ /* 0x000fe60000001810 */
[----:B------:R-:W-:Y:S02]  /*4f40*/  FADD.FTZ R5, -R2, R5 ;  /* 0x0000000502057221 */ /* 0x000fe40000010100 */
[----:B--2---:R-:W-:Y:S02]  /*4f50*/  FADD.FTZ R6, -R0, R6 ;  /* 0x0000000600067221 */ /* 0x004fe40000010100 */
[C---:B------:R-:W-:Y:S02]  /*4f60*/  FADD.FTZ R8, -R2.reuse, R8 ;  /* 0x0000000802087221 */ /* 0x040fe40000010100 */
[----:B------:R-:W-:Y:S03]  /*4f70*/  FADD.FTZ R9, -R2, R9 ;  /* 0x0000000902097221 */ /* 0x000fe60000010100 */
[C---:B------:R-:W-:Y:S02]  /*4f80*/  FADD.FTZ R7, -R0.reuse, R7 ;  /* 0x0000000700077221 */ /* 0x040fe40000010100 */
[----:B------:R-:W-:Y:S02]  /*4f90*/  FADD.FTZ R10, -R0, R10 ;  /* 0x0000000a000a7221 */ /* 0x000fe40000010100 */
[C---:B------:R-:W-:Y:S02]  /*4fa0*/  FADD.FTZ R12, -R2.reuse, R12 ;  /* 0x0000000c020c7221 */ /* 0x040fe40000010100 */
[----:B------:R-:W-:Y:S02]  /*4fb0*/  FADD.FTZ R13, -R2, R13 ;  /* 0x0000000d020d7221 */ /* 0x000fe40000010100 */
[----:B------:R-:W-:Y:S02]  /*4fc0*/  FMUL.FTZ R71, R93, R12 ;  /* 0x0000000c5d477220 */ /* 0x000fe40000410000 */
[----:B------:R-:W-:Y:S02]  /*4fd0*/  FMUL.FTZ R70, R90, R13 ;  /* 0x0000000d5a467220 */ /* 0x000fe40000410000 */
[C---:B------:R-:W-:Y:S02]  /*4fe0*/  FADD.FTZ R16, -R2.reuse, R16 ;  /* 0x0000001002107221 */ /* 0x040fe40000010100 */
[----:B------:R-:W-:Y:S02]  /*4ff0*/  FADD.FTZ R17, -R2, R17 ;  /* 0x0000001102117221 */ /* 0x000fe40000010100 */
[C---:B------:R-:W-:Y:S02]  /*5000*/  FADD.FTZ R11, -R0.reuse, R11 ;  /* 0x0000000b000b7221 */ /* 0x040fe40000010100 */
[C---:B------:R-:W-:Y:S02]  /*5010*/  FADD.FTZ R13, -R0.reuse, R14 ;  /* 0x0000000e000d7221 */ /* 0x040fe40000010100 */
[C---:B------:R-:W-:Y:S02]  /*5020*/  FADD.FTZ R12, -R0.reuse, R15 ;  /* 0x0000000f000c7221 */ /* 0x040fe40000010100 */
[C---:B------:R-:W-:Y:S02]  /*5030*/  FADD.FTZ R15, -R0.reuse, R18 ;  /* 0x00000012000f7221 */ /* 0x040fe40000010100 */
[----:B------:R-:W-:Y:S02]  /*5040*/  FADD.FTZ R14, -R0, R19 ;  /* 0x00000013000e7221 */ /* 0x000fe40000010100 */
[----:B------:R-:W-:Y:S02]  /*5050*/  FMUL.FTZ R73, R99, R4 ;  /* 0x0000000463497220 */ /* 0x000fe40000410000 */
        /* <DEDUP_REMOVED lines=12> */
[----:B------:R-:W-:Y:S01]  /*5120*/  FMUL.FTZ R14, R88, R14 ;  /* 0x0000000e580e7220 */ /* 0x000fe20000410000 */
[----:B------:R-:W-:-:S05]  /*5130*/  @!P6 BRA `(.L_x_156) ;  /* 0x000004b00000e947 */ /* 0x000fca0003800000 */
[----:B------:R-:W-:Y:S01]  /*5140*/  ISETP.GE.AND P3, PT, R200, c[0x0][0x220], PT ;  /* 0x00008800c8007a0c */ /* 0x000fe20003f66270 */
[----:B------:R-:W-:Y:S01]  /*5150*/  IMAD.MOV.U32 R11, RZ, RZ, c[0x0][0x190] ;  /* 0x00006400ff0b7624 */ /* 0x000fe200078e00ff */
[----:B------:R-:W-:Y:S01]  /*5160*/  ISETP.GE.AND P2, PT, R210, c[0x0][0x220], PT ;  /* 0x00008800d2007a0c */ /* 0x000fe20003f46270 */
[----:B------:R-:W-:Y:S01]  /*5170*/  IMAD.MOV.U32 R18, RZ, RZ, c[0x0][0x194] ;  /* 0x00006500ff127624 */ /* 0x000fe200078e00ff */
[----:B------:R-:W-:Y:S01]  /*5180*/  ISETP.GE.AND P1, PT, R211, c[0x0][0x220], PT ;  /* 0x00008800d3007a0c */ /* 0x000fe20003f26270 */
[----:B------:R-:W-:Y:S01]  /*5190*/  IMAD.U32 R3, R11, -0x40, RZ ;  /* 0xffffffc00b037824 */ /* 0x000fe200078e00ff */
[----:B------:R-:W-:Y:S01]  /*51a0*/  LOP3.LUT R0, R193, 0x1, RZ, 0xc0, !PT ;  /* 0x00000001c1007812 */ /* 0x000fe200078ec0ff */
[----:B------:R-:W-:Y:S03]  /*51b0*/  IMAD.MOV.U32 R4, RZ, RZ, -0x6000 ;  /* 0xffffa000ff047424 */ /* 0x000fe600078e00ff */
[----:B------:R-:W-:Y:S02]  /*51c0*/  LEA R2, P0, R3, R196, 0x1 ;  /* 0x000000c403027211 */ /* 0x000fe400078008ff */
[----:B------:R-:W-:Y:S02]  /*51d0*/  ISETP.NE.U32.AND P5, PT, R0, 0x1, PT ;  /* 0x000000010000780c */ /* 0x000fe40003fa5070 */
[----:B------:R-:W-:Y:S02]  /*51e0*/  SHF.R.S32.HI R5, RZ, 0x1f, R3 ;  /* 0x0000001fff057819 */ /* 0x000fe40000011403 */
[----:B------:R-:W-:Y:S02]  /*51f0*/  SEL R4, R4, 0x6000, !P5 ;  /* 0x0000600004047807 */ /* 0x000fe40006800000 */
[C---:B------:R-:W-:Y:S02]  /*5200*/  @!P3 LEA R10, P5, R11.reuse, R2, 0x6 ;  /* 0x000000020b0ab211 */ /* 0x040fe400078a30ff */
[----:B------:R-:W-:Y:S01]  /*5210*/  LEA R0, P4, R11, R3, 0x5 ;  /* 0x000000030b007211 */ /* 0x000fe200078828ff */
[--C-:B------:R-:W-:Y:S01]  /*5220*/  IMAD.IADD R190, R190, 0x1, R4.reuse ;  /* 0x00000001bebe7824 */ /* 0x100fe200078e0204 */
[----:B------:R-:W-:Y:S01]  /*5230*/  LEA.HI.X.SX32 R3, R3, R197, 0x1, P0 ;  /* 0x000000c503037211 */ /* 0x000fe200000f0eff */
[--C-:B------:R-:W-:Y:S01]  /*5240*/  IMAD.IADD R192, R192, 0x1, R4.reuse ;  /* 0x00000001c0c07824 */ /* 0x100fe200078e0204 */
[CC--:B------:R-:W-:Y:S01]  /*5250*/  @!P1 LEA R6, P0, R0.reuse, R196.reuse, 0x1 ;  /* 0x000000c400069211 */ /* 0x0c0fe200078008ff */
[----:B------:R-:W-:Y:S01]  /*5260*/  IMAD.IADD R175, R175, 0x1, R4 ;  /* 0x00000001afaf7824 */ /* 0x000fe200078e0204 */
[----:B------:R1:W-:Y:S01]  /*5270*/  @P3 STS [R190], RZ ;  /* 0x000000ffbe003388 */ /* 0x0003e20000000800 */
[C-C-:B------:R-:W-:Y:S02]  /*5280*/  LEA.HI.X R5, R11.reuse, R5, R18.reuse, 0x5, P4 ;  /* 0x000000050b057211 */ /* 0x140fe400020f2c12 */
[----:B------:R-:W-:Y:S01]  /*5290*/  @!P3 LEA.HI.X R11, R11, R3, R18, 0x6, P5 ;  /* 0x000000030b0bb211 */ /* 0x000fe200028f3412 */
[----:B------:R1:W-:Y:S01]  /*52a0*/  @P3 STS [R190+0x4], RZ ;  /* 0x000004ffbe003388 */ /* 0x0003e20000000800 */
[C---:B------:R-:W-:Y:S01]  /*52b0*/  @!P2 LEA R8, P4, R0.reuse, R196, 0x1 ;  /* 0x000000c40008a211 */ /* 0x040fe200078808ff */
[----:B------:R-:W-:Y:S01]  /*52c0*/  IMAD.MOV.U32 R196, RZ, RZ, R2 ;  /* 0x000000ffffc47224 */ /* 0x000fe200078e0002 */
[CCC-:B------:R-:W-:Y:S01]  /*52d0*/  @!P1 LEA.HI.X R7, R0.reuse, R197.reuse, R5.reuse, 0x1, P0 ;  /* 0x000000c500079211 */ /* 0x1c0fe200000f0c05 */
[----:B------:R1:W-:Y:S01]  /*52e0*/  @P3 STS [R190+0x8], RZ ;  /* 0x000008ffbe003388 */ /* 0x0003e20000000800 */
[----:B------:R-:W-:Y:S01]  /*52f0*/  @!P2 LEA.HI.X R9, R0, R197, R5, 0x1, P4 ;  /* 0x000000c50009a211 */ /* 0x000fe200020f0c05 */
[----:B------:R-:W-:Y:S02]  /*5300*/  IMAD.MOV.U32 R197, RZ, RZ, R3 ;  /* 0x000000ffffc57224 */ /* 0x000fe400078e0003 */
        /* <DEDUP_REMOVED lines=45> */
[----:B------:R-:W0:Y:S02]  /*55e0*/  LDGDEPBAR ;  /* 0x00000000000079af */ /* 0x000e240000000000 */
.L_x_156:
[----:B-1----:R-:W-:Y:S02]  /*55f0*/  F2FP.PACK_AB R6, R72, R73 ;  /* 0x000000494806723e */ /* 0x002fe400000000ff */
[----:B------:R-:W-:Y:S02]  /*5600*/  F2FP.PACK_AB R5, R16, R17 ;  /* 0x000000111005723e */ /* 0x000fe400000000ff */
[----:B------:R-:W-:Y:S01]  /*5610*/  F2FP.PACK_AB R4, R76, R77 ;  /* 0x0000004d4c04723e */ /* 0x000fe200000000ff */
[----:B------:R-:W-:Y:S01]  /*5620*/  STS [R203+0x1e000], R6 ;  /* 0x01e00006cb007388 */ /* 0x000fe20000000800 */
[----:B------:R-:W-:Y:S02]  /*5630*/  F2FP.PACK_AB R3, R68, R69 ;  /* 0x000000454403723e */ /* 0x000fe400000000ff */
[----:B------:R-:W-:Y:S02]  /*5640*/  F2FP.PACK_AB R2, R70, R71 ;  /* 0x000000474602723e */ /* 0x000fe400000000ff */
[----:B------:R-:W-:Y:S01]  /*5650*/  STS [R203+0x1e400], R5 ;  /* 0x01e40005cb007388 */ /* 0x000fe20000000800 */
[----:B------:R-:W-:Y:S02]  /*5660*/  F2FP.PACK_AB R0, R12, R13 ;  /* 0x0000000d0c00723e */ /* 0x000fe400000000ff */
[----:B------:R-:W-:Y:S02]  /*5670*/  F2FP.PACK_AB R8, R74, R75 ;  /* 0x0000004b4a08723e */ /* 0x000fe400000000ff */
[----:B------:R-:W-:Y:S01]  /*5680*/  STS [R206+0x1e000], R4 ;  /* 0x01e00004ce007388 */ /* 0x000fe20000000800 */
[----:B------:R-:W-:Y:S04]  /*5690*/  F2FP.PACK_AB R7, R14, R15 ;  /* 0x0000000f0e07723e */ /* 0x000fe800000000ff */
[----:B------:R-:W-:Y:S05]  /*56a0*/  STS [R206+0x1e400], R3 ;  /* 0x01e40003ce007388 */ /* 0x000fea0000000800 */
[----:B------:R-:W-:Y:S05]  /*56b0*/  STS [R204+0x1e000], R2 ;  /* 0x01e00002cc007388 */ /* 0x000fea0000000800 */
[----:B------:R1:W-:Y:S05]  /*56c0*/  STS [R204+0x1e400], R0 ;  /* 0x01e40000cc007388 */ /* 0x0003ea0000000800 */
[----:B------:R-:W-:Y:S05]  /*56d0*/  STS [R205+0x1e000], R8 ;  /* 0x01e00008cd007388 */ /* 0x000fea0000000800 */
[----:B------:R-:W-:Y:S05]  /*56e0*/  STS [R205+0x1e400], R7 ;  /* 0x01e40007cd007388 */ /* 0x000fea0000000800 */
[----:B------:R-:W-:Y:S01]  /*56f0*/  BAR.SYNC.DEFER_BLOCKING 0x0 ;  /* 0x0000000000007b1d */ /* 0x000fe20000010000 */
[----:B-1----:R-:W-:Y:S05]  /*5700*/  IMAD.SHL.U32 R0, R186, 0x2, RZ ;  /* 0x00000002ba007824 */ /* 0x002fea00078e00ff */
[----:B------:R-:W-:Y:S05]  /*5710*/  LDSM.16.MT88.4 R4, [R174+0x20000] ;  /* 0x02000000ae04783b */ /* 0x000fea0000004200 */
[----:B------:R-:W1:Y:S05]  /*5720*/  LDSM.16.MT88.4 R8, [R0+0xc000] ;  /* 0x00c000000008783b */ /* 0x000e6a0000004200 */
[----:B------:R-:W2:Y:S05]  /*5730*/  LDSM.16.MT88.4 R12, [R173+0x20000] ;  /* 0x02000000ad0c783b */ /* 0x000eaa0000004200 */
[----:B------:R-:W3:Y:S05]  /*5740*/  LDSM.16.MT88.4 R16, [R0+0xe000] ;  /* 0x00e000000010783b */ /* 0x000eea0000004200 */
[----:B------:R-:W4:Y:S05]  /*5750*/  LDSM.16.MT88.4 R68, [R0+0x10000] ;  /* 0x010000000044783b */ /* 0x000f2a0000004200 */
[----:B------:R-:W-:Y:S05]  /*5760*/  LDSM.16.MT88.4 R72, [R174+0x20800] ;  /* 0x02080000ae48783b */ /* 0x000fea0000004200 */
[----:B------:R-:W5:Y:S05]  /*5770*/  LDSM.16.MT88.4 R76, [R0+0xc800] ;  /* 0x00c80000004c783b */ /* 0x000f6a0000004200 */
[----:B------:R-:W3:Y:S05]  /*5780*/  LDSM.16.MT88.4 R80, [R173+0x20800] ;  /* 0x02080000ad50783b */ /* 0x000eea0000004200 */
[----:B------:R-:W4:Y:S01]  /*5790*/  LDSM.16.MT88.4 R84, [R0+0xe800] ;  /* 0x00e800000054783b */ /* 0x000f220000004200 */
[-C--:B-1----:R-:W-:Y:S04]  /*57a0*/  HMMA.16816.F32 R20, R4, R8.reuse, R20 ;  /* 0x000000080414723c */ /* 0x082fe80000001814 */
[----:B------:R-:W-:Y:S04]  /*57b0*/  LDSM.16.MT88.4 R88, [R173+0x21800] ;  /* 0x02180000ad58783b */ /* 0x000fe80000004200 */
[C---:B--2---:R-:W-:Y:S08]  /*57c0*/  HMMA.16816.F32 R24, R12.reuse, R8, R24 ;  /* 0x000000080c18723c */ /* 0x044ff00000001818 */
[-C--:B------:R-:W-:Y:S08]  /*57d0*/  HMMA.16816.F32 R28, R12, R10.reuse, R28 ;  /* 0x0000000a0c1c723c */ /* 0x080ff0000000181c */
[C---:B------:R-:W-:Y:S01]  /*57e0*/  HMMA.16816.F32 R32, R4.reuse, R10, R32 ;  /* 0x0000000a0420723c */ /* 0x040fe20000001820 */
[----:B------:R-:W1:Y:S07]  /*57f0*/  LDSM.16.MT88.4 R8, [R0+0x10800] ;  /* 0x010800000008783b */ /* 0x000e6e0000004200 */
[-C--:B---3--:R-:W-:Y:S08]  /*5800*/  HMMA.16816.F32 R36, R4, R16.reuse, R36 ;  /* 0x000000100424723c */ /* 0x088ff00000001824 */
[C---:B------:R-:W-:Y:S08]  /*5810*/  HMMA.16816.F32 R40, R12.reuse, R16, R40 ;  /* 0x000000100c28723c */ /* 0x040ff00000001828 */
[-C--:B------:R-:W-:Y:S08]  /*5820*/  HMMA.16816.F32 R44, R12, R18.reuse, R44 ;  /* 0x000000120c2c723c */ /* 0x080ff0000000182c */
[C---:B------:R-:W-:Y:S01]  /*5830*/  HMMA.16816.F32 R48, R4.reuse, R18, R48 ;  /* 0x000000120430723c */ /* 0x040fe20000001830 */
[----:B------:R-:W-:Y:S07]  /*5840*/  LDSM.16.MT88.4 R16, [R173+0x21000] ;  /* 0x02100000ad10783b */ /* 0x000fee0000004200 */
[-C--:B----4-:R-:W-:Y:S08]  /*5850*/  HMMA.16816.F32 R52, R4, R68.reuse, R52 ;  /* 0x000000440434723c */ /* 0x090ff00000001834 */
[C---:B------:R-:W-:Y:S08]  /*5860*/  HMMA.16816.F32 R56, R12.reuse, R68, R56 ;  /* 0x000000440c38723c */ /* 0x040ff00000001838 */
[-C--:B------:R-:W-:Y:S01]  /*5870*/  HMMA.16816.F32 R60, R12, R70.reuse, R60 ;  /* 0x000000460c3c723c */ /* 0x080fe2000000183c */
[----:B------:R-:W-:Y:S07]  /*5880*/  LDSM.16.MT88.4 R12, [R0+0xd000] ;  /* 0x00d00000000c783b */ /* 0x000fee0000004200 */
[----:B------:R-:W-:Y:S01]  /*5890*/  HMMA.16816.F32 R64, R4, R70, R64 ;  /* 0x000000460440723c */ /* 0x000fe20000001840 */
[----:B------:R-:W2:Y:S05]  /*58a0*/  LDSM.16.MT88.4 R4, [R174+0x21000] ;  /* 0x02100000ae04783b */ /* 0x000eaa0000004200 */
[----:B------:R-:W3:Y:S02]  /*58b0*/  LDSM.16.MT88.4 R68, [R0+0xf000] ;  /* 0x00f000000044783b */ /* 0x000ee40000004200 */
[-C--:B-----5:R-:W-:Y:S08]  /*58c0*/  HMMA.16816.F32 R20, R72, R76.reuse, R20 ;  /* 0x0000004c4814723c */ /* 0x0a0ff00000001814 */
[C---:B------:R-:W-:Y:S08]  /*58d0*/  HMMA.16816.F32 R24, R80.reuse, R76, R24 ;  /* 0x0000004c5018723c */ /* 0x040ff00000001818 */
[-C--:B------:R-:W-:Y:S08]  /*58e0*/  HMMA.16816.F32 R28, R80, R78.reuse, R28 ;  /* 0x0000004e501c723c */ /* 0x080ff0000000181c */
[C---:B------:R-:W-:Y:S01]  /*58f0*/  HMMA.16816.F32 R32, R72.reuse, R78, R32 ;  /* 0x0000004e4820723c */ /* 0x040fe20000001820 */
[----:B------:R-:W4:Y:S07]  /*5900*/  LDSM.16.MT88.4 R76, [R0+0x11000] ;  /* 0x01100000004c783b */ /* 0x000f2e0000004200 */
        /* <DEDUP_REMOVED lines=10> */
[----:B------:R-:W5:Y:S05]  /*59b0*/  LDSM.16.MT88.4 R8, [R0+0xf800] ;  /* 0x00f800000008783b */ /* 0x000f6a0000004200 */
[----:B------:R-:W1:Y:S02]  /*59c0*/  LDSM.16.MT88.4 R72, [R0+0x11800] ;  /* 0x011800000048783b */ /* 0x000e640000004200 */
[-C--:B--2---:R-:W-:Y:S03]  /*59d0*/  HMMA.16816.F32 R20, R4, R12.reuse, R20 ;  /* 0x0000000c0414723c */ /* 0x084fe60000001814 */
[----:B------:R-:W-:Y:S05]  /*59e0*/  BAR.SYNC.DEFER_BLOCKING 0x0 ;  /* 0x0000000000007b1d */ /* 0x000fea0000010000 */
[C---:B------:R-:W-:Y:S08]  /*59f0*/  HMMA.16816.F32 R24, R16.reuse, R12, R24 ;  /* 0x0000000c1018723c */ /* 0x040ff00000001818 */
[-C--:B------:R-:W-:Y:S08]  /*5a00*/  HMMA.16816.F32 R28, R16, R14.reuse, R28 ;  /* 0x0000000e101c723c */ /* 0x080ff0000000181c */
[C---:B------:R-:W-:Y:S08]  /*5a10*/  HMMA.16816.F32 R32, R4.reuse, R14, R32 ;  /* 0x0000000e0420723c */ /* 0x040ff00000001820 */
[-C--:B---3--:R-:W-:Y:S08]  /*5a20*/  HMMA.16816.F32 R36, R4, R68.reuse, R36 ;  /* 0x000000440424723c */ /* 0x088ff00000001824 */
[C---:B------:R-:W-:Y:S08]  /*5a30*/  HMMA.16816.F32 R40, R16.reuse, R68, R40 ;  /* 0x000000441028723c */ /* 0x040ff00000001828 */
[-C--:B------:R-:W-:Y:S08]  /*5a40*/  HMMA.16816.F32 R44, R16, R70.reuse, R44 ;  /* 0x00000046102c723c */ /* 0x080ff0000000182c */
[C---:B------:R-:W-:Y:S08]  /*5a50*/  HMMA.16816.F32 R48, R4.reuse, R70, R48 ;  /* 0x000000460430723c */ /* 0x040ff00000001830 */
[-C--:B----4-:R-:W-:Y:S08]  /*5a60*/  HMMA.16816.F32 R52, R4, R76.reuse, R52 ;  /* 0x0000004c0434723c */ /* 0x090ff00000001834 */
[C---:B------:R-:W-:Y:S08]  /*5a70*/  HMMA.16816.F32 R56, R16.reuse, R76, R56 ;  /* 0x0000004c1038723c */ /* 0x040ff00000001838 */
[-C--:B------:R-:W-:Y:S08]  /*5a80*/  HMMA.16816.F32 R60, R16, R78.reuse, R60 ;  /* 0x0000004e103c723c */ /* 0x080ff0000000183c */
[----:B------:R-:W-:Y:S08]  /*5a90*/  HMMA.16816.F32 R64, R4, R78, R64 ;  /* 0x0000004e0440723c */ /* 0x000ff00000001840 */
[-C--:B-1----:R-:W-:Y:S08]  /*5aa0*/  HMMA.16816.F32 R20, R80, R84.reuse, R20 ;  /* 0x000000545014723c */ /* 0x082ff00000001814 */
[C---:B------:R-:W-:Y:S08]  /*5ab0*/  HMMA.16816.F32 R24, R88.reuse, R84, R24 ;  /* 0x000000545818723c */ /* 0x040ff00000001818 */
[-C--:B------:R-:W-:Y:S08]  /*5ac0*/  HMMA.16816.F32 R28, R88, R86.reuse, R28 ;  /* 0x00000056581c723c */ /* 0x080ff0000000181c */
[C---:B------:R-:W-:Y:S08]  /*5ad0*/  HMMA.16816.F32 R32, R80.reuse, R86, R32 ;  /* 0x000000565020723c */ /* 0x040ff00000001820 */
[-C--:B-----5:R-:W-:Y:S08]  /*5ae0*/  HMMA.16816.F32 R36, R80, R8.reuse, R36 ;  /* 0x000000085024723c */ /* 0x0a0ff00000001824 */
        /* <DEDUP_REMOVED lines=8> */
[----:B------:R-:W-:Y:S01]  /*5b70*/  IMAD.MOV.U32 R11, RZ, RZ, c[0x0][0x370] ;  /* 0x0000dc00ff0b7624 */ /* 0x000fe200078e00ff */
[----:B------:R-:W-:Y:S01]  /*5b80*/  ISETP.GE.AND P3, PT, R200, c[0x0][0x220], PT ;  /* 0x00008800c8007a0c */ /* 0x000fe20003f66270 */
[----:B------:R-:W-:Y:S01]  /*5b90*/  IMAD.MOV.U32 R12, RZ, RZ, c[0x0][0x374] ;  /* 0x0000dd00ff0c7624 */ /* 0x000fe200078e00ff */
[----:B------:R-:W-:Y:S01]  /*5ba0*/  ISETP.GE.AND P2, PT, R210, c[0x0][0x220], PT ;  /* 0x00008800d2007a0c */ /* 0x000fe20003f46270 */
[----:B------:R-:W-:Y:S01]  /*5bb0*/  IMAD.U32 R3, R11, -0x40, RZ ;  /* 0xffffffc00b037824 */ /* 0x000fe200078e00ff */
[----:B------:R-:W-:Y:S04]  /*5bc0*/  ISETP.GE.AND P1, PT, R211, c[0x0][0x220], PT ;  /* 0x00008800d3007a0c */ /* 0x000fe80003f26270 */
[----:B------:R-:W-:Y:S02]  /*5bd0*/  LEA R2, P0, R3, R194, 0x1 ;  /* 0x000000c203027211 */ /* 0x000fe400078008ff */
[----:B------:R-:W-:Y:S02]  /*5be0*/  SHF.R.S32.HI R5, RZ, 0x1f, R3 ;  /* 0x0000001fff057819 */ /* 0x000fe40000011403 */
[----:B------:R-:W-:Y:S01]  /*5bf0*/  LEA R4, P4, R11, R3, 0x5 ;  /* 0x000000030b047211 */ /* 0x000fe200078828ff */
        /* <DEDUP_REMOVED lines=8> */
[C-C-:B------:R-:W-:Y:S02]  /*5c80*/  LEA.HI.X R5, R11.reuse, R5, R12.reuse, 0x5, P4 ;  /* 0x000000050b057211 */ /* 0x140fe400020f2c0c */
[----:B------:R-:W-:Y:S01]  /*5c90*/  @!P3 LEA.HI.X R11, R11, R3, R12, 0x6, P5 ;  /* 0x000000030b0bb211 */ /* 0x000fe200028f340c */
[----:B------:R1:W-:Y:S01]  /*5ca0*/  @P2 STS.128 [R191+0xe000], RZ ;  /* 0x00e000ffbf002388 */ /* 0x0003e20000000c00 */
[C---:B------:R-:W-:Y:S01]  /*5cb0*/  @!P2 LEA R8, P4, R4.reuse, R194, 0x1 ;  /* 0x000000c20408a211 */ /* 0x040fe200078808ff */
[----:B------:R-:W-:Y:S01]  /*5cc0*/  IMAD.MOV.U32 R194, RZ, RZ, R2 ;  /* 0x000000ffffc27224 */ /* 0x000fe200078e0002 */
[CCC-:B------:R-:W-:Y:S01]  /*5cd0*/  @!P1 LEA.HI.X R7, R4.reuse, R195.reuse, R5.reuse, 0x1, P0 ;  /* 0x000000c304079211 */ /* 0x1c0fe200000f0c05 */
[----:B------:R-:W-:Y:S01]  /*5ce0*/  @!PT LDS RZ, [RZ] ;  /* 0x00000000fffff984 */ /* 0x000fe20000000800 */
[----:B------:R-:W-:Y:S01]  /*5cf0*/  @!PT LDS RZ, [RZ] ;  /* 0x00000000fffff984 */ /* 0x000fe20000000800 */
[----:B------:R-:W-:Y:S01]  /*5d00*/  @!PT LDS RZ, [RZ] ;  /* 0x00000000fffff984 */ /* 0x000fe20000000800 */
[----:B------:R1:W-:Y:S01]  /*5d10*/  @!P2 LDGSTS.E.BYPASS.LTC128B.128 [R191+0xe000], [R2.64+0x80] ;  /* 0x0e00008002bfafae */ /* 0x0003e2000b901d46 */
[----:B------:R-:W-:Y:S01]  /*5d20*/  @!P2 LEA.HI.X R9, R4, R195, R5, 0x1, P4 ;  /* 0x000000c30409a211 */ /* 0x000fe200020f0c05 */
[----:B------:R-:W-:Y:S02]  /*5d30*/  IMAD.MOV.U32 R195, RZ, RZ, R3 ;  /* 0x000000ffffc37224 */ /* 0x000fe400078e0003 */
        /* <DEDUP_REMOVED lines=20> */
[----:B------:R-:W0:Y:S02]  /*5e80*/  LDGDEPBAR ;  /* 0x00000000000079af */ /* 0x000e240000000000 */
.L_x_157:
[----:B------:R-:W-:Y:S01]  /*5e90*/  LDSM.16.M88.4 R96, [R181] ;  /* 0x00000000b560783b */ /* 0x000fe20000000200 */
[C---:B-1----:R-:W-:Y:S03]  /*5ea0*/  LEA R2, P1, R198.reuse, R188, 0x2 ;  /* 0x000000bcc6027211 */ /* 0x042fe600078210ff */
[----:B------:R-:W1:Y:S01]  /*5eb0*/  LDSM.16.MT88.4 R16, [R0+0x12000] ;  /* 0x012000000010783b */ /* 0x000e620000004200 */
[-C--:B------:R-:W-:Y:S03]  /*5ec0*/  LEA.HI.X.SX32 R3, R198, R189.reuse, 0x2, P1 ;  /* 0x000000bdc6037211 */ /* 0x080fe600008f16ff */
[----:B------:R-:W2:Y:S04]  /*5ed0*/  LDSM.16.M88.4 R92, [R181+0x1000] ;  /* 0x00100000b55c783b */ /* 0x000ea80000000200 */
[----:B------:R-:W3:Y:S04]  /*5ee0*/  LDSM.16.MT88.4 R80, [R0+0x14000] ;  /* 0x014000000050783b */ /* 0x000ee80000004200 */
[----:B------:R-:W4:Y:S04]  /*5ef0*/  LDSM.16.MT88.4 R148, [R0+0x16000] ;  /* 0x016000000094783b */ /* 0x000f280000004200 */
[----:B------:R-:W-:Y:S04]  /*5f00*/  LDSM.16.M88.4 R152, [R182] ;  /* 0x00000000b698783b */ /* 0x000fe80000000200 */
[----:B------:R-:W3:Y:S04]  /*5f10*/  LDSM.16.MT88.4 R156, [R0+0x12800] ;  /* 0x01280000009c783b */ /* 0x000ee80000004200 */
[----:B------:R-:W3:Y:S04]  /*5f20*/  LDSM.16.M88.4 R160, [R182+0x1000] ;  /* 0x00100000b6a0783b */ /* 0x000ee80000000200 */
[----:B------:R-:W-:Y:S01]  /*5f30*/  LDSM.16.MT88.4 R164, [R0+0x16800] ;  /* 0x0168000000a4783b */ /* 0x000fe20000004200 */
[-C--:B-1----:R-:W-:Y:S08]  /*5f40*/  HMMA.16816.F32 R4, R96, R16.reuse, RZ ;  /* 0x000000106004723c */ /* 0x082ff000000018ff */
[C---:B--2---:R-:W-:Y:S08]  /*5f50*/  HMMA.16816.F32 R8, R92.reuse, R16, RZ ;  /* 0x000000105c08723c */ /* 0x044ff000000018ff */
[-C--:B------:R-:W-:Y:S08]  /*5f60*/  HMMA.16816.F32 R12, R92, R18.reuse, RZ ;  /* 0x000000125c0c723c */ /* 0x080ff000000018ff */
[C---:B------:R-:W-:Y:S08]  /*5f70*/  HMMA.16816.F32 R16, R96.reuse, R18, RZ ;  /* 0x000000126010723c */ /* 0x040ff000000018ff */
[-C--:B---3--:R-:W-:Y:S08]  /*5f80*/  HMMA.16816.F32 R68, R96, R80.reuse, RZ ;  /* 0x000000506044723c */ /* 0x088ff000000018ff */
[C---:B------:R-:W-:Y:S08]  /*5f90*/  HMMA.16816.F32 R72, R92.reuse, R80, RZ ;  /* 0x000000505c48723c */ /* 0x040ff000000018ff */
[-C--:B------:R-:W-:Y:S08]  /*5fa0*/  HMMA.16816.F32 R76, R92, R82.reuse, RZ ;  /* 0x000000525c4c723c */ /* 0x080ff000000018ff */
[C---:B------:R-:W-:Y:S08]  /*5fb0*/  HMMA.16816.F32 R80, R96.reuse, R82, RZ ;  /* 0x000000526050723c */ /* 0x040ff000000018ff */
[-C--:B----4-:R-:W-:Y:S08]  /*5fc0*/  HMMA.16816.F32 R84, R96, R148.reuse, RZ ;  /* 0x000000946054723c */ /* 0x090ff000000018ff */
[C---:B------:R-:W-:Y:S08]  /*5fd0*/  HMMA.16816.F32 R88, R92.reuse, R148, RZ ;  /* 0x000000945c58723c */ /* 0x040ff000000018ff */
[-C--:B------:R-:W-:Y:S08]  /*5fe0*/  HMMA.16816.F32 R92, R92, R150.reuse, RZ ;  /* 0x000000965c5c723c */ /* 0x080ff000000018ff */
[----:B------:R-:W-:Y:S01]  /*5ff0*/  HMMA.16816.F32 R96, R96, R150, RZ ;  /* 0x000000966060723c */ /* 0x000fe200000018ff */
[----:B------:R-:W1:Y:S07]  /*6000*/  LDSM.16.MT88.4 R148, [R0+0x14800] ;  /* 0x014800000094783b */ /* 0x000e6e0000004200 */
[-C--:B------:R-:W-:Y:S08]  /*6010*/  HMMA.16816.F32 R4, R152, R156.reuse, R4 ;  /* 0x0000009c9804723c */ /* 0x080ff00000001804 */
[C---:B------:R-:W-:Y:S08]  /*6020*/  HMMA.16816.F32 R8, R160.reuse, R156, R8 ;  /* 0x0000009ca008723c */ /* 0x040ff00000001808 */
[-C--:B------:R-:W-:Y:S08]  /*6030*/  HMMA.16816.F32 R12, R160, R158.reuse, R12 ;  /* 0x0000009ea00c723c */ /* 0x080ff0000000180c */
[C---:B------:R-:W-:Y:S01]  /*6040*/  HMMA.16816.F32 R16, R152.reuse, R158, R16 ;  /* 0x0000009e9810723c */ /* 0x040fe20000001810 */
[----:B------:R-:W-:Y:S07]  /*6050*/  LDSM.16.MT88.4 R156, [R0+0x13000] ;  /* 0x01300000009c783b */ /* 0x000fee0000004200 */
[-C--:B-1----:R-:W-:Y:S08]  /*6060*/  HMMA.16816.F32 R68, R152, R148.reuse, R68 ;  /* 0x000000949844723c */ /* 0x082ff00000001844 */
[C---:B------:R-:W-:Y:S08]  /*6070*/  HMMA.16816.F32 R72, R160.reuse, R148, R72 ;  /* 0x00000094a048723c */ /* 0x040ff00000001848 */
[-C--:B------:R-:W-:Y:S08]  /*6080*/  HMMA.16816.F32 R76, R160, R150.reuse, R76 ;  /* 0x00000096a04c723c */ /* 0x080ff0000000184c */
[C---:B------:R-:W-:Y:S01]  /*6090*/  HMMA.16816.F32 R80, R152.reuse, R150, R80 ;  /* 0x000000969850723c */ /* 0x040fe20000001850 */
[----:B------:R-:W1:Y:S07]  /*60a0*/  LDSM.16.M88.4 R148, [R183] ;  /* 0x00000000b794783b */ /* 0x000e6e0000000200 */
[-C--:B------:R-:W-:Y:S08]  /*60b0*/  HMMA.16816.F32 R84, R152, R164.reuse, R84 ;  /* 0x000000a49854723c */ /* 0x080ff00000001854 */
[C---:B------:R-:W-:Y:S08]  /*60c0*/  HMMA.16816.F32 R88, R160.reuse, R164, R88 ;  /* 0x000000a4a058723c */ /* 0x040ff00000001858 */
[-C--:B------:R-:W-:Y:S01]  /*60d0*/  HMMA.16816.F32 R92, R160, R166.reuse, R92 ;  /* 0x000000a6a05c723c */ /* 0x080fe2000000185c */
[----:B------:R-:W2:Y:S07]  /*60e0*/  LDSM.16.M88.4 R160, [R183+0x1000] ;  /* 0x00100000b7a0783b */ /* 0x000eae0000000200 */
[----:B------:R-:W-:Y:S01]  /*60f0*/  HMMA.16816.F32 R96, R152, R166, R96 ;  /* 0x000000a69860723c */ /* 0x000fe20000001860 */
[----:B------:R-:W3:Y:S04]  /*6100*/  LDSM.16.MT88.4 R152, [R0+0x15000] ;  /* 0x015000000098783b */ /* 0x000ee80000004200 */
[----:B------:R-:W4:Y:S03]  /*6110*/  LDSM.16.MT88.4 R164, [R0+0x17000] ;  /* 0x0170000000a4783b */ /* 0x000f260000004200 */
[-C--:B-1----:R-:W-:Y:S08]  /*6120*/  HMMA.16816.F32 R4, R148, R156.reuse, R4 ;  /* 0x0000009c9404723c */ /* 0x082ff00000001804 */
[C---:B--2---:R-:W-:Y:S08]  /*6130*/  HMMA.16816.F32 R8, R160.reuse, R156, R8 ;  /* 0x0000009ca008723c */ /* 0x044ff00000001808 */
[-C--:B------:R-:W-:Y:S08]  /*6140*/  HMMA.16816.F32 R12, R160, R158.reuse, R12 ;  /* 0x0000009ea00c723c */ /* 0x080ff0000000180c */
[C---:B------:R-:W-:Y:S01]  /*6150*/  HMMA.16816.F32 R16, R148.reuse, R158, R16 ;  /* 0x0000009e9410723c */ /* 0x040fe20000001810 */
[----:B------:R-:W-:Y:S07]  /*6160*/  LDSM.16.MT88.4 R156, [R0+0x13800] ;  /* 0x01380000009c783b */ /* 0x000fee0000004200 */
[-C--:B---3--:R-:W-:Y:S08]  /*6170*/  HMMA.16816.F32 R68, R148, R152.reuse, R68 ;  /* 0x000000989444723c */ /* 0x088ff00000001844 */
[C---:B------:R-:W-:Y:S08]  /*6180*/  HMMA.16816.F32 R72, R160.reuse, R152, R72 ;  /* 0x00000098a048723c */ /* 0x040ff00000001848 */
[-C--:B------:R-:W-:Y:S08]  /*6190*/  HMMA.16816.F32 R76, R160, R154.reuse, R76 ;  /* 0x0000009aa04c723c */ /* 0x080ff0000000184c */
[C---:B------:R-:W-:Y:S01]  /*61a0*/  HMMA.16816.F32 R80, R148.reuse, R154, R80 ;  /* 0x0000009a9450723c */ /* 0x040fe20000001850 */
[----:B------:R-:W1:Y:S07]  /*61b0*/  LDSM.16.M88.4 R152, [R184] ;  /* 0x00000000b898783b */ /* 0x000e6e0000000200 */
[-C--:B----4-:R-:W-:Y:S08]  /*61c0*/  HMMA.16816.F32 R84, R148, R164.reuse, R84 ;  /* 0x000000a49454723c */ /* 0x090ff00000001854 */
[C---:B------:R-:W-:Y:S08]  /*61d0*/  HMMA.16816.F32 R88, R160.reuse, R164, R88 ;  /* 0x000000a4a058723c */ /* 0x040ff00000001858 */
[-C--:B------:R-:W-:Y:S01]  /*61e0*/  HMMA.16816.F32 R92, R160, R166.reuse, R92 ;  /* 0x000000a6a05c723c */ /* 0x080fe2000000185c */
[----:B------:R-:W2:Y:S07]  /*61f0*/  LDSM.16.M88.4 R160, [R184+0x1000] ;  /* 0x00100000b8a0783b */ /* 0x000eae0000000200 */
[----:B------:R-:W-:Y:S01]  /*6200*/  HMMA.16816.F32 R96, R148, R166, R96 ;  /* 0x000000a69460723c */ /* 0x000fe20000001860 */
[----:B------:R-:W3:Y:S04]  /*6210*/  LDSM.16.MT88.4 R148, [R0+0x15800] ;  /* 0x015800000094783b */ /* 0x000ee80000004200 */
[----:B------:R4:W3:Y:S03]  /*6220*/  LDSM.16.MT88.4 R164, [R0+0x17800] ;  /* 0x0178000000a4783b */ /* 0x0008e60000004200 */
[-C--:B-1----:R-:W-:Y:S01]  /*6230*/  HMMA.16816.F32 R4, R152, R156.reuse, R4 ;  /* 0x0000009c9804723c */ /* 0x082fe20000001804 */
[----:B----4-:R-:W-:Y:S04]  /*6240*/  IMAD.MOV.U32 R0, RZ, RZ, c[0x0][0x22c] ;  /* 0x00008b00ff007624 */ /* 0x010fe800078e00ff */
[----:B------:R-:W-:Y:S03]  /*6250*/  IMAD R0, R0, c[0x0][0x1c0], RZ ;  /* 0x0000700000007a24 */ /* 0x000fe600078e02ff */
[C---:B--2---:R-:W-:Y:S04]  /*6260*/  HMMA.16816.F32 R8, R160.reuse, R156, R8 ;  /* 0x0000009ca008723c */ /* 0x044fe80000001808 */
[----:B------:R-:W-:Y:S03]  /*6270*/  IMAD R0, R0, 0x18, RZ ;  /* 0x0000001800007824 */ /* 0x000fe600078e02ff */
[----:B------:R-:W-:Y:S01]  /*6280*/  IMAD.MOV.U32 R156, RZ, RZ, c[0x0][0x22c] ;  /* 0x00008b00ff9c7624 */ /* 0x000fe200078e00ff */
[-C--:B------:R-:W-:Y:S01]  /*6290*/  HMMA.16816.F32 R12, R160, R158.reuse, R12 ;  /* 0x0000009ea00c723c */ /* 0x080fe2000000180c */
[----:B------:R-:W-:Y:S03]  /*62a0*/  IMAD.MOV.U32 R157, RZ, RZ, c[0x0][0x22c] ;  /* 0x00008b00ff9d7624 */ /* 0x000fe600078e00ff */
[----:B------:R-:W-:Y:S02]  /*62b0*/  IMAD R156, R156, c[0x0][0x1c0], RZ ;  /* 0x000070009c9c7a24 */ /* 0x000fe400078e02ff */
[----:B------:R-:W-:Y:S02]  /*62c0*/  IMAD R157, R157, c[0x0][0x1c0], RZ ;  /* 0x000070009d9d7a24 */ /* 0x000fe400078e02ff */
[C---:B------:R-:W-:Y:S04]  /*62d0*/  HMMA.16816.F32 R16, R152.reuse, R158, R16 ;  /* 0x0000009e9810723c */ /* 0x040fe80000001810 */
[----:B------:R-:W-:Y:S02]  /*62e0*/  IMAD R156, R156, 0x28, RZ ;  /* 0x000000289c9c7824 */ /* 0x000fe400078e02ff */
[----:B------:R-:W-:Y:S02]  /*62f0*/  IMAD R157, R157, 0x30, RZ ;  /* 0x000000309d9d7824 */ /* 0x000fe400078e02ff */
[-C--:B---3--:R-:W-:Y:S01]  /*6300*/  HMMA.16816.F32 R68, R152, R148.reuse, R68 ;  /* 0x000000949844723c */ /* 0x088fe20000001844 */
[----:B------:R-:W-:Y:S04]  /*6310*/  IMAD.MOV.U32 R159, RZ, RZ, c[0x0][0x22c] ;  /* 0x00008b00ff9f7624 */ /* 0x000fe800078e00ff */
[----:B------:R-:W-:Y:S03]  /*6320*/  IMAD R159, R159, c[0x0][0x1c0], RZ ;  /* 0x000070009f9f7a24 */ /* 0x000fe600078e02ff */
[C---:B------:R-:W-:Y:S04]  /*6330*/  HMMA.16816.F32 R72, R160.reuse, R148, R72 ;  /* 0x00000094a048723c */ /* 0x040fe80000001848 */
[----:B------:R-:W-:Y:S03]  /*6340*/  IMAD.SHL.U32 R159, R159, 0x20, RZ ;  /* 0x000000209f9f7824 */ /* 0x000fe600078e00ff */
[----:B------:R-:W-:Y:S01]  /*6350*/  @P6 IADD3 R148, P0, R230, R208, RZ ;  /* 0x000000d0e6946210 */ /* 0x000fe20007f1e0ff */
[-C--:B------:R-:W-:Y:S04]  /*6360*/  HMMA.16816.F32 R76, R160, R150.reuse, R76 ;  /* 0x00000096a04c723c */ /* 0x080fe8000000184c */
[----:B------:R-:W-:Y:S04]  /*6370*/  @P6 IMAD.X R149, R229, 0x1, R207, P0 ;  /* 0x00000001e5956824 */ /* 0x000fe800000e06cf */
[C---:B------:R-:W-:Y:S01]  /*6380*/  HMMA.16816.F32 R80, R152.reuse, R150, R80 ;  /* 0x000000969850723c */ /* 0x040fe20000001850 */
[----:B------:R1:W5:Y:S04]  /*6390*/  @P6 LDG.E R199, [R148.64+-0x100] ;  /* 0xffff000694c76981 */ /* 0x000368000c1e1900 */
[----:B------:R1:W5:Y:S03]  /*63a0*/  @P6 LDG.E R202, [R148.64+-0xe0] ;  /* 0xffff200694ca6981 */ /* 0x000366000c1e1900 */
[-C--:B------:R-:W-:Y:S01]  /*63b0*/  HMMA.16816.F32 R84, R152, R164.reuse, R84 ;  /* 0x000000a49854723c */ /* 0x080fe20000001854 */
[----:B------:R2:W-:Y:S04]  /*63c0*/  RED.E.ADD.F32.FTZ.RN.STRONG.GPU [R188.64], R4 ;  /* 0x00000004bc00798e */ /* 0x0005e8000c10e786 */
[----:B------:R3:W-:Y:S03]  /*63d0*/  RED.E.ADD.F32.FTZ.RN.STRONG.GPU [R2.64], R5 ;  /* 0x000000050200798e */ /* 0x0007e6000c10e786 */
[C---:B------:R-:W-:Y:S08]  /*63e0*/  HMMA.16816.F32 R88, R160.reuse, R164, R88 ;  /* 0x000000a4a058723c */ /* 0x040ff00000001858 */
[-C--:B------:R-:W-:Y:S04]  /*63f0*/  HMMA.16816.F32 R92, R160, R166.reuse, R92 ;  /* 0x000000a6a05c723c */ /* 0x080fe8000000185c */
[CC--:B-1----:R-:W-:Y:S04]  /*6400*/  LEA R148, P0, R232.reuse, R188.reuse, 0x2 ;  /* 0x000000bce8947211 */ /* 0x0c2fe800078010ff */
[----:B------:R-:W-:Y:S04]  /*6410*/  HMMA.16816.F32 R96, R152, R166, R96 ;  /* 0x000000a69860723c */ /* 0x000fe80000001860 */
[-C--:B------:R-:W-:Y:S02]  /*6420*/  LEA.HI.X.SX32 R149, R232, R189.reuse, 0x2, P0 ;  /* 0x000000bde8957211 */ /* 0x080fe400000f16ff */
[CC--:B--2---:R-:W-:Y:S02]  /*6430*/  LEA R4, P1, R0.reuse, R188.reuse, 0x2 ;  /* 0x000000bc00047211 */ /* 0x0c4fe400078210ff */
[CC--:B------:R-:W-:Y:S01]  /*6440*/  LEA R150, P0, R159.reuse, R188.reuse, 0x2 ;  /* 0x000000bc9f967211 */ /* 0x0c0fe200078010ff */
[----:B------:R1:W-:Y:S03]  /*6450*/  RED.E.ADD.F32.FTZ.RN.STRONG.GPU [R148.64], R6 ;  /* 0x000000069400798e */ /* 0x0003e6000c10e786 */
[-C--:B---3--:R-:W-:Y:S01]  /*6460*/  LEA.HI.X.SX32 R5, R0, R189.reuse, 0x2, P1 ;  /* 0x000000bd00057211 */ /* 0x088fe200008f16ff */
[----:B------:R-:W-:Y:S01]  /*6470*/  IMAD.MOV.U32 R0, RZ, RZ, c[0x0][0x22c] ;  /* 0x00008b00ff007624 */ /* 0x000fe200078e00ff */
[-C--:B------:R-:W-:Y:S03]  /*6480*/  LEA.HI.X.SX32 R151, R159, R189.reuse, 0x2, P0 ;  /* 0x000000bd9f977211 */ /* 0x080fe600000f16ff */
[----:B------:R2:W-:Y:S01]  /*6490*/  RED.E.ADD.F32.FTZ.RN.STRONG.GPU [R4.64], R7 ;  /* 0x000000070400798e */ /* 0x0005e2000c10e786 */
[----:B------:R-:W-:Y:S03]  /*64a0*/  IMAD R0, R0, c[0x0][0x1c0], RZ ;  /* 0x0000700000007a24 */ /* 0x000fe600078e02ff */
[----:B------:R3:W-:Y:S01]  /*64b0*/  RED.E.ADD.F32.FTZ.RN.STRONG.GPU [R150.64], R8 ;  /* 0x000000089600798e */ /* 0x0007e2000c10e786 */
[----:B------:R-:W-:Y:S01]  /*64c0*/  IMAD R0, R0, 0x38, RZ ;  /* 0x0000003800007824 */ /* 0x000fe200078e02ff */
[CC--:B-1----:R-:W-:Y:S02]  /*64d0*/  LEA R148, P2, R156.reuse, R188.reuse, 0x2 ;  /* 0x000000bc9c947211 */ /* 0x0c2fe400078410ff */
[CC--:B------:R-:W-:Y:S02]  /*64e0*/  LEA R6, P1, R157.reuse, R188.reuse, 0x2 ;  /* 0x000000bc9d067211 */ /* 0x0c0fe400078210ff */
[-C--:B------:R-:W-:Y:S02]  /*64f0*/  LEA.HI.X.SX32 R149, R156, R189.reuse, 0x2, P2 ;  /* 0x000000bd9c957211 */ /* 0x080fe400010f16ff */
[CC--:B--2---:R-:W-:Y:S03]  /*6500*/  LEA R4, P0, R0.reuse, R188.reuse, 0x2 ;  /* 0x000000bc00047211 */ /* 0x0c4fe600078010ff */
[----:B------:R1:W-:Y:S01]  /*6510*/  RED.E.ADD.F32.FTZ.RN.STRONG.GPU [R148.64], R9 ;  /* 0x000000099400798e */ /* 0x0003e2000c10e786 */
[-C--:B------:R-:W-:Y:S02]  /*6520*/  LEA.HI.X.SX32 R7, R157, R189.reuse, 0x2, P1 ;  /* 0x000000bd9d077211 */ /* 0x080fe400008f16ff */
[-C--:B------:R-:W-:Y:S01]  /*6530*/  LEA.HI.X.SX32 R5, R0, R189.reuse, 0x2, P0 ;  /* 0x000000bd00057211 */ /* 0x080fe200000f16ff */
[----:B------:R-:W-:Y:S01]  /*6540*/  IMAD.IADD R0, R198, 0x1, R245 ;  /* 0x00000001c6007824 */ /* 0x000fe200078e02f5 */
[CC--:B---3--:R-:W-:Y:S01]  /*6550*/  LEA R8, P0, R252.reuse, R188.reuse, 0x2 ;  /* 0x000000bcfc087211 */ /* 0x0c8fe200078010ff */
[----:B------:R2:W-:Y:S04]  /*6560*/  RED.E.ADD.F32.FTZ.RN.STRONG.GPU [R6.64], R10 ;  /* 0x0000000a0600798e */ /* 0x0005e8000c10e786 */
[----:B------:R3:W-:Y:S04]  /*6570*/  RED.E.ADD.F32.FTZ.RN.STRONG.GPU [R4.64], R11 ;  /* 0x0000000b0400798e */ /* 0x0007e8000c10e786 */
[----:B------:R-:W-:Y:S04]  /*6580*/  RED.E.ADD.F32.FTZ.RN.STRONG.GPU [R188.64+0x80], R16 ;  /* 0x00008010bc00798e */ /* 0x000fe8000c10e786 */
[----:B------:R-:W-:Y:S01]  /*6590*/  RED.E.ADD.F32.FTZ.RN.STRONG.GPU [R2.64+0x80], R17 ;  /* 0x000080110200798e */ /* 0x000fe2000c10e786 */
[-C--:B-1----:R-:W-:Y:S05]  /*65a0*/  LEA.HI.X.SX32 R9, R252, R189.reuse, 0x2, P0 ;  /* 0x000000bdfc097211 */ /* 0x082fea00000f16ff */
[----:B------:R1:W-:Y:S01]  /*65b0*/  RED.E.ADD.F32.FTZ.RN.STRONG.GPU [R8.64], R18 ;  /* 0x000000120800798e */ /* 0x0003e2000c10e786 */
[CC--:B--2---:R-:W-:Y:S02]  /*65c0*/  LEA R6, P1, R245.reuse, R188.reuse, 0x2 ;  /* 0x000000bcf5067211 */ /* 0x0c4fe400078210ff */
[CC--:B------:R-:W-:Y:S02]  /*65d0*/  LEA R10, P0, R0.reuse, R188.reuse, 0x2 ;  /* 0x000000bc000a7211 */ /* 0x0c0fe400078010ff */
[-C--:B------:R-:W-:Y:S02]  /*65e0*/  LEA.HI.X.SX32 R7, R245, R189.reuse, 0x2, P1 ;  /* 0x000000bdf5077211 */ /* 0x080fe400008f16ff */
[-C--:B---3--:R-:W-:Y:S01]  /*65f0*/  LEA.HI.X.SX32 R11, R0, R189.reuse, 0x2, P0 ;  /* 0x000000bd000b7211 */ /* 0x088fe200000f16ff */
[----:B------:R-:W-:Y:S01]  /*6600*/  IMAD.IADD R0, R198, 0x1, R244 ;  /* 0x00000001c6007824 */ /* 0x000fe200078e02f4 */
[CC--:B------:R-:W-:Y:S01]  /*6610*/  LEA R4, P1, R222.reuse, R188.reuse, 0x2 ;  /* 0x000000bcde047211 */ /* 0x0c0fe200078210ff */
[----:B------:R2:W-:Y:S03]  /*6620*/  RED.E.ADD.F32.FTZ.RN.STRONG.GPU [R6.64], R19 ;  /* 0x000000130600798e */ /* 0x0005e6000c10e786 */
[-C--:B------:R-:W-:Y:S01]  /*6630*/  LEA.HI.X.SX32 R5, R222, R189.reuse, 0x2, P1 ;  /* 0x000000bdde057211 */ /* 0x080fe200008f16ff */
[----:B------:R-:W-:Y:S04]  /*6640*/  RED.E.ADD.F32.FTZ.RN.STRONG.GPU [R10.64], R12 ;  /* 0x0000000c0a00798e */ /* 0x000fe8000c10e786 */
[----:B------:R-:W-:Y:S01]  /*6650*/  LDSM.16.MT88.4 R16, [R168+0x2000] ;  /* 0x00200000a810783b */ /* 0x000fe20000004200 */
[CC--:B-1----:R-:W-:Y:S04]  /*6660*/  LEA R8, P2, R223.reuse, R188.reuse, 0x2 ;  /* 0x000000bcdf087211 */ /* 0x0c2fe800078410ff */
[-C--:B------:R-:W-:Y:S05]  /*6670*/  LEA.HI.X.SX32 R9, R223, R189.reuse, 0x2, P2 ;  /* 0x000000bddf097211 */ /* 0x080fea00010f16ff */
[----:B------:R1:W-:Y:S01]  /*6680*/  RED.E.ADD.F32.FTZ.RN.STRONG.GPU [R8.64], R13 ;  /* 0x0000000d0800798e */ /* 0x0003e2000c10e786 */
[CC--:B--2---:R-:W-:Y:S03]  /*6690*/  LEA R6, P0, R228.reuse, R188.reuse, 0x2 ;  /* 0x000000bce4067211 */ /* 0x0c4fe600078010ff */
[----:B------:R2:W-:Y:S01]  /*66a0*/  RED.E.ADD.F32.FTZ.RN.STRONG.GPU [R4.64], R14 ;  /* 0x0000000e0400798e */ /* 0x0005e2000c10e786 */
[-C--:B------:R-:W-:Y:S05]  /*66b0*/  LEA.HI.X.SX32 R7, R228, R189.reuse, 0x2, P0 ;  /* 0x000000bde4077211 */ /* 0x080fea00000f16ff */
[----:B------:R3:W-:Y:S04]  /*66c0*/  RED.E.ADD.F32.FTZ.RN.STRONG.GPU [R6.64], R15 ;  /* 0x0000000f0600798e */ /* 0x0007e8000c10e786 */
[----:B------:R-:W-:Y:S04]  /*66d0*/  RED.E.ADD.F32.FTZ.RN.STRONG.GPU [R188.64+0x100], R68 ;  /* 0x00010044bc00798e */ /* 0x000fe8000c10e786 */
[----:B------:R-:W-:Y:S04]  /*66e0*/  RED.E.ADD.F32.FTZ.RN.STRONG.GPU [R2.64+0x100], R69 ;  /* 0x000100450200798e */ /* 0x000fe8000c10e786 */
[----:B------:R-:W-:Y:S01]  /*66f0*/  LDSM.16.MT88.4 R12, [R173+0x1e000] ;  /* 0x01e00000ad0c783b */ /* 0x000fe20000004200 */
[-C--:B-1----:R-:W-:Y:S02]  /*6700*/  LEA R8, P2, R221, R188.reuse, 0x2 ;  /* 0x000000bcdd087211 */ /* 0x082fe400078410ff */
[-C--:B--2---:R-:W-:Y:S02]  /*6710*/  LEA R4, P0, R251, R188.reuse, 0x2 ;  /* 0x000000bcfb047211 */ /* 0x084fe400078010ff */
[-C--:B------:R-:W-:Y:S02]  /*6720*/  LEA.HI.X.SX32 R9, R221, R189.reuse, 0x2, P2 ;  /* 0x000000bddd097211 */ /* 0x080fe400010f16ff */
[-C--:B------:R-:W-:Y:S02]  /*6730*/  LEA.HI.X.SX32 R5, R251, R189.reuse, 0x2, P0 ;  /* 0x000000bdfb057211 */ /* 0x080fe400000f16ff */
[-C--:B---3--:R-:W-:Y:S02]  /*6740*/  LEA R6, P1, R244, R188.reuse, 0x2 ;  /* 0x000000bcf4067211 */ /* 0x088fe400078210ff */
[-C--:B------:R-:W-:Y:S01]  /*6750*/  LEA R10, P0, R0, R188.reuse, 0x2 ;  /* 0x000000bc000a7211 */ /* 0x080fe200078010ff */
[----:B------:R1:W-:Y:S01]  /*6760*/  RED.E.ADD.F32.FTZ.RN.STRONG.GPU [R4.64], R70 ;  /* 0x000000460400798e */ /* 0x0003e2000c10e786 */
[-C--:B------:R-:W-:Y:S02]  /*6770*/  LEA.HI.X.SX32 R7, R244, R189.reuse, 0x2, P1 ;  /* 0x000000bdf4077211 */ /* 0x080fe400008f16ff */
[-C--:B------:R-:W-:Y:S01]  /*6780*/  LEA.HI.X.SX32 R11, R0, R189.reuse, 0x2, P0 ;  /* 0x000000bd000b7211 */ /* 0x080fe200000f16ff */
[----:B------:R-:W-:Y:S02]  /*6790*/  IMAD.IADD R0, R198, 0x1, R243 ;  /* 0x00000001c6007824 */ /* 0x000fe400078e02f3 */
[----:B------:R2:W-:Y:S04]  /*67a0*/  RED.E.ADD.F32.FTZ.RN.STRONG.GPU [R6.64], R71 ;  /* 0x000000470600798e */ /* 0x0005e8000c10e786 */
[----:B------:R-:W-:Y:S04]  /*67b0*/  RED.E.ADD.F32.FTZ.RN.STRONG.GPU [R10.64], R72 ;  /* 0x000000480a00798e */ /* 0x000fe8000c10e786 */
[----:B------:R3:W-:Y:S04]  /*67c0*/  RED.E.ADD.F32.FTZ.RN.STRONG.GPU [R8.64], R73 ;  /* 0x000000490800798e */ /* 0x0007e8000c10e786 */
[----:B------:R-:W-:Y:S01]  /*67d0*/  LDSM.16.MT88.4 R68, [R168+0x4000] ;  /* 0x00400000a844783b */ /* 0x000fe20000004200 */
[CC--:B-1----:R-:W-:Y:S04]  /*67e0*/  LEA R4, P1, R220.reuse, R188.reuse, 0x2 ;  /* 0x000000bcdc047211 */ /* 0x0c2fe800078210ff */
[-C--:B------:R-:W-:Y:S02]  /*67f0*/  LEA.HI.X.SX32 R5, R220, R189.reuse, 0x2, P1 ;  /* 0x000000bddc057211 */ /* 0x080fe400008f16ff */
[CC--:B--2---:R-:W-:Y:S03]  /*6800*/  LEA R6, P0, R227.reuse, R188.reuse, 0x2 ;  /* 0x000000bce3067211 */ /* 0x0c4fe600078010ff */
[----:B------:R1:W-:Y:S01]  /*6810*/  RED.E.ADD.F32.FTZ.RN.STRONG.GPU [R4.64], R74 ;  /* 0x0000004a0400798e */ /* 0x0003e2000c10e786 */
[-C--:B------:R-:W-:Y:S02]  /*6820*/  LEA.HI.X.SX32 R7, R227, R189.reuse, 0x2, P0 ;  /* 0x000000bde3077211 */ /* 0x080fe400000f16ff */
[CC--:B---3--:R-:W-:Y:S03]  /*6830*/  LEA R8, P2, R219.reuse, R188.reuse, 0x2 ;  /* 0x000000bcdb087211 */ /* 0x0c8fe600078410ff */
[----:B------:R2:W-:Y:S01]  /*6840*/  RED.E.ADD.F32.FTZ.RN.STRONG.GPU [R6.64], R75 ;  /* 0x0000004b0600798e */ /* 0x0005e2000c10e786 */
[-C--:B------:R-:W-:Y:S03]  /*6850*/  LEA.HI.X.SX32 R9, R219, R189.reuse, 0x2, P2 ;  /* 0x000000bddb097211 */ /* 0x080fe600010f16ff */
[----:B------:R-:W-:Y:S04]  /*6860*/  RED.E.ADD.F32.FTZ.RN.STRONG.GPU [R188.64+0x180], R80 ;  /* 0x00018050bc00798e */ /* 0x000fe8000c10e786 */
[----:B------:R-:W-:Y:S04]  /*6870*/  RED.E.ADD.F32.FTZ.RN.STRONG.GPU [R2.64+0x180], R81 ;  /* 0x000180510200798e */ /* 0x000fe8000c10e786 */
[----:B------:R-:W-:Y:S01]  /*6880*/  LDSM.16.MT88.4 R72, [R174+0x1e800] ;  /* 0x01e80000ae48783b */ /* 0x000fe20000004200 */
[CC--:B-1----:R-:W-:Y:S04]  /*6890*/  LEA R4, P0, R250.reuse, R188.reuse, 0x2 ;  /* 0x000000bcfa047211 */ /* 0x0c2fe800078010ff */
[-C--:B------:R-:W-:Y:S02]  /*68a0*/  LEA.HI.X.SX32 R5, R250, R189.reuse, 0x2, P0 ;  /* 0x000000bdfa057211 */ /* 0x080fe400000f16ff */
[CC--:B--2---:R-:W-:Y:S02]  /*68b0*/  LEA R6, P1, R243.reuse, R188.reuse, 0x2 ;  /* 0x000000bcf3067211 */ /* 0x0c4fe400078210ff */
[CC--:B------:R-:W-:Y:S01]  /*68c0*/  LEA R10, P0, R0.reuse, R188.reuse, 0x2 ;  /* 0x000000bc000a7211 */ /* 0x0c0fe200078010ff */
        /* <DEDUP_REMOVED lines=21> */
[-C--:B--2---:R-:W-:Y:S02]  /*6a20*/  LEA R6, P1, R242, R188.reuse, 0x2 ;  /* 0x000000bcf2067211 */ /* 0x084fe400078210ff */
[-C--:B------:R-:W-:Y:S01]  /*6a30*/  LEA R10, P0, R0, R188.reuse, 0x2 ;  /* 0x000000bc000a7211 */ /* 0x080fe200078010ff */
[----:B------:R1:W-:Y:S01]  /*6a40*/  RED.E.ADD.F32.FTZ.RN.STRONG.GPU [R4.64], R86 ;  /* 0x000000560400798e */ /* 0x0003e2000c10e786 */
[-C--:B------:R-:W-:Y:S02]  /*6a50*/  LEA.HI.X.SX32 R7, R242, R189.reuse, 0x2, P1 ;  /* 0x000000bdf2077211 */ /* 0x080fe400008f16ff */
[-C--:B------:R-:W-:Y:S01]  /*6a60*/  LEA.HI.X.SX32 R11, R0, R189.reuse, 0x2, P0 ;  /* 0x000000bd000b7211 */ /* 0x080fe200000f16ff */
[----:B------:R-:W-:Y:S02]  /*6a70*/  IMAD.IADD R0, R198, 0x1, R241 ;  /* 0x00000001c6007824 */ /* 0x000fe400078e02f1 */
[----:B------:R2:W-:Y:S04]  /*6a80*/  RED.E.ADD.F32.FTZ.RN.STRONG.GPU [R6.64], R87 ;  /* 0x000000570600798e */ /* 0x0005e8000c10e786 */
[----:B------:R3:W-:Y:S04]  /*6a90*/  RED.E.ADD.F32.FTZ.RN.STRONG.GPU [R10.64], R88 ;  /* 0x000000580a00798e */ /* 0x0007e8000c10e786 */
[----:B------:R4:W-:Y:S04]  /*6aa0*/  RED.E.ADD.F32.FTZ.RN.STRONG.GPU [R8.64], R89 ;  /* 0x000000590800798e */ /* 0x0009e8000c10e786 */
[----:B------:R-:W-:Y:S01]  /*6ab0*/  LDSM.16.MT88.4 R84, [R168+0x2800] ;  /* 0x00280000a854783b */ /* 0x000fe20000004200 */
[CC--:B-1----:R-:W-:Y:S04]  /*6ac0*/  LEA R4, P1, R216.reuse, R188.reuse, 0x2 ;  /* 0x000000bcd8047211 */ /* 0x0c2fe800078210ff */
[-C--:B------:R-:W-:Y:S02]  /*6ad0*/  LEA.HI.X.SX32 R5, R216, R189.reuse, 0x2, P1 ;  /* 0x000000bdd8057211 */ /* 0x080fe400008f16ff */
[CC--:B--2---:R-:W-:Y:S03]  /*6ae0*/  LEA R6, P0, R225.reuse, R188.reuse, 0x2 ;  /* 0x000000bce1067211 */ /* 0x0c4fe600078010ff */
[----:B------:R1:W-:Y:S01]  /*6af0*/  RED.E.ADD.F32.FTZ.RN.STRONG.GPU [R4.64], R90 ;  /* 0x0000005a0400798e */ /* 0x0003e2000c10e786 */
[-C--:B------:R-:W-:Y:S02]  /*6b00*/  LEA.HI.X.SX32 R7, R225, R189.reuse, 0x2, P0 ;  /* 0x000000bde1077211 */ /* 0x080fe400000f16ff */
[CC--:B---3--:R-:W-:Y:S02]  /*6b10*/  LEA R10, P0, R241.reuse, R188.reuse, 0x2 ;  /* 0x000000bcf10a7211 */ /* 0x0c8fe400078010ff */
[CC--:B----4-:R-:W-:Y:S01]  /*6b20*/  LEA R8, P3, R0.reuse, R188.reuse, 0x2 ;  /* 0x000000bc00087211 */ /* 0x0d0fe200078610ff */
[----:B------:R2:W-:Y:S01]  /*6b30*/  RED.E.ADD.F32.FTZ.RN.STRONG.GPU [R6.64], R91 ;  /* 0x0000005b0600798e */ /* 0x0005e2000c10e786 */
[-C--:B------:R-:W-:Y:S02]  /*6b40*/  LEA.HI.X.SX32 R11, R241, R189.reuse, 0x2, P0 ;  /* 0x000000bdf10b7211 */ /* 0x080fe400000f16ff */
[-C--:B------:R-:W-:Y:S01]  /*6b50*/  LEA.HI.X.SX32 R9, R0, R189.reuse, 0x2, P3 ;  /* 0x000000bd00097211 */ /* 0x080fe200018f16ff */
[----:B------:R-:W-:Y:S01]  /*6b60*/  RED.E.ADD.F32.FTZ.RN.STRONG.GPU [R188.64+0x280], R96 ;  /* 0x00028060bc00798e */ /* 0x000fe2000c10e786 */
[----:B------:R-:W-:Y:S03]  /*6b70*/  LOP3.LUT R0, R193, 0x1, RZ, 0xc0, !PT ;  /* 0x00000001c1007812 */ /* 0x000fe600078ec0ff */
[----:B------:R3:W-:Y:S04]  /*6b80*/  RED.E.ADD.F32.FTZ.RN.STRONG.GPU [R2.64+0x280], R97 ;  /* 0x000280610200798e */ /* 0x0007e8000c10e786 */
[----:B------:R-:W-:Y:S01]  /*6b90*/  LDSM.16.MT88.4 R88, [R173+0x1f800] ;  /* 0x01f80000ad58783b */ /* 0x000fe20000004200 */
[CC--:B-1----:R-:W-:Y:S04]  /*6ba0*/  LEA R4, P1, R248.reuse, R188.reuse, 0x2 ;  /* 0x000000bcf8047211 */ /* 0x0c2fe800078210ff */
[-C--:B------:R-:W-:Y:S02]  /*6bb0*/  LEA.HI.X.SX32 R5, R248, R189.reuse, 0x2, P1 ;  /* 0x000000bdf8057211 */ /* 0x080fe400008f16ff */
[CC--:B--2---:R-:W-:Y:S03]  /*6bc0*/  LEA R6, P2, R215.reuse, R188.reuse, 0x2 ;  /* 0x000000bcd7067211 */ /* 0x0c4fe600078410ff */
[----:B------:R1:W-:Y:S01]  /*6bd0*/  RED.E.ADD.F32.FTZ.RN.STRONG.GPU [R4.64], R98 ;  /* 0x000000620400798e */ /* 0x0003e2000c10e786 */
[-C--:B------:R-:W-:Y:S03]  /*6be0*/  LEA.HI.X.SX32 R7, R215, R189.reuse, 0x2, P2 ;  /* 0x000000bdd7077211 */ /* 0x080fe600010f16ff */
[----:B------:R-:W-:Y:S01]  /*6bf0*/  RED.E.ADD.F32.FTZ.RN.STRONG.GPU [R10.64], R99 ;  /* 0x000000630a00798e */ /* 0x000fe2000c10e786 */
[CC--:B---3--:R-:W-:Y:S03]  /*6c00*/  LEA R2, P0, R224.reuse, R188.reuse, 0x2 ;  /* 0x000000bce0027211 */ /* 0x0c8fe600078010ff */
[----:B------:R-:W-:Y:S01]  /*6c10*/  RED.E.ADD.F32.FTZ.RN.STRONG.GPU [R8.64], R92 ;  /* 0x0000005c0800798e */ /* 0x000fe2000c10e786 */
[-C--:B------:R-:W-:Y:S02]  /*6c20*/  LEA.HI.X.SX32 R3, R224, R189.reuse, 0x2, P0 ;  /* 0x000000bde0037211 */ /* 0x080fe400000f16ff */
[----:B------:R-:W-:Y:S01]  /*6c30*/  ISETP.NE.U32.AND P0, PT, R0, 0x1, PT ;  /* 0x000000010000780c */ /* 0x000fe20003f05070 */
[----:B------:R-:W-:Y:S01]  /*6c40*/  RED.E.ADD.F32.FTZ.RN.STRONG.GPU [R6.64], R93 ;  /* 0x0000005d0600798e */ /* 0x000fe2000c10e786 */
[----:B------:R-:W-:Y:S03]  /*6c50*/  @P6 IADD3 R0, P2, R208, -0x100, RZ ;  /* 0xffffff00d0006810 */ /* 0x000fe60007f5e0ff */
[----:B------:R-:W-:Y:S02]  /*6c60*/  LDSM.16.MT88.4 R8, [R168] ;  /* 0x00000000a808783b */ /* 0x000fe40000004200 */
[----:B------:R-:W-:Y:S01]  /*6c70*/  @P6 IMAD.MOV.U32 R208, RZ, RZ, R0 ;  /* 0x000000ffffd06224 */ /* 0x000fe200078e0000 */
[C---:B------:R-:W-:Y:S05]  /*6c80*/  IADD3 R0, R168.reuse, -0x6000, RZ ;  /* 0xffffa000a8007810 */ /* 0x040fea0007ffe0ff */
[----:B------:R-:W-:Y:S02]  /*6c90*/  @P0 IADD3 R0, R168, 0x6000, RZ ;  /* 0x00006000a8000810 */ /* 0x000fe40007ffe0ff */
[C---:B-1----:R-:W-:Y:S04]  /*6ca0*/  LEA R4, P1, R214.reuse, R188, 0x2 ;  /* 0x000000bcd6047211 */ /* 0x042fe800078210ff */
[----:B------:R-:W-:Y:S02]  /*6cb0*/  LEA.HI.X.SX32 R5, R214, R189, 0x2, P1 ;  /* 0x000000bdd6057211 */ /* 0x000fe400008f16ff */
[----:B------:R-:W-:Y:S03]  /*6cc0*/  @P6 IADD3 R213, P1, R213, -0x100, RZ ;  /* 0xffffff00d5d56810 */ /* 0x000fe60007f3e0ff */
[----:B------:R-:W-:Y:S01]  /*6cd0*/  RED.E.ADD.F32.FTZ.RN.STRONG.GPU [R4.64], R94 ;  /* 0x0000005e0400798e */ /* 0x000fe2000c10e786 */
[----:B------:R-:W-:Y:S03]  /*6ce0*/  @P6 IADD3.X R212, R212, -0x1, RZ, P1, !PT ;  /* 0xffffffffd4d46810 */ /* 0x000fe60000ffe4ff */
[----:B------:R-:W1:Y:S04]  /*6cf0*/  LDSM.16.MT88.4 R4, [R174+0x1e000] ;  /* 0x01e00000ae04783b */ /* 0x000e680000004200 */
[----:B------:R2:W-:Y:S04]  /*6d00*/  RED.E.ADD.F32.FTZ.RN.STRONG.GPU [R2.64], R95 ;  /* 0x0000005f0200798e */ /* 0x0005e8000c10e786 */
[----:B------:R-:W-:Y:S01]  /*6d10*/  LDSM.16.MT88.4 R92, [R168+0x3800] ;  /* 0x00380000a85c783b */ /* 0x000fe20000004200 */
[----:B--2---:R-:W-:Y:S02]  /*6d20*/  @P6 IADD3.X R2, R207, -0x1, RZ, P2, !PT ;  /* 0xffffffffcf026810 */ /* 0x004fe400017fe4ff */
[C---:B------:R-:W-:Y:S02]  /*6d30*/  ISETP.GT.AND P2, PT, R193.reuse, R231, PT ;  /* 0x000000e7c100720c */ /* 0x040fe40003f44270 */
[----:B------:R-:W-:Y:S01]  /*6d40*/  IADD3 R3, R193, -0x1, RZ ;  /* 0xffffffffc1037810 */ /* 0x000fe20007ffe0ff */
[----:B------:R-:W-:Y:S01]  /*6d50*/  @P6 IMAD.MOV.U32 R207, RZ, RZ, R2 ;  /* 0x000000ffffcf6224 */ /* 0x000fe200078e0002 */
[-C--:B-1----:R-:W-:Y:S05]  /*6d60*/  HMMA.16816.F32 R100, R4, R8.reuse, R100 ;  /* 0x000000080464723c */ /* 0x082fea0000001864 */
[----:B------:R-:W-:Y:S03]  /*6d70*/  IMAD.MOV.U32 R193, RZ, RZ, R3 ;  /* 0x000000ffffc17224 */ /* 0x000fe600078e0003 */
        /* <DEDUP_REMOVED lines=14> */
[----:B------:R-:W2:Y:S04]  /*6e60*/  LDSM.16.MT88.4 R4, [R174+0x1f000] ;  /* 0x01f00000ae04783b */ /* 0x000ea80000004200 */
[----:B------:R-:W3:Y:S03]  /*6e70*/  LDSM.16.MT88.4 R68, [R168+0x3000] ;  /* 0x00300000a844783b */ /* 0x000ee60000004200 */
[-C--:B------:R-:W-:Y:S08]  /*6e80*/  HMMA.16816.F32 R100, R72, R76.reuse, R100 ;  /* 0x0000004c4864723c */ /* 0x080ff00000001864 */
        /* <DEDUP_REMOVED lines=14> */
[----:B------:R3:W1:Y:S07]  /*6f70*/  LDSM.16.MT88.4 R8, [R168+0x5800] ;  /* 0x00580000a808783b */ /* 0x00066e0000004200 */
[-C--:B--2---:R-:W-:Y:S08]  /*6f80*/  HMMA.16816.F32 R100, R4, R12.reuse, R100 ;  /* 0x0000000c0464723c */ /* 0x084ff00000001864 */
[C---:B------:R-:W-:Y:S08]  /*6f90*/  HMMA.16816.F32 R104, R16.reuse, R12, R104 ;  /* 0x0000000c1068723c */ /* 0x040ff00000001868 */
[-C--:B------:R-:W-:Y:S04]  /*6fa0*/  HMMA.16816.F32 R108, R16, R14.reuse, R108 ;  /* 0x0000000e106c723c */ /* 0x080fe8000000186c */
[----:B---3--:R-:W-:Y:S04]  /*6fb0*/  IMAD.MOV.U32 R168, RZ, RZ, R0 ;  /* 0x000000ffffa87224 */ /* 0x008fe800078e0000 */
[C---:B------:R-:W-:Y:S08]  /*6fc0*/  HMMA.16816.F32 R112, R4.reuse, R14, R112 ;  /* 0x0000000e0470723c */ /* 0x040ff00000001870 */
[-C--:B------:R-:W-:Y:S08]  /*6fd0*/  HMMA.16816.F32 R116, R4, R68.reuse, R116 ;  /* 0x000000440474723c */ /* 0x080ff00000001874 */
        /* <DEDUP_REMOVED lines=19> */
[----:B------:R-:W-:-:S07]  /*7110*/  @P2 BRA `(.L_x_158) ;  /* 0xffffcc3000002947 */ /* 0x000fce000383ffff */
[----:B------:R-:W2:Y:S01]  /*7120*/  LDL R98, [R1] ;  /* 0x0000000001627983 */ /* 0x000ea20000100800 */
        /* <DEDUP_REMOVED lines=35> */
[----:B------:R-:W-:Y:S01]  /*7360*/  STS [R236], R24 ;  /* 0x00000018ec007388 */ /* 0x000fe20000000800 */
[----:B------:R-:W-:Y:S01]  /*7370*/  FMUL.FTZ R16, R117, c[0x0][0x2e0] ;  /* 0x0000b80075107a20 */ /* 0x000fe20000410000 */
[----:B------:R-:W-:Y:S01]  /*7380*/  F2FP.PACK_AB R17, R17, R110 ;  /* 0x0000006e1111723e */ /* 0x000fe200000000ff */
[----:B------:R-:W-:Y:S01]  /*7390*/  FMUL.FTZ R118, R118, c[0x0][0x2e0] ;  /* 0x0000b80076767a20 */ /* 0x000fe20000410000 */
[----:B------:R-:W-:Y:S01]  /*73a0*/  STS [R236+0x400], R23 ;  /* 0x00040017ec007388 */ /* 0x000fe20000000800 */
        /* <DEDUP_REMOVED lines=57> */
[----:B------:R-:W-:-:S02]  /*7740*/  F2FP.PACK_AB R2, R2, R140 ;  /* 0x0000008c0202723e */ /* 0x000fc400000000ff */
[----:B------:R-:W-:Y:S01]  /*7750*/  STS [R236+0x4000], R8 ;  /* 0x00400008ec007388 */ /* 0x000fe20000000800 */
[----:B------:R-:W-:Y:S02]  /*7760*/  F2FP.PACK_AB R48, R49, R48 ;  /* 0x000000303130723e */ /* 0x000fe400000000ff */
[----:B------:R-:W-:Y:S01]  /*7770*/  F2FP.PACK_AB R0, R0, R142 ;  /* 0x0000008e0000723e */ /* 0x000fe200000000ff */
[----:B------:R-:W-:Y:S01]  /*7780*/  STS [R236+0x4400], R7 ;  /* 0x00440007ec007388 */ /* 0x000fe20000000800 */
[----:B------:R-:W-:Y:S02]  /*7790*/  F2FP.PACK_AB R50, R51, R50 ;  /* 0x000000323332723e */ /* 0x000fe400000000ff */
[----:B------:R-:W-:Y:S01]  /*77a0*/  F2FP.PACK_AB R40, R41, R40 ;  /* 0x000000282928723e */ /* 0x000fe200000000ff */
[----:B------:R-:W-:Y:S01]  /*77b0*/  STS [R237+0x4000], R4 ;  /* 0x00400004ed007388 */ /* 0x000fe20000000800 */
[----:B------:R-:W-:Y:S02]  /*77c0*/  F2FP.PACK_AB R42, R43, R42 ;  /* 0x0000002a2b2a723e */ /* 0x000fe400000000ff */
[----:B------:R-:W-:Y:S01]  /*77d0*/  F2FP.PACK_AB R44, R45, R44 ;  /* 0x0000002c2d2c723e */ /* 0x000fe200000000ff */
[----:B------:R-:W-:Y:S01]  /*77e0*/  STS [R237+0x4400], R3 ;  /* 0x00440003ed007388 */ /* 0x000fe20000000800 */
[----:B------:R-:W-:-:S02]  /*77f0*/  F2FP.PACK_AB R46, R47, R46 ;  /* 0x0000002e2f2e723e */ /* 0x000fc400000000ff */
        /* <DEDUP_REMOVED lines=10> */
[----:B------:R1:W-:Y:S01]  /*78a0*/  STS [R237+0x5400], R0 ;  /* 0x00540000ed007388 */ /* 0x0003e20000000800 */
[----:B------:R-:W-:-:S03]  /*78b0*/  F2FP.PACK_AB R62, R63, R62 ;  /* 0x0000003e3f3e723e */ /* 0x000fc600000000ff */
        /* <DEDUP_REMOVED lines=16> */
[----:B------:R-:W4:Y:S04]  /*79c0*/  S2R R157, SR_CTAID.Y ;  /* 0x00000000009d7919 */ /* 0x000f280000002600 */
[----:B------:R3:W-:Y:S04]  /*79d0*/  STS [R236+0xa000], R52 ;  /* 0x00a00034ec007388 */ /* 0x0007e80000000800 */
[----:B------:R3:W-:Y:S04]  /*79e0*/  STS [R236+0xa400], R54 ;  /* 0x00a40036ec007388 */ /* 0x0007e80000000800 */
[----:B------:R3:W-:Y:S04]  /*79f0*/  STS [R237+0xa000], R64 ;  /* 0x00a00040ed007388 */ /* 0x0007e80000000800 */
[----:B------:R3:W-:Y:S04]  /*7a00*/  STS [R237+0xa400], R66 ;  /* 0x00a40042ed007388 */ /* 0x0007e80000000800 */
[----:B------:R3:W-:Y:S04]  /*7a10*/  STS [R236+0xb000], R56 ;  /* 0x00b00038ec007388 */ /* 0x0007e80000000800 */
[----:B------:R3:W-:Y:S01]  /*7a20*/  STS [R236+0xb400], R58 ;  /* 0x00b4003aec007388 */ /* 0x0007e20000000800 */
[----:B----4-:R-:W-:-:S03]  /*7a30*/  SHF.R.S32.HI R97, RZ, 0x1f, R157 ;  /* 0x0000001fff617819 */ /* 0x010fc6000001149d */
[----:B------:R3:W-:Y:S04]  /*7a40*/  STS [R237+0xb000], R60 ;  /* 0x00b0003ced007388 */ /* 0x0007e80000000800 */
[----:B------:R3:W-:Y:S04]  /*7a50*/  STS [R237+0xb400], R62 ;  /* 0x00b4003eed007388 */ /* 0x0007e80000000800 */
[----:B------:R-:W4:Y:S01]  /*7a60*/  S2R R96, SR_CTAID.Y ;  /* 0x0000000000607919 */ /* 0x000f220000002600 */
[----:B--2---:R-:W-:-:S13]  /*7a70*/  ISETP.NE.AND P0, PT, R98, -0x1, PT ;  /* 0xffffffff6200780c */ /* 0x004fda0003f05270 */
[----:B-1----:R-:W-:-:S05]  /*7a80*/  @P0 IADD3 R0, R233, R98, RZ ;  /* 0x00000062e9000210 */ /* 0x002fca0007ffe0ff */
[----:B------:R-:W-:-:S04]  /*7a90*/  @P0 IMAD.WIDE.U32 R2, R0, c[0x0][0x3a0], RZ ;  /* 0x0000e80000020a25 */ /* 0x000fc800078e00ff */
[----:B------:R-:W-:Y:S01]  /*7aa0*/  @P0 IMAD R5, R0, c[0x0][0x3a4], R3 ;  /* 0x0000e90000050a24 */ /* 0x000fe200078e0203 */
[----:B------:R-:W-:Y:S01]  /*7ab0*/  @P0 MOV R4, R2 ;  /* 0x0000000200040202 */ /* 0x000fe20000000f00 */
[----:B------:R-:W-:Y:S05]  /*7ac0*/  @P0 BRA `(.L_x_159) ;  /* 0x000000a000000947 */ /* 0x000fea0003800000 */
[----:B---34-:R-:W-:Y:S01]  /*7ad0*/  SHF.R.S32.HI R0, RZ, 0x1f, R233 ;  /* 0x0000001fff007819 */ /* 0x018fe200000114e9 */
        /* <DEDUP_REMOVED lines=9> */
.L_x_159:
[----:B---34-:R-:W-:-:S05]  /*7b70*/  @P0 IADD3 R0, R233, R98, RZ ;  /* 0x00000062e9000210 */ /* 0x018fca0007ffe0ff */
        /* <DEDUP_REMOVED lines=14> */
.L_x_160:
[----:B------:R-:W-:Y:S01]  /*7c60*/  BAR.SYNC.DEFER_BLOCKING 0x0 ;  /* 0x0000000000007b1d */ /* 0x000fe20000010000 */
[----:B------:R-:W-:Y:S01]  /*7c70*/  SHF.R.S32.HI R24, RZ, 0x1f, R246 ;  /* 0x0000001fff187819 */ /* 0x000fe200000114f6 */
[----:B------:R-:W-:Y:S01]  /*7c80*/  IMAD R23, R235, -0x40, R209 ;  /* 0xffffffc0eb177824 */ /* 0x000fe200078e02d1 */
[----:B------:R-:W-:Y:S02]  /*7c90*/  MOV R20, R200 ;  /* 0x000000c800147202 */ /* 0x000fe40000000f00 */
[----:B------:R-:W-:Y:S01]  /*7ca0*/  MOV R21, R201 ;  /* 0x000000c900157202 */ /* 0x000fe20000000f00 */
[----:B------:R-:W1:Y:S01]  /*7cb0*/  S2R R65, SR_CTAID.Z ;  /* 0x0000000000417919 */ /* 0x000e620000002700 */
[----:B------:R-:W-:Y:S01]  /*7cc0*/  IMAD R0, R24, c[0x0][0x3a0], RZ ;  /* 0x0000e80018007a24 */ /* 0x000fe200078e02ff */
[----:B------:R-:W-:Y:S01]  /*7cd0*/  ISETP.GE.AND P4, PT, R234, R23, PT ;  /* 0x00000017ea00720c */ /* 0x000fe20003f86270 */
[----:B------:R-:W-:Y:S01]  /*7ce0*/  BSSY B0, `(.L_x_161) ;  /* 0x0000026000007945 */ /* 0x000fe20003800000 */
[----:B------:R-:W-:Y:S01]  /*7cf0*/  IMAD.WIDE.U32 R2, R246, c[0x0][0x3a0], R20 ;  /* 0x0000e800f6027a25 */ /* 0x000fe200078e0014 */
[----:B------:R-:W-:-:S03]  /*7d00*/  SHF.R.S32.HI R64, RZ, 0x1f, R234 ;  /* 0x0000001fff407819 */ /* 0x000fc600000114ea */
[----:B------:R-:W-:Y:S01]  /*7d10*/  IMAD R0, R246, c[0x0][0x3a4], R0 ;  /* 0x0000e900f6007a24 */ /* 0x000fe200078e0200 */
[----:B------:R-:W-:-:S04]  /*7d20*/  IADD3 R2, P0, R4, R2, RZ ;  /* 0x0000000204027210 */ /* 0x000fc80007f1e0ff */
[----:B------:R-:W-:Y:S01]  /*7d30*/  IADD3.X R3, R5, R3, R0, P0, !PT ;  /* 0x0000000305037210 */ /* 0x000fe200007fe400 */
[----:B------:R2:W3:Y:S04]  /*7d40*/  LDS.128 R36, [R191+0x13000] ;  /* 0x01300000bf247984 */ /* 0x0004e80000000c00 */
[----:B------:R2:W4:Y:S01]  /*7d50*/  LDS.128 R32, [R191+0x15000] ;  /* 0x01500000bf207984 */ /* 0x0005220000000c00 */
[----:B-1----:R-:W-:Y:S01]  /*7d60*/  SHF.R.S32.HI R27, RZ, 0x1f, R65 ;  /* 0x0000001fff1b7819 */ /* 0x002fe20000011441 */
[----:B------:R-:W-:Y:S02]  /*7d70*/  IMAD.WIDE.U32 R4, R65, c[0x0][0x3b8], R2 ;  /* 0x0000ee0041047a25 */ /* 0x000fe400078e0002 */
[----:B------:R2:W1:Y:S02]  /*7d80*/  LDS.128 R28, [R191+0x17000] ;  /* 0x01700000bf1c7984 */ /* 0x0004640000000c00 */
[----:B------:R-:W-:-:S02]  /*7d90*/  IMAD R0, R27, c[0x0][0x3b8], RZ ;  /* 0x0000ee001b007a24 */ /* 0x000fc400078e02ff */
[----:B------:R2:W1:Y:S02]  /*7da0*/  LDS.128 R48, [R191+0x18000] ;  /* 0x01800000bf307984 */ /* 0x0004640000000c00 */
[----:B------:R-:W-:Y:S02]  /*7db0*/  IMAD R0, R65, c[0x0][0x3bc], R0 ;  /* 0x0000ef0041007a24 */ /* 0x000fe400078e0200 */
[----:B------:R2:W1:Y:S04]  /*7dc0*/  LDS.128 R60, [R191+0x19000] ;  /* 0x01900000bf3c7984 */ /* 0x0004680000000c00 */
[----:B------:R2:W1:Y:S01]  /*7dd0*/  LDS.128 R44, [R191+0x1a000] ;  /* 0x01a00000bf2c7984 */ /* 0x0004620000000c00 */
[----:B------:R-:W-:-:S03]  /*7de0*/  IADD3 R22, R0, R5, RZ ;  /* 0x0000000500167210 */ /* 0x000fc60007ffe0ff */
[----:B------:R2:W1:Y:S04]  /*7df0*/  LDS.128 R56, [R191+0x1b000] ;  /* 0x01b00000bf387984 */ /* 0x0004680000000c00 */
[----:B------:R2:W1:Y:S04]  /*7e00*/  LDS.128 R40, [R191+0x1c000] ;  /* 0x01c00000bf287984 */ /* 0x0004680000000c00 */
[----:B------:R2:W1:Y:S01]  /*7e10*/  LDS.128 R52, [R191+0x1d000] ;  /* 0x01d00000bf347984 */ /* 0x0004620000000c00 */
[----:B------:R-:W-:Y:S05]  /*7e20*/  @P4 BRA `(.L_x_162) ;  /* 0x0000011000004947 */ /* 0x000fea0003800000 */
[----:B------:R-:W-:Y:S01]  /*7e30*/  ISETP.GE.AND P2, PT, R200, c[0x0][0x220], PT ;  /* 0x00008800c8007a0c */ /* 0x000fe20003f46270 */
[----:B------:R-:W2:Y:S01]  /*7e40*/  LDS.128 R16, [R191+0x14000] ;  /* 0x01400000bf107984 */ /* 0x000ea20000000c00 */
[----:B------:R-:W-:Y:S01]  /*7e50*/  MOV R3, R22 ;  /* 0x0000001600037202 */ /* 0x000fe20000000f00 */
[----:B------:R-:W-:Y:S01]  /*7e60*/  IMAD R0, R64, c[0x0][0x3a0], RZ ;  /* 0x0000e80040007a24 */ /* 0x000fe200078e02ff */
[----:B------:R-:W-:Y:S01]  /*7e70*/  ISETP.GE.AND P1, PT, R210, c[0x0][0x220], PT ;  /* 0x00008800d2007a0c */ /* 0x000fe20003f26270 */
[----:B------:R-:W4:Y:S01]  /*7e80*/  LDS.128 R12, [R191+0x16000] ;  /* 0x01600000bf0c7984 */ /* 0x000f220000000c00 */
[----:B------:R-:W-:Y:S01]  /*7e90*/  IMAD.MOV.U32 R2, RZ, RZ, R4 ;  /* 0x000000ffff027224 */ /* 0x000fe200078e0004 */
[----:B------:R-:W-:Y:S01]  /*7ea0*/  ISETP.GE.AND P0, PT, R211, c[0x0][0x220], PT ;  /* 0x00008800d3007a0c */ /* 0x000fe20003f06270 */
[----:B------:R-:W-:-:S02]  /*7eb0*/  IMAD R0, R234, c[0x0][0x3a4], R0 ;  /* 0x0000e900ea007a24 */ /* 0x000fc400078e0200 */
[----:B------:R-:W-:-:S03]  /*7ec0*/  IMAD.WIDE.U32 R6, R234, c[0x0][0x3a0], R2 ;  /* 0x0000e800ea067a25 */ /* 0x000fc600078e0002 */
[----:B------:R-:W3:Y:S01]  /*7ed0*/  @!P2 LDS.128 R8, [R191+0x12000] ;  /* 0x01200000bf08a984 */ /* 0x000ee20000000c00 */
[----:B------:R-:W-:Y:S01]  /*7ee0*/  IMAD.IADD R0, R0, 0x1, R7 ;  /* 0x0000000100007824 */ /* 0x000fe200078e0207 */
[----:B------:R-:W-:-:S04]  /*7ef0*/  LEA R2, P3, R6, c[0x0][0x340], 0x1 ;  /* 0x0000d00006027a11 */ /* 0x000fc800078608ff */
[----:B------:R-:W-:-:S05]  /*7f00*/  LEA.HI.X R3, R6, c[0x0][0x344], R0, 0x1, P3 ;  /* 0x0000d10006037a11 */ /* 0x000fca00018f0c00 */
[----:B--2---:R2:W-:Y:S04]  /*7f10*/  @!P1 STG.E.128 [R2.64+0x80], R16 ;  /* 0x0000801002009986 */ /* 0x0045e8000c101d06 */
[----:B----4-:R2:W-:Y:S04]  /*7f20*/  @!P0 STG.E.128 [R2.64+0x100], R12 ;  /* 0x0001000c02008986 */ /* 0x0105e8000c101d06 */
[----:B---3--:R2:W-:Y:S02]  /*7f30*/  @!P2 STG.E.128 [R2.64], R8 ;  /* 0x000000080200a986 */ /* 0x0085e4000c101d06 */
.L_x_162:
[----:B------:R-:W-:Y:S05]  /*7f40*/  BSYNC B0 ;  /* 0x0000000000007941 */ /* 0x000fea0003800000 */
.L_x_161:
[----:B------:R-:W-:Y:S01]  /*7f50*/  IADD3 R0, R234, 0x20, RZ ;  /* 0x00000020ea007810 */ /* 0x000fe20007ffe0ff */
[----:B------:R-:W-:Y:S03]  /*7f60*/  BSSY B0, `(.L_x_163) ;  /* 0x0000013000007945 */ /* 0x000fe60003800000 */
[----:B------:R-:W-:-:S13]  /*7f70*/  ISETP.GE.AND P3, PT, R0, R23, PT ;  /* 0x000000170000720c */ /* 0x000fda0003f66270 */
[----:B------:R-:W-:Y:S05]  /*7f80*/  @P3 BRA `(.L_x_164) ;  /* 0x0000010000003947 */ /* 0x000fea0003800000 */
[----:B------:R-:W-:Y:S02]  /*7f90*/  IADD3 R0, P0, R234, 0x20, RZ ;  /* 0x00000020ea007810 */ /* 0x000fe40007f1e0ff */
[----:B--2---:R-:W-:Y:S02]  /*7fa0*/  MOV R3, R22 ;  /* 0x0000001600037202 */ /* 0x004fe40000000f00 */
[----:B------:R-:W-:Y:S01]  /*7fb0*/  ISETP.GE.AND P2, PT, R200, c[0x0][0x220], PT ;  /* 0x00008800c8007a0c */ /* 0x000fe20003f46270 */
[----:B------:R-:W-:Y:S01]  /*7fc0*/  IMAD.X R2, RZ, RZ, R64, P0 ;  /* 0x000000ffff027224 */ /* 0x000fe200000e0640 */
[----:B------:R-:W-:Y:S02]  /*7fd0*/  ISETP.GE.AND P1, PT, R210, c[0x0][0x220], PT ;  /* 0x00008800d2007a0c */ /* 0x000fe40003f26270 */
[----:B------:R-:W-:Y:S01]  /*7fe0*/  ISETP.GE.AND P0, PT, R211, c[0x0][0x220], PT ;  /* 0x00008800d3007a0c */ /* 0x000fe20003f06270 */
[----:B------:R-:W-:Y:S02]  /*7ff0*/  IMAD R5, R2, c[0x0][0x3a0], RZ ;  /* 0x0000e80002057a24 */ /* 0x000fe400078e02ff */
[----:B------:R-:W-:-:S04]  /*8000*/  IMAD.MOV.U32 R2, RZ, RZ, R4 ;  /* 0x000000ffff027224 */ /* 0x000fc800078e0004 */
[----:B------:R-:W-:-:S04]  /*8010*/  IMAD.WIDE.U32 R6, R0, c[0x0][0x3a0], R2 ;  /* 0x0000e80000067a25 */ /* 0x000fc800078e0002 */
[----:B------:R-:W-:Y:S01]  /*8020*/  IMAD R0, R0, c[0x0][0x3a4], R5 ;  /* 0x0000e90000007a24 */ /* 0x000fe200078e0205 */
[----:B------:R-:W-:-:S03]  /*8030*/  LEA R2, P5, R6, c[0x0][0x340], 0x1 ;  /* 0x0000d00006027a11 */ /* 0x000fc600078a08ff */
[----:B------:R-:W-:-:S05]  /*8040*/  IMAD.IADD R0, R0, 0x1, R7 ;  /* 0x0000000100007824 */ /* 0x000fca00078e0207 */
[----:B------:R-:W-:-:S05]  /*8050*/  LEA.HI.X R3, R6, c[0x0][0x344], R0, 0x1, P5 ;  /* 0x0000d10006037a11 */ /* 0x000fca00028f0c00 */
[----:B---3--:R2:W-:Y:S04]  /*8060*/  @!P2 STG.E.128 [R2.64], R36 ;  /* 0x000000240200a986 */ /* 0x0085e8000c101d06 */
[----:B----4-:R2:W-:Y:S04]  /*8070*/  @!P1 STG.E.128 [R2.64+0x80], R32 ;  /* 0x0000802002009986 */ /* 0x0105e8000c101d06 */
[----:B-1----:R2:W-:Y:S02]  /*8080*/  @!P0 STG.E.128 [R2.64+0x100], R28 ;  /* 0x0001001c02008986 */ /* 0x0025e4000c101d06 */
.L_x_164:
[----:B------:R-:W-:Y:S05]  /*8090*/  BSYNC B0 ;  /* 0x0000000000007941 */ /* 0x000fea0003800000 */
.L_x_163:
[----:B--2---:R-:W-:Y:S01]  /*80a0*/  IMAD.WIDE.U32 R2, R246, c[0x0][0x3a8], R20 ;  /* 0x0000ea00f6027a25 */ /* 0x004fe200078e0014 */
[----:B------:R-:W-:Y:S03]  /*80b0*/  BSSY B0, `(.L_x_165) ;  /* 0x0000018000007945 */ /* 0x000fe60003800000 */
[----:B------:R-:W-:Y:S01]  /*80c0*/  IMAD R0, R24, c[0x0][0x3a8], RZ ;  /* 0x0000ea0018007a24 */ /* 0x000fe200078e02ff */
[----:B------:R-:W-:Y:S01]  /*80d0*/  IADD3 R2, P0, R25, R2, RZ ;  /* 0x0000000219027210 */ /* 0x000fe20007f1e0ff */
[----:B------:R-:W-:-:S02]  /*80e0*/  IMAD R4, R27, c[0x0][0x3c0], RZ ;  /* 0x0000f0001b047a24 */ /* 0x000fc400078e02ff */
[----:B------:R-:W-:-:S05]  /*80f0*/  IMAD R0, R246, c[0x0][0x3ac], R0 ;  /* 0x0000eb00f6007a24 */ /* 0x000fca00078e0200 */
        /* <DEDUP_REMOVED lines=16> */
[----:B-1----:R1:W-:Y:S04]  /*8200*/  @!P2 STG.E.128 [R2.64], R48 ;  /* 0x000000300200a986 */ /* 0x0023e8000c101d06 */
[----:B------:R1:W-:Y:S04]  /*8210*/  @!P1 STG.E.128 [R2.64+0x80], R44 ;  /* 0x0000802c02009986 */ /* 0x0003e8000c101d06 */
[----:B------:R1:W-:Y:S02]  /*8220*/  @!P0 STG.E.128 [R2.64+0x100], R40 ;  /* 0x0001002802008986 */ /* 0x0003e4000c101d06 */
.L_x_166:
[----:B------:R-:W-:Y:S05]  /*8230*/  BSYNC B0 ;  /* 0x0000000000007941 */ /* 0x000fea0003800000 */
.L_x_165:
[----:B------:R-:W-:Y:S05]  /*8240*/  @P3 BRA `(.L_x_137) ;  /* 0x0000010000003947 */ /* 0x000fea0003800000 */
[----:B------:R-:W-:Y:S02]  /*8250*/  IADD3 R0, P0, R234, 0x20, RZ ;  /* 0x00000020ea007810 */ /* 0x000fe40007f1e0ff */
[----:B-1----:R-:W-:-:S02]  /*8260*/  MOV R3, R8 ;  /* 0x0000000800037202 */ /* 0x002fc40000000f00 */
        /* <DEDUP_REMOVED lines=11> */
[----:B------:R1:W-:Y:S04]  /*8320*/  @!P2 STG.E.128 [R2.64], R60 ;  /* 0x0000003c0200a986 */ /* 0x0003e8000c101d06 */
[----:B------:R1:W-:Y:S04]  /*8330*/  @!P1 STG.E.128 [R2.64+0x80], R56 ;  /* 0x0000803802009986 */ /* 0x0003e8000c101d06 */
[----:B------:R1:W-:Y:S02]  /*8340*/  @!P0 STG.E.128 [R2.64+0x100], R52 ;  /* 0x0001003402008986 */ /* 0x0003e4000c101d06 */
.L_x_137:
[----:B------:R-:W-:Y:S05]  /*8350*/  BSYNC B1 ;  /* 0x0000000000017941 */ /* 0x000fea0003800000 */
.L_x_123:
[----:B------:R-:W-:-:S04]  /*8360*/  IADD3 R235, R235, c[0x0][0xc], RZ ;  /* 0x00000300ebeb7a10 */ /* 0x000fc80007ffe0ff */
[----:B------:R-:W-:-:S13]  /*8370*/  ISETP.GE.AND P0, PT, R235, UR4, PT ;  /* 0x00000004eb007c0c */ /* 0x000fda000bf06270 */
[----:B------:R-:W-:Y:S01]  /*8380*/  @P0 CALL.REL.NOINC `(.L_x_167) ;  /* 0x0000001000000944 */ /* 0x000fe20003c00000 */
[----:B------:R-:W-:Y:S05]  /*8390*/  BRA `(.L_x_168) ;  /* 0xffff852000007947 */ /* 0x000fea000383ffff */
.L_x_167:
[----:B------:R-:W-:Y:S05]  /*83a0*/  EXIT ;  /* 0x000000000000794d */ /* 0x000fea0003800000 */
.L_x_169:
        /* <DEDUP_REMOVED lines=13> */
.L_x_801:


//--------------------- .text._ZN5flash44flash_bwd_dq_dk_dv_loop_seqk_parallel_kernelI23Flash_bwd_kernel_traitsILi192ELi64ELi64ELi8ELi4ELi2ELi2ELb0ELb0EN7cutlass6half_tE19Flash_kernel_traitsILi192ELi64ELi64ELi8ES3_EELb0ELb1ELb0ELb0ELb0ELb1ELb0EEEvNS_16Flash_bwd_paramsE --------------------------
	.section	.text._ZN5flash44flash_bwd_dq_dk_dv_loop_seqk_parallel_kernelI23Flash_bwd_kernel_traitsILi192ELi64ELi64ELi8ELi4ELi2ELi2ELb0ELb0EN7cutlass6half_tE19Flash_kernel_traitsILi192ELi64ELi64ELi8ES3_EELb0ELb1ELb0ELb0ELb0ELb1ELb0EEEvNS_16Flash_bwd_paramsE,"ax",@progbits
	.sectioninfo	@"SHI_REGISTERS=255"
	.align	128
        .global         _ZN5flash44flash_bwd_dq_dk_dv_loop_seqk_parallel_kernelI23Flash_bwd_kernel_traitsILi192ELi64ELi64ELi8ELi4ELi2ELi2ELb0ELb0EN7cutlass6half_tE19Flash_kernel_traitsILi192ELi64ELi64ELi8ES3_EELb0ELb1ELb0ELb0ELb0ELb1ELb0EEEvNS_16Flash_bwd_paramsE
        .type           _ZN5flash44flash_bwd_dq_dk_dv_loop_seqk_parallel_kernelI23Flash_bwd_kernel_traitsILi192ELi64ELi64ELi8ELi4ELi2ELi2ELb0ELb0EN7cutlass6half_tE19Flash_kernel_traitsILi192ELi64ELi64ELi8ES3_EELb0ELb1ELb0ELb0ELb0ELb1ELb0EEEvNS_16Flash_bwd_paramsE,@function
        .size           _ZN5flash44flash_bwd_dq_dk_dv_loop_seqk_parallel_kernelI23Flash_bwd_kernel_traitsILi192ELi64ELi64ELi8ELi4ELi2ELi2ELb0ELb0EN7cutlass6half_tE19Flash_kernel_traitsILi192ELi64ELi64ELi8ES3_EELb0ELb1ELb0ELb0ELb0ELb1ELb0EEEvNS_16Flash_bwd_paramsE,(.L_x_802 - _ZN5flash44flash_bwd_dq_dk_dv_loop_seqk_parallel_kernelI23Flash_bwd_kernel_traitsILi192ELi64ELi64ELi8ELi4ELi2ELi2ELb0ELb0EN7cutlass6half_tE19Flash_kernel_traitsILi192ELi64ELi64ELi8ES3_EELb0ELb1ELb0ELb0ELb0ELb1ELb0EEEvNS_16Flash_bwd_paramsE)
        .other          _ZN5flash44flash_bwd_dq_dk_dv_loop_seqk_parallel_kernelI23Flash_bwd_kernel_traitsILi192ELi64ELi64ELi8ELi4ELi2ELi2ELb0ELb0EN7cutlass6half_tE19Flash_kernel_traitsILi192ELi64ELi64ELi8ES3_EELb0ELb1ELb0ELb0ELb0ELb1ELb0EEEvNS_16Flash_bwd_paramsE,@"STO_CUDA_ENTRY STV_DEFAULT"
_ZN5flash44flash_bwd_dq_dk_dv_loop_seqk_parallel_kernelI23Flash_bwd_kernel_traitsILi192ELi64ELi64ELi8ELi4ELi2ELi2ELb0ELb0EN7cutlass6half_tE19Flash_kernel_traitsILi192ELi64ELi64ELi8ES3_EELb0ELb1ELb0ELb0ELb0ELb1ELb0EEEvNS_16Flash_bwd_paramsE:
.text._ZN5flash44flash_bwd_dq_dk_dv_loop_seqk_parallel_kernelI23Flash_bwd_kernel_traitsILi192ELi64ELi64ELi8ELi4ELi2ELi2ELb0ELb0EN7cutlass6half_tE19Flash_kernel_traitsILi192ELi64ELi64ELi8ES3_EELb0ELb1ELb0ELb0ELb0ELb1ELb0EEEvNS_16Flash_bwd_paramsE:
        /* <DEDUP_REMOVED lines=54> */
[C---:B------:R-:W-:Y:S02]  /*0360*/  LOP3.LUT R169, R0.reuse, 0x8, R16, 0xf8, !PT ;  /* 0x0000000800a97812 */ /* 0x040fe400078ef810 */
[----:B------:R-:W-:Y:S02]  /*0370*/  LOP3.LUT R4, R0, 0x10, R2, 0xf8, !PT ;  /* 0x0000001000047812 */ /* 0x000fe400078ef802 */
[----:B------:R-:W-:Y:S02]  /*0380*/  SHF.R.S32.HI R8, RZ, 0x7, R5 ;  /* 0x00000007ff087819 */ /* 0x000fe40000011405 */
[----:B------:R-:W-:Y:S02]  /*0390*/  SHF.R.U32.HI R0, RZ, 0x3, R0 ;  /* 0x00000003ff007819 */ /* 0x000fe40000011600 */
[----:B------:R-:W-:Y:S01]  /*03a0*/  LOP3.LUT R4, R4, 0x8, R16, 0xf8, !PT ;  /* 0x0000000804047812 */ /* 0x000fe200078ef810 */
[----:B------:R-:W-:Y:S01]  /*03b0*/  IMAD R2, R8, 0x800, R173 ;  /* 0x0000080008027824 */ /* 0x000fe200078e02ad */
[----:B------:R-:W-:-:S02]  /*03c0*/  LOP3.LUT R169, R169, R0, RZ, 0x3c, !PT ;  /* 0x00000000a9a97212 */ /* 0x000fc400078e3cff */
[----:B------:R-:W-:Y:S02]  /*03d0*/  LOP3.LUT R173, R173, R4, R0, 0xf6, !PT ;  /* 0x00000004adad7212 */ /* 0x000fe400078ef600 */
[----:B------:R-:W-:Y:S01]  /*03e0*/  LEA.HI R0, R13, R12, RZ, 0x6 ;  /* 0x0000000c0d007211 */ /* 0x000fe200078f30ff */
[----:B------:R-:W-:Y:S01]  /*03f0*/  IMAD.IADD R169, R2, 0x1, R169 ;  /* 0x0000000102a97824 */ /* 0x000fe200078e02a9 */
[----:B------:R-:W-:Y:S01]  /*0400*/  LOP3.LUT R6, R11, 0xfffffff8, RZ, 0xc0, !PT ;  /* 0xfffffff80b067812 */ /* 0x000fe200078ec0ff */
[----:B------:R-:W-:Y:S01]  /*0410*/  IMAD.SHL.U32 R174, R173, 0x2, RZ ;  /* 0x00000002adae7824 */ /* 0x000fe200078e00ff */
[----:B------:R-:W-:Y:S01]  /*0420*/  LOP3.LUT R5, R7, 0x1, RZ, 0xc0, !PT ;  /* 0x0000000107057812 */ /* 0x000fe200078ec0ff */
[----:B------:R-:W-:Y:S01]  /*0430*/  IMAD.SHL.U32 R169, R169, 0x2, RZ ;  /* 0x00000002a9a97824 */ /* 0x000fe200078e00ff */
[----:B------:R-:W-:Y:S01]  /*0440*/  LOP3.LUT R2, R15, 0x7ffffffc, RZ, 0xc0, !PT ;  /* 0x7ffffffc0f027812 */ /* 0x000fe200078ec0ff */
[----:B------:R-:W-:Y:S01]  /*0450*/  IMAD.IADD R19, R3, 0x1, -R6 ;  /* 0x0000000103137824 */ /* 0x000fe200078e0a06 */
[----:B------:R-:W-:-:S02]  /*0460*/  SHF.R.S32.HI R0, RZ, 0x6, R0 ;  /* 0x00000006ff007819 */ /* 0x000fc40000011400 */
[----:B------:R-:W-:Y:S01]  /*0470*/  ISETP.NE.U32.AND P0, PT, R5, 0x1, PT ;  /* 0x000000010500780c */ /* 0x000fe20003f05070 */
[----:B------:R-:W-:Y:S01]  /*0480*/  IMAD.IADD R5, R12, 0x1, -R2 ;  /* 0x000000010c057824 */ /* 0x000fe200078e0a02 */
[----:B------:R-:W-:Y:S01]  /*0490*/  LOP3.LUT R4, R14, 0xffffffe0, RZ, 0xc0, !PT ;  /* 0xffffffe00e047812 */ /* 0x000fe200078ec0ff */
[C---:B------:R-:W-:Y:S01]  /*04a0*/  IMAD R17, R0.reuse, 0x200, R9 ;  /* 0x0000020000117824 */ /* 0x040fe200078e0209 */
[----:B------:R-:W-:Y:S01]  /*04b0*/  SHF.R.S32.HI R3, RZ, 0x1f, R14 ;  /* 0x0000001fff037819 */ /* 0x000fe2000001140e */
[----:B------:R-:W-:Y:S01]  /*04c0*/  IMAD.SHL.U32 R2, R0, 0x8, RZ ;  /* 0x0000000800027824 */ /* 0x000fe200078e00ff */
[----:B------:R1:W-:Y:S01]  /*04d0*/  STL [R1+0x8], R19 ;  /* 0x0000081301007387 */ /* 0x0003e20000100800 */
        /* <DEDUP_REMOVED lines=14> */
[----:B------:R1:W-:Y:S01]  /*05c0*/  STL [R1], R17 ;  /* 0x0000001101007387 */ /* 0x0003e20000100800 */
        /* <DEDUP_REMOVED lines=14> */
[----:B------:R-:W-:-:S02]  /*06b0*/  R2P PR, R7, 0x6 ;  /* 0x0000000607007804 */ /* 0x000fc40000000000 */
[----:B------:R-:W-:Y:S02]  /*06c0*/  LOP3.LUT R7, R2, 0x8, R0, 0xf8, !PT ;  /* 0x0000000802077812 */ /* 0x000fe400078ef800 */
[----:B------:R-:W-:Y:S02]  /*06d0*/  LOP3.LUT R2, R3, R5, R2, 0x1e, !PT ;  /* 0x0000000503027212 */ /* 0x000fe400078e1e02 */
[----:B------:R-:W-:Y:S01]  /*06e0*/  SHF.R.S32.HI R5, RZ, 0x2, R4 ;  /* 0x00000002ff057819 */ /* 0x000fe20000011404 */
[----:B------:R-:W-:Y:S01]  /*06f0*/  IMAD R4, R181, 0x400, R8 ;  /* 0x00000400b5047824 */ /* 0x000fe200078e0208 */
[----:B------:R-:W-:Y:S02]  /*0700*/  LOP3.LUT R0, R6, 0xfffffe00, RZ, 0xc0, !PT ;  /* 0xfffffe0006007812 */ /* 0x000fe400078ec0ff */
[----:B------:R-:W-:Y:S01]  /*0710*/  LOP3.LUT R3, R7, R3, RZ, 0x3c, !PT ;  /* 0x0000000307037212 */ /* 0x000fe200078e3cff */
[----:B------:R-:W-:Y:S01]  /*0720*/  IMAD.IADD R4, R4, 0x1, R9 ;  /* 0x0000000104047824 */ /* 0x000fe200078e0209 */
[----:B------:R-:W-:Y:S01]  /*0730*/  SEL R170, R170, 0xffffffe0, !P4 ;  /* 0xffffffe0aaaa7807 */ /* 0x000fe20006000000 */
[--C-:B------:R-:W-:Y:S01]  /*0740*/  IMAD R181, R181, 0x400, R0.reuse ;  /* 0x00000400b5b57824 */ /* 0x100fe200078e0200 */
[----:B------:R-:W-:Y:S01]  /*0750*/  SEL R171, R171, 0xffffffc0, !P3 ;  /* 0xffffffc0abab7807 */ /* 0x000fe20005800000 */
[----:B------:R-:W-:Y:S01]  /*0760*/  IMAD R252, R187, 0x10, R5 ;  /* 0x00000010bbfc7824 */ /* 0x000fe200078e0205 */
[----:B------:R-:W-:Y:S01]  /*0770*/  SEL R202, R202, 0x10, !P0 ;  /* 0x00000010caca7807 */ /* 0x000fe20004000000 */
[----:B------:R-:W-:Y:S01]  /*0780*/  IMAD.IADD R181, R3, 0x1, R181 ;  /* 0x0000000103b57824 */ /* 0x000fe200078e02b5 */
        /* <DEDUP_REMOVED lines=8> */
[----:B------:R-:W-:Y:S01]  /*0810*/  SHF.R.S32.HI R0, RZ, 0x1f, R229 ;  /* 0x0000001fff007819 */ /* 0x000fe200000114e5 */
[----:B------:R-:W-:Y:S01]  /*0820*/  IMAD.IADD R203, R200, 0x1, R202 ;  /* 0x00000001c8cb7824 */ /* 0x000fe200078e02ca */
[----:B------:R-:W-:Y:S01]  /*0830*/  IADD3 R232, R231, 0x40, RZ ;  /* 0x00000040e7e87810 */ /* 0x000fe20007ffe0ff */
[----:B------:R-:W-:Y:S01]  /*0840*/  IMAD.IADD R187, R187, 0x1, R3 ;  /* 0x00000001bbbb7824 */ /* 0x000fe200078e0203 */
[----:B------:R-:W-:Y:S01]  /*0850*/  SHF.R.S32.HI R251, RZ, 0x1f, R250 ;  /* 0x0000001ffffb7819 */ /* 0x000fe200000114fa */
[----:B------:R-:W-:Y:S01]  /*0860*/  IMAD.IADD R171, R171, 0x1, R170 ;  /* 0x00000001abab7824 */ /* 0x000fe200078e02aa */
[----:B------:R-:W-:Y:S01]  /*0870*/  IADD3 R0, R252, 0x1, RZ ;  /* 0x00000001fc007810 */ /* 0x000fe20007ffe0ff */
[----:B------:R-:W-:Y:S01]  /*0880*/  IMAD.IADD R202, R202, 0x1, R201 ;  /* 0x00000001caca7824 */ /* 0x000fe200078e02c9 */
[----:B------:R-:W-:-:S02]  /*0890*/  LEA R181, R181, 0x1e000, 0x1 ;  /* 0x0001e000b5b57811 */ /* 0x000fc400078e08ff */
[----:B-1----:R-:W-:Y:S02]  /*08a0*/  @P2 IADD3 R232, R231, -0x40, RZ ;  /* 0xffffffc0e7e82810 */ /* 0x002fe40007ffe0ff */
.L_x_198:
[----:B-1----:R-:W1:Y:S01]  /*08b0*/  S2R R34, SR_CTAID.Y ;  /* 0x0000000000227919 */ /* 0x002e620000002600 */
[----:B--2---:R-:W2:Y:S01]  /*08c0*/  LDC.U8 R0, c[0x0][0x312] ;  /* 0x0000c480ff007b82 */ /* 0x004ea20000000000 */
[----:B------:R-:W-:Y:S02]  /*08d0*/  ISETP.NE.U32.AND P4, PT, RZ, c[0x0][0x240], PT ;  /* 0x00009000ff007a0c */ /* 0x000fe40003f85070 */
[----:B---3--:R-:W3:Y:S01]  /*08e0*/  S2R R2, SR_CTAID.Y ;  /* 0x0000000000027919 */ /* 0x008ee20000002600 */
[----:B------:R-:W-:Y:S02]  /*08f0*/  ISETP.EQ.U32.AND P5, PT, RZ, c[0x0][0x248], PT ;  /* 0x00009200ff007a0c */ /* 0x000fe40003fa2070 */
[----:B------:R-:W-:Y:S02]  /*0900*/  ISETP.NE.AND.EX P4, PT, RZ, c[0x0][0x244], PT, P4 ;  /* 0x00009100ff007a0c */ /* 0x000fe40003f85340 */
[----:B------:R-:W-:Y:S01]  /*0910*/  ISETP.NE.U32.AND P2, PT, RZ, c[0x0][0x250], PT ;  /* 0x00009400ff007a0c */ /* 0x000fe20003f45070 */
[----:B------:R-:W-:-:S03]  /*0920*/  IMAD.MOV.U32 R248, RZ, RZ, -0x1 ;  /* 0xfffffffffff87424 */ /* 0x000fc600078e00ff */
[----:B------:R-:W-:Y:S01]  /*0930*/  ISETP.NE.AND.EX P2, PT, RZ, c[0x0][0x254], PT, P2 ;  /* 0x00009500ff007a0c */ /* 0x000fe20003f45320 */
[----:B-1----:R-:W-:Y:S01]  /*0940*/  IMAD.SHL.U32 R8, R34, 0x4, RZ ;  /* 0x0000000422087824 */ /* 0x002fe200078e00ff */
[----:B--2---:R-:W-:Y:S01]  /*0950*/  ISETP.NE.AND P3, PT, R0, RZ, PT ;  /* 0x000000ff0000720c */ /* 0x004fe20003f65270 */
[----:B------:R-:W-:Y:S01]  /*0960*/  IMAD.MOV.U32 R0, RZ, RZ, -0x1 ;  /* 0xffffffffff007424 */ /* 0x000fe200078e00ff */
[----:B---3--:R-:W-:Y:S02]  /*0970*/  SHF.R.S32.HI R35, RZ, 0x1f, R2 ;  /* 0x0000001fff237819 */ /* 0x008fe40000011402 */
[----:B------:R-:W-:Y:S02]  /*0980*/  IADD3 R2, P0, R8, c[0x0][0x240], RZ ;  /* 0x0000900008027a10 */ /* 0x000fe40007f1e0ff */
[----:B------:R-:W-:Y:S02]  /*0990*/  SHF.L.U64.HI R7, R34, 0x2, R35 ;  /* 0x0000000222077819 */ /* 0x000fe40000010223 */
[----:B------:R-:W-:-:S02]  /*09a0*/  ISETP.EQ.OR.EX P5, PT, RZ, c[0x0][0x24c], !P3, P5 ;  /* 0x00009300ff007a0c */ /* 0x000fc40005fa2750 */
[----:B------:R-:W-:Y:S02]  /*09b0*/  IADD3.X R3, R7, c[0x0][0x244], RZ, P0, !PT ;  /* 0x0000910007037a10 */ /* 0x000fe400007fe4ff */
[----:B------:R-:W-:-:S03]  /*09c0*/  @P2 IADD3 R4, P0, R8, c[0x0][0x250], RZ ;  /* 0x0000940008042a10 */ /* 0x000fc60007f1e0ff */
[----:B------:R1:W2:Y:S04]  /*09d0*/  @P4 LDG.E R0, [R2.64] ;  /* 0x0000000602004981 */ /* 0x0002a8000c1e1900 */
[----:B------:R1:W2:Y:S01]  /*09e0*/  @P4 LDG.E R6, [R2.64+0x4] ;  /* 0x0000040602064981 */ /* 0x0002a2000c1e1900 */
[----:B------:R-:W-:Y:S01]  /*09f0*/  @P2 IADD3.X R5, R7, c[0x0][0x254], RZ, P0, !PT ;  /* 0x0000950007052a10 */ /* 0x000fe200007fe4ff */
[----:B------:R-:W-:Y:S01]  /*0a00*/  IMAD.MOV.U32 R228, RZ, RZ, RZ ;  /* 0x000000ffffe47224 */ /* 0x000fe200078e00ff */
[----:B-1----:R-:W-:-:S05]  /*0a10*/  IADD3 R2, P1, R8, c[0x0][0x248], RZ ;  /* 0x0000920008027a10 */ /* 0x002fca0007f3e0ff */
[----:B-----5:R1:W5:Y:S01]  /*0a20*/  @P2 LDG.E R228, [R4.64] ;  /* 0x0000000604e42981 */ /* 0x020362000c1e1900 */
[----:B------:R-:W-:-:S05]  /*0a30*/  IADD3.X R3, R7, c[0x0][0x24c], RZ, P1, !PT ;  /* 0x0000930007037a10 */ /* 0x000fca0000ffe4ff */
[----:B------:R3:W5:Y:S01]  /*0a40*/  @!P5 LDG.E R248, [R2.64] ;  /* 0x0000000602f8d981 */ /* 0x000762000c1e1900 */
[----:B------:R-:W-:-:S04]  /*0a50*/  ISETP.NE.U32.AND P0, PT, RZ, c[0x0][0x248], PT ;  /* 0x00009200ff007a0c */ /* 0x000fc80003f05070 */
[----:B------:R-:W-:Y:S01]  /*0a60*/  ISETP.NE.AND.EX P0, PT, RZ, c[0x0][0x24c], PT, P0 ;  /* 0x00009300ff007a0c */ /* 0x000fe20003f05300 */
[----:B-1----:R-:W-:Y:S02]  /*0a70*/  IMAD.MOV.U32 R4, RZ, RZ, c[0x0][0x218] ;  /* 0x00008600ff047624 */ /* 0x002fe400078e00ff */
[----:B--2---:R-:W-:Y:S02]  /*0a80*/  @P4 IMAD.IADD R21, R6, 0x1, -R0 ;  /* 0x0000000106154824 */ /* 0x004fe400078e0a00 */
[----:B------:R-:W-:-:S08]  /*0a90*/  @!P4 IMAD.MOV.U32 R21, RZ, RZ, c[0x0][0x214] ;  /* 0x00008500ff15c624 */ /* 0x000fd000078e00ff */
[----:B------:R-:W-:Y:S05]  /*0aa0*/  @!P0 BRA `(.L_x_170) ;  /* 0x0000003000008947 */ /* 0x000fea0003800000 */
[----:B---3--:R-:W2:Y:S02]  /*0ab0*/  @P3 LDG.E R4, [R2.64+0x4] ;  /* 0x0000040602043981 */ /* 0x008ea4000c1e1900 */
[----:B--2--5:R-:W-:-:S06]  /*0ac0*/  @P3 IADD3 R4, R4, -R248, RZ ;  /* 0x800000f804043210 */ /* 0x024fcc0007ffe0ff */
[----:B------:R1:W5:Y:S02]  /*0ad0*/  @!P3 LDG.E R4, [R2.64] ;  /* 0x000000060204b981 */ /* 0x000364000c1e1900 */
.L_x_170:
[----:B---3--:R-:W-:-:S04]  /*0ae0*/  ISETP.NE.U32.AND P1, PT, RZ, c[0x0][0x258], PT ;  /* 0x00009600ff007a0c */ /* 0x008fc80003f25070 */
[----:B------:R-:W-:-:S13]  /*0af0*/  ISETP.NE.AND.EX P1, PT, RZ, c[0x0][0x25c], PT, P1 ;  /* 0x00009700ff007a0c */ /* 0x000fda0003f25310 */
[----:B-1----:R-:W-:-:S04]  /*0b00*/  @P1 IADD3 R2, P0, R8, c[0x0][0x258], RZ ;  /* 0x0000960008021a10 */ /* 0x002fc80007f1e0ff */
        /* <DEDUP_REMOVED lines=19> */
[----:B------:R-:W-:Y:S01]  /*0c40*/  IMAD R9, R0, c[0x0][0x194], RZ ;  /* 0x0000650000097a24 */ /* 0x000fe200078e02ff */
[----:B------:R-:W-:Y:S01]  /*0c50*/  LOP3.LUT R8, R7, 0xffffffc0, RZ, 0xc0, !PT ;  /* 0xffffffc007087812 */ /* 0x000fe200078ec0ff */
[----:B------:R-:W-:Y:S01]  /*0c60*/  @P0 IMAD.IADD R6, R228, 0x1, R248 ;  /* 0x00000001e4060824 */ /* 0x000fe200078e02f8 */
[----:B------:R-:W-:Y:S01]  /*0c70*/  SEL R28, R28, R4, !P1 ;  /* 0x000000041c1c7207 */ /* 0x000fe20004800000 */
[----:B------:R-:W-:Y:S01]  /*0c80*/  IMAD.IADD R19, R29, 0x1, R3 ;  /* 0x000000011d137824 */ /* 0x000fe200078e0203 */
[----:B------:R-:W-:Y:S01]  /*0c90*/  @P1 IADD3 R19, R5, R9, RZ ;  /* 0x0000000905131210 */ /* 0x000fe20007ffe0ff */
[----:B------:R-:W-:Y:S01]  /*0ca0*/  @P0 IMAD.WIDE.U32 R2, R6, c[0x0][0x198], RZ ;  /* 0x0000660006020a25 */ /* 0x000fe200078e00ff */
[----:B------:R-:W-:Y:S02]  /*0cb0*/  IADD3 R9, R8, -0x40, RZ ;  /* 0xffffffc008097810 */ /* 0x000fe40007ffe0ff */
        /* <DEDUP_REMOVED lines=15> */
.L_x_172:
        /* <DEDUP_REMOVED lines=15> */
.L_x_173:
[----:B------:R-:W-:Y:S01]  /*0ea0*/  IABS R10, c[0x0][0x1c8] ;  /* 0x00007200000a7a13 */ /* 0x000fe20000000000 */
[----:B------:R-:W1:Y:S01]  /*0eb0*/  S2R R32, SR_CTAID.Z ;  /* 0x0000000000207919 */ /* 0x000e620000002700 */
[----:B------:R-:W2:Y:S01]  /*0ec0*/  LDC.U8 R17, c[0x0][0x328] ;  /* 0x0000ca00ff117b82 */ /* 0x000ea20000000000 */
[----:B------:R-:W-:Y:S01]  /*0ed0*/  IMAD.MOV.U32 R13, RZ, RZ, c[0x0][0x224] ;  /* 0x00008900ff0d7624 */ /* 0x000fe200078e00ff */
[----:B------:R-:W3:Y:S01]  /*0ee0*/  I2F.RP R2, R10 ;  /* 0x0000000a00027306 */ /* 0x000ee20000209400 */
[C---:B------:R-:W-:Y:S01]  /*0ef0*/  @P1 IMAD.WIDE.U32 R4, R0.reuse, c[0x0][0x370], RZ ;  /* 0x0000dc0000041a25 */ /* 0x040fe200078e00ff */
[----:B------:R-:W-:Y:S02]  /*0f00*/  SHF.R.S32.HI R249, RZ, 0x1f, R241 ;  /* 0x0000001ffff97819 */ /* 0x000fe400000114f1 */
[----:B------:R-:W-:Y:S01]  /*0f10*/  SHF.R.S32.HI R13, RZ, 0x1f, R13 ;  /* 0x0000001fff0d7819 */ /* 0x000fe2000001140d */
[----:B------:R-:W-:Y:S01]  /*0f20*/  @P1 IMAD R12, R0, c[0x0][0x374], R5 ;  /* 0x0000dd00000c1a24 */ /* 0x000fe200078e0205 */
[----:B------:R-:W-:Y:S01]  /*0f30*/  @P1 MOV R11, R4 ;  /* 0x00000004000b1202 */ /* 0x000fe20000000f00 */
[----:B------:R-:W-:Y:S01]  /*0f40*/  @!P1 IMAD.WIDE.U32 R4, R34, c[0x0][0x368], RZ ;  /* 0x0000da0022049a25 */ /* 0x000fe200078e00ff */
[----:B------:R-:W4:Y:S03]  /*0f50*/  LDC.U8 R20, c[0x0][0x3d0] ;  /* 0x0000f400ff147b82 */ /* 0x000f260000000000 */
[----:B------:R-:W-:-:S02]  /*0f60*/  IMAD.MOV.U32 R30, RZ, RZ, c[0x0][0x22c] ;  /* 0x00008b00ff1e7624 */ /* 0x000fc400078e00ff */
[----:B------:R-:W-:Y:S01]  /*0f70*/  IMAD.WIDE.U32 R14, R34, c[0x0][0x224], RZ ;  /* 0x00008900220e7a25 */ /* 0x000fe200078e00ff */
[----:B---3--:R-:W3:Y:S03]  /*0f80*/  MUFU.RCP R2, R2 ;  /* 0x0000000200027308 */ /* 0x008ee60000001000 */
[----:B------:R-:W-:Y:S01]  /*0f90*/  IMAD.WIDE R22, R30, c[0x0][0x1c0], RZ ;  /* 0x000070001e167a25 */ /* 0x000fe200078e02ff */
[----:B-1----:R-:W-:-:S03]  /*0fa0*/  IABS R7, R32 ;  /* 0x0000002000077213 */ /* 0x002fc60000000000 */
[----:B------:R-:W-:Y:S01]  /*0fb0*/  @!P1 IMAD.MOV.U32 R11, RZ, RZ, R4 ;  /* 0x000000ffff0b9224 */ /* 0x000fe200078e0004 */
[----:B------:R-:W-:Y:S02]  /*0fc0*/  LOP3.LUT R8, R32, c[0x0][0x1c8], RZ, 0x3c, !PT ;  /* 0x0000720020087a12 */ /* 0x000fe400078e3cff */
[----:B--2---:R-:W-:Y:S02]  /*0fd0*/  ISETP.NE.AND P2, PT, R17, RZ, PT ;  /* 0x000000ff1100720c */ /* 0x004fe40003f45270 */
[----:B------:R-:W-:Y:S02]  /*0fe0*/  ISETP.GE.AND P3, PT, R8, RZ, PT ;  /* 0x000000ff0800720c */ /* 0x000fe40003f66270 */
[----:B------:R-:W-:Y:S02]  /*0ff0*/  SHF.L.U64.HI R8, R34, 0x7, R35 ;  /* 0x0000000722087819 */ /* 0x000fe40000010223 */
[----:B------:R-:W-:Y:S02]  /*1000*/  SHF.R.S32.HI R33, RZ, 0x1f, R32 ;  /* 0x0000001fff217819 */ /* 0x000fe40000011420 */
[----:B---3--:R-:W-:-:S02]  /*1010*/  IADD3 R2, R2, 0xffffffe, RZ ;  /* 0x0ffffffe02027810 */ /* 0x008fc40007ffe0ff */
[----:B------:R-:W-:Y:S02]  /*1020*/  SEL R8, R8, RZ, P4 ;  /* 0x000000ff08087207 */ /* 0x000fe40002000000 */
[----:B------:R-:W1:Y:S02]  /*1030*/  F2I.FTZ.U32.TRUNC.NTZ R3, R2 ;  /* 0x0000000200037305 */ /* 0x000e64000021f000 */
[----:B-1----:R-:W-:-:S05]  /*1040*/  IADD3 R2, RZ, -R3, RZ ;  /* 0x80000003ff027210 */ /* 0x002fca0007ffe0ff */
        /* <DEDUP_REMOVED lines=8> */
[C---:B------:R-:W-:Y:S02]  /*10d0*/  IMAD R3, R10.reuse, R3, R7 ;  /* 0x000000030a037224 */ /* 0x040fe400078e0207 */
[----:B------:R-:W-:Y:S02]  /*10e0*/  IMAD R7, R13, R34, RZ ;  /* 0x000000220d077224 */ /* 0x000fe400078e02ff */
[----:B------:R-:W1:Y:S01]  /*10f0*/  S2R R13, SR_CTAID.X ;  /* 0x00000000000d7919 */ /* 0x000e620000002500 */
[----:B------:R-:W-:Y:S01]  /*1100*/  ISETP.GT.U32.AND P5, PT, R10, R3, PT ;  /* 0x000000030a00720c */ /* 0x000fe20003fa4070 */
[----:B------:R-:W-:Y:S02]  /*1110*/  IMAD.SHL.U32 R6, R34, 0x80, RZ ;  /* 0x0000008022067824 */ /* 0x000fe400078e00ff */
[----:B------:R-:W-:Y:S02]  /*1120*/  IMAD R5, R35, c[0x0][0x224], R7 ;  /* 0x0000890023057a24 */ /* 0x000fe400078e0207 */
[----:B------:R-:W-:Y:S01]  /*1130*/  IMAD R7, R23, R14, RZ ;  /* 0x0000000e17077224 */ /* 0x000fe200078e02ff */
[----:B------:R-:W-:-:S02]  /*1140*/  SEL R6, R6, RZ, P4 ;  /* 0x000000ff06067207 */ /* 0x000fc40002000000 */
[----:B------:R-:W-:Y:S01]  /*1150*/  IADD3 R4, R15, R5, RZ ;  /* 0x000000050f047210 */ /* 0x000fe20007ffe0ff */
[----:B------:R-:W-:Y:S01]  /*1160*/  IMAD.WIDE.U32 R14, R22, R14, RZ ;  /* 0x0000000e160e7225 */ /* 0x000fe200078e00ff */
[----:B------:R-:W-:-:S03]  /*1170*/  IADD3 R6, P4, R9, R6, RZ ;  /* 0x0000000609067210 */ /* 0x000fc60007f9e0ff */
[----:B------:R-:W-:Y:S01]  /*1180*/  @!P5 IADD3 R3, R3, -R10, RZ ;  /* 0x8000000a0303d210 */ /* 0x000fe20007ffe0ff */
[----:B------:R-:W-:Y:S01]  /*1190*/  IMAD R7, R22, R4, R7 ;  /* 0x0000000416077224 */ /* 0x000fe200078e0207 */
[----:B------:R-:W-:Y:S01]  /*11a0*/  @!P5 IADD3 R2, R2, 0x1, RZ ;  /* 0x000000010202d810 */ /* 0x000fe20007ffe0ff */
[----:B------:R-:W-:Y:S01]  /*11b0*/  IMAD.WIDE.U32 R4, R22, R0, RZ ;  /* 0x0000000016047225 */ /* 0x000fe200078e00ff */
[----:B------:R-:W-:-:S03]  /*11c0*/  ISETP.GE.U32.AND P6, PT, R3, R10, PT ;  /* 0x0000000a0300720c */ /* 0x000fc60003fc6070 */
[----:B------:R-:W-:Y:S01]  /*11d0*/  IMAD.X R8, R16, 0x1, R8, P4 ;  /* 0x0000000110087824 */ /* 0x000fe200020e0608 */
[----:B------:R-:W-:Y:S01]  /*11e0*/  ISETP.NE.AND P4, PT, RZ, c[0x0][0x1c8], PT ;  /* 0x00007200ff007a0c */ /* 0x000fe20003f85270 */
[C---:B------:R-:W-:Y:S01]  /*11f0*/  IMAD R10, R23.reuse, R6, RZ ;  /* 0x00000006170a7224 */ /* 0x040fe200078e02ff */
[----:B------:R-:W-:Y:S01]  /*1200*/  SEL R18, R14, R4, !P1 ;  /* 0x000000040e127207 */ /* 0x000fe20004800000 */
[----:B------:R-:W-:Y:S01]  /*1210*/  IMAD R3, R23, R0, RZ ;  /* 0x0000000017037224 */ /* 0x000fe200078e02ff */
[----:B------:R-:W-:Y:S01]  /*1220*/  IADD3 R14, R15, R7, RZ ;  /* 0x000000070f0e7210 */ /* 0x000fe20007ffe0ff */
[----:B------:R-:W-:Y:S02]  /*1230*/  @P2 IMAD R4, R34, c[0x0][0x214], RZ ;  /* 0x0000850022042a24 */ /* 0x000fe400078e02ff */
[----:B------:R-:W-:Y:S01]  /*1240*/  IMAD.WIDE.U32 R6, R22, R6, RZ ;  /* 0x0000000616067225 */ /* 0x000fe200078e00ff */
[----:B------:R-:W-:Y:S02]  /*1250*/  @P1 IADD3 R14, R5, R3, RZ ;  /* 0x00000003050e1210 */ /* 0x000fe40007ffe0ff */
[----:B------:R-:W-:Y:S01]  /*1260*/  @P6 IADD3 R2, R2, 0x1, RZ ;  /* 0x0000000102026810 */ /* 0x000fe20007ffe0ff */
[----:B------:R-:W-:Y:S01]  /*1270*/  IMAD R8, R22, R8, R10 ;  /* 0x0000000816087224 */ /* 0x000fe200078e020a */
[----:B------:R-:W-:Y:S01]  /*1280*/  @P2 SEL R3, R4, R0, !P1 ;  /* 0x0000000004032207 */ /* 0x000fe20004800000 */
[----:B-1----:R-:W-:Y:S01]  /*1290*/  IMAD.WIDE.U32 R22, R13, c[0x0][0x3d8], RZ ;  /* 0x0000f6000d167a25 */ /* 0x002fe200078e00ff */
[----:B----4-:R-:W-:-:S02]  /*12a0*/  ISETP.NE.AND P6, PT, R20, RZ, PT ;  /* 0x000000ff1400720c */ /* 0x010fc40003fc5270 */
[----:B------:R-:W-:Y:S01]  /*12b0*/  IADD3 R8, R7, R8, RZ ;  /* 0x0000000807087210 */ /* 0x000fe20007ffe0ff */
[----:B------:R-:W-:Y:S01]  /*12c0*/  IMAD.MOV.U32 R10, RZ, RZ, R2 ;  /* 0x000000ffff0a7224 */ /* 0x000fe200078e0002 */
[----:B------:R-:W-:Y:S01]  /*12d0*/  SEL R22, R22, RZ, P6 ;  /* 0x000000ff16167207 */ /* 0x000fe20003000000 */
[----:B------:R-:W-:Y:S02]  /*12e0*/  IMAD R4, R13, c[0x0][0x3dc], R23 ;  /* 0x0000f7000d047a24 */ /* 0x000fe400078e0217 */
[----:B------:R-:W-:Y:S01]  /*12f0*/  IMAD R13, R32, c[0x0][0x22c], RZ ;  /* 0x00008b00200d7a24 */ /* 0x000fe200078e02ff */
        /* <DEDUP_REMOVED lines=16> */
.L_x_174:
[----:B------:R-:W-:-:S04]  /*1400*/  IMAD R0, R34, c[0x0][0x1c0], R32 ;  /* 0x0000700022007a24 */ /* 0x000fc800078e0220 */
[----:B------:R-:W-:-:S03]  /*1410*/  IMAD R0, R0, c[0x0][0x224], RZ ;  /* 0x0000890000007a24 */ /* 0x000fc600078e02ff */
.L_x_175:
[----:B------:R-:W2:Y:S01]  /*1420*/  LDL R38, [R1+0x4] ;  /* 0x0000040001267983 */ /* 0x000ea20000100800 */
[----:B------:R-:W-:Y:S01]  /*1430*/  IMAD R23, R30, c[0x0][0x1c0], RZ ;  /* 0x000070001e177a24 */ /* 0x000fe200078e02ff */
[C---:B------:R-:W-:Y:S01]  /*1440*/  IADD3 R15, R9.reuse, R0, RZ ;  /* 0x00000000090f7210 */ /* 0x040fe20007ffe0ff */
[----:B------:R-:W-:Y:S01]  /*1450*/  IMAD.IADD R5, R9, 0x1, R2 ;  /* 0x0000000109057824 */ /* 0x000fe200078e0202 */
[----:B------:R-:W1:Y:S01]  /*1460*/  S2R R36, SR_TID.X ;  /* 0x0000000000247919 */ /* 0x000e620000002100 */
[----:B------:R-:W-:Y:S01]  /*1470*/  IADD3 R2, P1, R250, R11, RZ ;  /* 0x0000000bfa027210 */ /* 0x000fe20007f3e0ff */
[----:B------:R-:W-:Y:S01]  /*1480*/  IMAD.SHL.U32 R11, R23, 0x40, RZ ;  /* 0x00000040170b7824 */ /* 0x000fe200078e00ff */
[----:B------:R-:W-:Y:S01]  /*1490*/  SHF.R.S32.HI R31, RZ, 0x1f, R229 ;  /* 0x0000001fff1f7819 */ /* 0x000fe200000114e5 */
[----:B------:R-:W3:Y:S01]  /*14a0*/  S2R R37, SR_TID.X ;  /* 0x0000000000257919 */ /* 0x000ee20000002100 */
[----:B------:R-:W-:Y:S01]  /*14b0*/  IMAD R4, R16, c[0x0][0x370], RZ ;  /* 0x0000dc0010047a24 */ /* 0x000fe200078e02ff */
[----:B------:R-:W-:Y:S01]  /*14c0*/  BSSY B1, `(.L_x_171) ;  /* 0x00005c5000017945 */ /* 0x000fe20003800000 */
[----:B------:R-:W-:Y:S01]  /*14d0*/  IMAD.X R3, R251, 0x1, R12, P1 ;  /* 0x00000001fb037824 */ /* 0x000fe200008e060c */
[----:B------:R-:W-:Y:S01]  /*14e0*/  IADD3 R7, P2, P1, R6, R11, R13 ;  /* 0x0000000b06077210 */ /* 0x000fe2000795e00d */
[C---:B------:R-:W-:Y:S01]  /*14f0*/  IMAD R6, R9.reuse, c[0x0][0x374], R4 ;  /* 0x0000dd0009067a24 */ /* 0x040fe200078e0204 */
[----:B------:R-:W-:Y:S01]  /*1500*/  SHF.R.S32.HI R0, RZ, 0x1f, R11 ;  /* 0x0000001fff007819 */ /* 0x000fe2000001140b */
[----:B------:R-:W-:Y:S01]  /*1510*/  IMAD.WIDE.U32 R2, R9, c[0x0][0x370], R2 ;  /* 0x0000dc0009027a25 */ /* 0x000fe200078e0002 */
[----:B------:R-:W-:-:S02]  /*1520*/  IADD3 R4, P3, R229, R9, RZ ;  /* 0x00000009e5047210 */ /* 0x000fc40007f7e0ff */
[----:B------:R-:W-:Y:S01]  /*1530*/  IADD3.X R8, R8, R0, R29, P2, P1 ;  /* 0x0000000008087210 */ /* 0x000fe200017e241d */
[----:B------:R-:W-:Y:S01]  /*1540*/  IMAD.MOV.U32 R30, RZ, RZ, 0x4 ;  /* 0x00000004ff1e7424 */ /* 0x000fe200078e00ff */
[----:B------:R-:W-:Y:S01]  /*1550*/  IADD3 R0, -R204, R21, R241 ;  /* 0x00000015cc007210 */ /* 0x000fe20007ffe1f1 */
[----:B------:R-:W-:Y:S01]  /*1560*/  IMAD.IADD R3, R3, 0x1, R6 ;  /* 0x0000000103037824 */ /* 0x000fe200078e0206 */
[----:B------:R-:W-:Y:S01]  /*1570*/  IADD3 R9, P2, P1, R22, R7, R18 ;  /* 0x0000000716097210 */ /* 0x000fe2000795e012 */
[----:B------:R-:W-:Y:S01]  /*1580*/  IMAD.WIDE R12, R5, R30, c[0x0][0x200] ;  /* 0x00008000050c7625 */ /* 0x000fe200078e021e */
[----:B------:R-:W-:Y:S02]  /*1590*/  IADD3 R6, R0, -c[0x0][0x2e8], RZ ;  /* 0x8000ba0000067a10 */ /* 0x000fe40007ffe0ff */
[----:B------:R-:W-:Y:S01]  /*15a0*/  IADD3.X R5, R31, R16, RZ, P3, !PT ;  /* 0x000000101f057210 */ /* 0x000fe20001ffe4ff */
[----:B------:R-:W-:Y:S01]  /*15b0*/  IMAD.MOV.U32 R208, RZ, RZ, R12 ;  /* 0x000000ffffd07224 */ /* 0x000fe200078e000c */
[----:B-1----:R-:W-:Y:S01]  /*15c0*/  SHF.R.S32.HI R36, RZ, 0x1f, R36 ;  /* 0x0000001fff247819 */ /* 0x002fe20000011424 */
[----:B------:R-:W-:Y:S01]  /*15d0*/  IMAD R11, R33, c[0x0][0x378], RZ ;  /* 0x0000de00210b7a24 */ /* 0x000fe200078e02ff */
[----:B------:R-:W-:Y:S01]  /*15e0*/  SHF.R.S32.HI R7, RZ, 0x1f, R6 ;  /* 0x0000001fff077819 */ /* 0x000fe20000011406 */
[----:B------:R-:W-:Y:S01]  /*15f0*/  IMAD R5, R5, c[0x0][0x190], RZ ;  /* 0x0000640005057a24 */ /* 0x000fe200078e02ff */
[----:B---3--:R-:W-:Y:S01]  /*1600*/  LEA.HI R36, R36, R37, RZ, 0x5 ;  /* 0x0000002524247211 */ /* 0x008fe200078f28ff */
[----:B------:R-:W-:Y:S01]  /*1610*/  IMAD R11, R32, c[0x0][0x37c], R11 ;  /* 0x0000df00200b7a24 */ /* 0x000fe200078e020b */
[----:B------:R-:W-:Y:S01]  /*1620*/  LEA.HI R6, R7, R6, RZ, 0x6 ;  /* 0x0000000607067211 */ /* 0x000fe200078f30ff */
[C---:B------:R-:W-:Y:S01]  /*1630*/  IMAD R12, R4.reuse, c[0x0][0x194], R5 ;  /* 0x00006500040c7a24 */ /* 0x040fe200078e0205 */
[----:B------:R-:W-:Y:S01]  /*1640*/  SHF.R.S32.HI R36, RZ, 0x5, R36 ;  /* 0x00000005ff247819 */ /* 0x000fe20000011424 */
[----:B------:R-:W-:Y:S01]  /*1650*/  IMAD.WIDE.U32 R4, R4, c[0x0][0x190], R250 ;  /* 0x0000640004047a25 */ /* 0x000fe200078e00fa */
[----:B------:R-:W-:-:S02]  /*1660*/  IADD3.X R8, R17, R8, R14, P2, P1 ;  /* 0x0000000811087210 */ /* 0x000fc400017e240e */
[----:B------:R-:W-:Y:S01]  /*1670*/  SHF.R.S32.HI R6, RZ, 0x6, R6 ;  /* 0x00000006ff067819 */ /* 0x000fe20000011406 */
[----:B------:R-:W-:Y:S01]  /*1680*/  IMAD.WIDE.U32 R2, R32, c[0x0][0x378], R2 ;  /* 0x0000de0020027a25 */ /* 0x000fe200078e0002 */
[----:B------:R-:W-:Y:S02]  /*1690*/  IADD3 R4, P2, R28, R4, RZ ;  /* 0x000000041c047210 */ /* 0x000fe40007f5e0ff */
[----:B------:R-:W-:Y:S01]  /*16a0*/  IMNMX R226, RZ, R6, !PT ;  /* 0x00000006ffe27217 */ /* 0x000fe20007800200 */
[----:B------:R-:W-:Y:S01]  /*16b0*/  IMAD.IADD R3, R3, 0x1, R11 ;  /* 0x0000000103037824 */ /* 0x000fe200078e020b */
[----:B------:R-:W-:Y:S01]  /*16c0*/  IADD3.X R5, R19, R5, R12, P2, !PT ;  /* 0x0000000513057210 */ /* 0x000fe200017fe40c */
[----:B------:R-:W-:Y:S02]  /*16d0*/  IMAD R7, R33, c[0x0][0x1a8], RZ ;  /* 0x00006a0021077a24 */ /* 0x000fe400078e02ff */
[----:B------:R-:W-:-:S04]  /*16e0*/  IMAD.WIDE.U32 R2, R229, c[0x0][0x370], R2 ;  /* 0x0000dc00e5027a25 */ /* 0x000fc800078e0002 */
[----:B------:R-:W-:Y:S01]  /*16f0*/  IMAD R7, R32, c[0x0][0x1ac], R7 ;  /* 0x00006b0020077a24 */ /* 0x000fe200078e0207 */
[----:B------:R-:W-:Y:S01]  /*1700*/  LEA R192, P2, R2, c[0x0][0x330], 0x1 ;  /* 0x0000cc0002c07a11 */ /* 0x000fe200078408ff */
[----:B------:R-:W-:-:S04]  /*1710*/  IMAD.WIDE.U32 R4, R32, c[0x0][0x1a8], R4 ;  /* 0x00006a0020047a25 */ /* 0x000fc800078e0004 */
[----:B------:R-:W-:Y:S01]  /*1720*/  IMAD.MOV.U32 R207, RZ, RZ, R13 ;  /* 0x000000ffffcf7224 */ /* 0x000fe200078e000d */
[----:B------:R-:W-:Y:S01]  /*1730*/  LEA R194, P3, R4, c[0x0][0x160], 0x1 ;  /* 0x0000580004c27a11 */ /* 0x000fe200078608ff */
[----:B------:R-:W-:-:S04]  /*1740*/  IMAD.WIDE R12, R15, R30, c[0x0][0x3c8] ;  /* 0x0000f2000f0c7625 */ /* 0x000fc800078e021e */
[----:B------:R-:W-:Y:S01]  /*1750*/  IMAD.IADD R7, R5, 0x1, R7 ;  /* 0x0000000105077824 */ /* 0x000fe200078e0207 */
[----:B------:R-:W-:Y:S01]  /*1760*/  MOV R206, R12 ;  /* 0x0000000c00ce7202 */ /* 0x000fe20000000f00 */
[----:B------:R-:W-:-:S03]  /*1770*/  IMAD.MOV.U32 R205, RZ, RZ, R13 ;  /* 0x000000ffffcd7224 */ /* 0x000fc600078e000d */
[----:B------:R-:W-:Y:S01]  /*1780*/  LEA.HI.X R195, R4, c[0x0][0x164], R7, 0x1, P3 ;  /* 0x0000590004c37a11 */ /* 0x000fe200018f0c07 */
[----:B--2---:R-:W-:-:S05]  /*1790*/  IMAD R0, R36, R23, R38 ;  /* 0x0000001724007224 */ /* 0x004fca00078e0226 */
[----:B------:R-:W-:-:S04]  /*17a0*/  IADD3 R9, P1, R0, R9, RZ ;  /* 0x0000000900097210 */ /* 0x000fc80007f3e0ff */
[----:B------:R-:W-:Y:S01]  /*17b0*/  LEA.HI.X.SX32 R8, R0, R8, 0x1, P1 ;  /* 0x0000000800087211 */ /* 0x000fe200008f0eff */
[----:B------:R-:W-:Y:S01]  /*17c0*/  IMAD R0, R31, c[0x0][0x370], RZ ;  /* 0x0000dc001f007a24 */ /* 0x000fe200078e02ff */
[----:B------:R-:W-:-:S03]  /*17d0*/  LEA R188, P1, R9, c[0x0][0x350], 0x2 ;  /* 0x0000d40009bc7a11 */ /* 0x000fc600078210ff */
[----:B------:R-:W-:Y:S01]  /*17e0*/  IMAD R0, R229, c[0x0][0x374], R0 ;  /* 0x0000dd00e5007a24 */ /* 0x000fe200078e0200 */
[----:B------:R-:W-:Y:S02]  /*17f0*/  LEA.HI.X R189, R9, c[0x0][0x354], R8, 0x2, P1 ;  /* 0x0000d50009bd7a11 */ /* 0x000fe400008f1408 */
[C---:B------:R-:W-:Y:S01]  /*1800*/  ISETP.GT.AND P1, PT, R196.reuse, R226, PT ;  /* 0x000000e2c400720c */ /* 0x040fe20003f24270 */
[----:B------:R-:W-:Y:S01]  /*1810*/  IMAD.IADD R0, R3, 0x1, R0 ;  /* 0x0000000103007824 */ /* 0x000fe200078e0200 */
[----:B------:R-:W-:-:S04]  /*1820*/  IADD3 R196, R196, -0x1, RZ ;  /* 0xffffffffc4c47810 */ /* 0x000fc80007ffe0ff */
[----:B------:R-:W-:-:S07]  /*1830*/  LEA.HI.X R193, R2, c[0x0][0x334], R0, 0x1, P2 ;  /* 0x0000cd0002c17a11 */ /* 0x000fce00010f0c00 */
        /* <DEDUP_REMOVED lines=16> */
.L_x_177:
        /* <DEDUP_REMOVED lines=15> */
.L_x_178:
        /* <DEDUP_REMOVED lines=15> */
[----:B------:R-:W-:-:S03]  /*1b20*/  MOV R3, R8 ;  /* 0x0000000800037202 */ /* 0x000fc60000000f00 */
[C---:B------:R-:W-:Y:S02]  /*1b30*/  IMAD R0, R229.reuse, c[0x0][0x3a4], R0 ;  /* 0x0000e900e5007a24 */ /* 0x040fe400078e0200 */
[----:B------:R-:W-:-:S05]  /*1b40*/  IMAD.WIDE.U32 R6, R229, c[0x0][0x3a0], R2 ;  /* 0x0000e800e5067a25 */ /* 0x000fca00078e0002 */
[----:B------:R-:W-:Y:S02]  /*1b50*/  IADD3 R0, R7, R0, RZ ;  /* 0x0000000007007210 */ /* 0x000fe40007ffe0ff */
[----:B------:R-:W-:-:S04]  /*1b60*/  LEA R2, P0, R6, c[0x0][0x340], 0x1 ;  /* 0x0000d00006027a11 */ /* 0x000fc800078008ff */
[----:B------:R-:W-:-:S05]  /*1b70*/  LEA.HI.X R3, R6, c[0x0][0x344], R0, 0x1, P0 ;  /* 0x0000d10006037a11 */ /* 0x000fca00000f0c00 */
[----:B------:R1:W-:Y:S04]  /*1b80*/  STG.E.128 [R2.64], RZ ;  /* 0x000000ff02007986 */ /* 0x0003e8000c101d06 */
[----:B------:R1:W-:Y:S04]  /*1b90*/  STG.E.128 [R2.64+0x80], RZ ;  /* 0x000080ff02007986 */ /* 0x0003e8000c101d06 */
[----:B------:R1:W-:Y:S02]  /*1ba0*/  STG.E.128 [R2.64+0x100], RZ ;  /* 0x000100ff02007986 */ /* 0x0003e4000c101d06 */
.L_x_180:
[----:B------:R-:W-:Y:S05]  /*1bb0*/  BSYNC B0 ;  /* 0x0000000000007941 */ /* 0x000fea0003800000 */
.L_x_179:
[----:B------:R-:W-:Y:S01]  /*1bc0*/  IADD3 R0, R229, 0x20, RZ ;  /* 0x00000020e5007810 */ /* 0x000fe20007ffe0ff */
[----:B------:R-:W-:Y:S03]  /*1bd0*/  BSSY B0, `(.L_x_181) ;  /* 0x000000f000007945 */ /* 0x000fe60003800000 */
[----:B------:R-:W-:-:S13]  /*1be0*/  ISETP.GE.AND P0, PT, R0, R9, PT ;  /* 0x000000090000720c */ /* 0x000fda0003f06270 */
[----:B------:R-:W-:Y:S05]  /*1bf0*/  @P0 BRA `(.L_x_182) ;  /* 0x000000c000000947 */ /* 0x000fea0003800000 */
[----:B------:R-:W-:Y:S02]  /*1c00*/  IADD3 R0, P2, R229, 0x20, RZ ;  /* 0x00000020e5007810 */ /* 0x000fe40007f5e0ff */
[----:B------:R-:W-:Y:S02]  /*1c10*/  MOV R5, R8 ;  /* 0x0000000800057202 */ /* 0x000fe40000000f00 */
[----:B-1----:R-:W-:-:S03]  /*1c20*/  IADD3.X R2, RZ, R31, RZ, P2, !PT ;  /* 0x0000001fff027210 */ /* 0x002fc600017fe4ff */
        /* <DEDUP_REMOVED lines=9> */
.L_x_182:
[----:B------:R-:W-:Y:S05]  /*1cc0*/  BSYNC B0 ;  /* 0x0000000000007941 */ /* 0x000fea0003800000 */
.L_x_181:
        /* <DEDUP_REMOVED lines=22> */
.L_x_184:
[----:B------:R-:W-:Y:S05]  /*1e30*/  BSYNC B0 ;  /* 0x0000000000007941 */ /* 0x000fea0003800000 */
.L_x_183:
[----:B------:R-:W-:Y:S05]  /*1e40*/  @P0 BRA `(.L_x_185) ;  /* 0x000052c000000947 */ /* 0x000fea0003800000 */
[----:B------:R-:W-:Y:S02]  /*1e50*/  IADD3 R0, P0, R229, 0x20, RZ ;  /* 0x00000020e5007810 */ /* 0x000fe40007f1e0ff */
[----:B------:R-:W-:-:S02]  /*1e60*/  MOV R5, R8 ;  /* 0x0000000800057202 */ /* 0x000fc40000000f00 */
        /* <DEDUP_REMOVED lines=11> */
.L_x_176:
[----:B------:R-:W2:Y:S01]  /*1f20*/  LDL R22, [R1] ;  /* 0x0000000001167983 */ /* 0x000ea20000100800 */
[----:B------:R-:W-:Y:S01]  /*1f30*/  IMAD R19, R196, -0x40, R21 ;  /* 0xffffffc0c4137824 */ /* 0x000fe200078e0215 */
[----:B------:R-:W-:Y:S01]  /*1f40*/  IADD3 R3, R229, 0x20, RZ ;  /* 0x00000020e5037810 */ /* 0x000fe20007ffe0ff */
[----:B------:R-:W-:Y:S01]  /*1f50*/  IMAD R0, R230, -0x40, R204 ;  /* 0xffffffc0e6007824 */ /* 0x000fe200078e02cc */
[----:B------:R-:W3:Y:S01]  /*1f60*/  LDL R23, [R1+0x8] ;  /* 0x0000080001177983 */ /* 0x000ee20000100800 */
[----:B------:R-:W-:Y:S01]  /*1f70*/  IMAD R2, R249, c[0x0][0x198], RZ ;  /* 0x00006600f9027a24 */ /* 0x000fe200078e02ff */
[----:B------:R-:W-:Y:S01]  /*1f80*/  ISETP.GE.AND P5, PT, R3, R19, PT ;  /* 0x000000130300720c */ /* 0x000fe20003fa6270 */
[----:B------:R-:W-:Y:S01]  /*1f90*/  IMAD.WIDE.U32 R4, R241, c[0x0][0x198], R250 ;  /* 0x00006600f1047a25 */ /* 0x000fe200078e00fa */
[----:B------:R-:W-:-:S02]  /*1fa0*/  ISETP.GE.AND P3, PT, R3, R0, PT ;  /* 0x000000000300720c */ /* 0x000fc40003f66270 */
[----:B------:R-:W-:Y:S01]  /*1fb0*/  ISETP.GE.AND P4, PT, R229, R0, PT ;  /* 0x00000000e500720c */ /* 0x000fe20003f86270 */
[----:B------:R-:W-:Y:S01]  /*1fc0*/  IMAD R6, R241, c[0x0][0x19c], R2 ;  /* 0x00006700f1067a24 */ /* 0x000fe200078e0202 */
[----:B------:R-:W-:Y:S01]  /*1fd0*/  IADD3 R4, P0, R25, R4, RZ ;  /* 0x0000000419047210 */ /* 0x000fe20007f1e0ff */
[----:B------:R-:W-:Y:S01]  /*1fe0*/  IMAD.WIDE.U32 R2, R241, c[0x0][0x1a0], R250 ;  /* 0x00006800f1027a25 */ /* 0x000fe200078e00fa */
[----:B------:R-:W-:Y:S02]  /*1ff0*/  LEA.HI R7, R196, R196, RZ, 0x1 ;  /* 0x000000c4c4077211 */ /* 0x000fe400078f08ff */
[----:B------:R-:W-:Y:S01]  /*2000*/  IADD3.X R5, R27, R5, R6, P0, !PT ;  /* 0x000000051b057210 */ /* 0x000fe200007fe406 */
[----:B------:R-:W-:Y:S01]  /*2010*/  IMAD R0, R249, c[0x0][0x1a0], RZ ;  /* 0x00006800f9007a24 */ /* 0x000fe200078e02ff */
[----:B------:R-:W-:Y:S01]  /*2020*/  IADD3 R8, P0, R24, R2, RZ ;  /* 0x0000000218087210 */ /* 0x000fe20007f1e0ff */
[----:B------:R-:W-:Y:S02]  /*2030*/  IMAD.MOV.U32 R180, RZ, RZ, 0x40 ;  /* 0x00000040ffb47424 */ /* 0x000fe400078e00ff */
[----:B------:R-:W-:-:S02]  /*2040*/  IMAD R0, R241, c[0x0][0x1a4], R0 ;  /* 0x00006900f1007a24 */ /* 0x000fc400078e0200 */
[----:B------:R-:W-:-:S03]  /*2050*/  IMAD.WIDE.U32 R12, R180, c[0x0][0x370], RZ ;  /* 0x0000dc00b40c7a25 */ /* 0x000fc600078e00ff */
[----:B------:R-:W-:Y:S01]  /*2060*/  IADD3.X R9, R26, R3, R0, P0, !PT ;  /* 0x000000031a097210 */ /* 0x000fe200007fe400 */
[C---:B------:R-:W-:Y:S01]  /*2070*/  IMAD R2, R180.reuse, c[0x0][0x374], RZ ;  /* 0x0000dd00b4027a24 */ /* 0x040fe200078e02ff */
[----:B------:R-:W-:Y:S01]  /*2080*/  LOP3.LUT R0, R7, 0xfffffffe, RZ, 0xc0, !PT ;  /* 0xfffffffe07007812 */ /* 0x000fe200078ec0ff */
[----:B------:R-:W-:Y:S01]  /*2090*/  IMAD.WIDE.U32 R14, R180, c[0x0][0x190], RZ ;  /* 0x00006400b40e7a25 */ /* 0x000fe200078e00ff */
[----:B------:R-:W-:-:S03]  /*20a0*/  @!P5 IADD3 R6, P1, R192, R12, RZ ;  /* 0x0000000cc006d210 */ /* 0x000fc60007f3e0ff */
[----:B------:R-:W-:Y:S01]  /*20b0*/  IMAD R11, R180, c[0x0][0x194], RZ ;  /* 0x00006500b40b7a24 */ /* 0x000fe200078e02ff */
[----:B------:R-:W-:Y:S01]  /*20c0*/  @!P5 IADD3.X R7, R193, R13, R2, P1, !PT ;  /* 0x0000000dc107d210 */ /* 0x000fe20000ffe402 */
[----:B------:R-:W-:Y:S01]  /*20d0*/  IMAD.IADD R3, R196, 0x1, -R0 ;  /* 0x00000001c4037824 */ /* 0x000fe200078e0a00 */
[----:B------:R-:W-:Y:S01]  /*20e0*/  @!P5 IADD3 R14, P0, R194, R14, RZ ;  /* 0x0000000ec20ed210 */ /* 0x000fe20007f1e0ff */
[C---:B------:R-:W-:Y:S02]  /*20f0*/  IMAD R2, R20.reuse, c[0x0][0x1b0], RZ ;  /* 0x00006c0014027a24 */ /* 0x040fe400078e02ff */
[----:B------:R-:W-:Y:S01]  /*2100*/  IMAD R0, R20, c[0x0][0x1b8], RZ ;  /* 0x00006e0014007a24 */ /* 0x000fe200078e02ff */
[----:B------:R-:W-:Y:S01]  /*2110*/  @!P5 IADD3.X R15, R195, R15, R11, P0, !PT ;  /* 0x0000000fc30fd210 */ /* 0x000fe200007fe40b */
[C---:B------:R-:W-:Y:S01]  /*2120*/  IMAD R12, R10.reuse, c[0x0][0x1b4], R2 ;  /* 0x00006d000a0c7a24 */ /* 0x040fe200078e0202 */
[----:B------:R-:W-:Y:S01]  /*2130*/  ISETP.NE.AND P0, PT, R3, 0x1, PT ;  /* 0x000000010300780c */ /* 0x000fe20003f05270 */
[C---:B------:R-:W-:Y:S01]  /*2140*/  IMAD R13, R10.reuse, c[0x0][0x1bc], R0 ;  /* 0x00006f000a0d7a24 */ /* 0x040fe200078e0200 */
[C---:B------:R-:W-:Y:S01]  /*2150*/  @!P3 IADD3 R0, P1, R229.reuse, 0x20, RZ ;  /* 0x00000020e500b810 */ /* 0x040fe20007f3e0ff */
[----:B------:R-:W-:Y:S01]  /*2160*/  IMAD.WIDE.U32 R2, R10, c[0x0][0x1b0], R4 ;  /* 0x00006c000a027a25 */ /* 0x000fe200078e0004 */
[----:B------:R-:W-:-:S03]  /*2170*/  @!P3 IADD3 R11, P2, R229, 0x20, RZ ;  /* 0x00000020e50bb810 */ /* 0x000fc60007f5e0ff */
[----:B------:R-:W-:Y:S01]  /*2180*/  IMAD.WIDE.U32 R8, R10, c[0x0][0x1b8], R8 ;  /* 0x00006e000a087a25 */ /* 0x000fe200078e0008 */
[----:B------:R-:W-:-:S03]  /*2190*/  IADD3 R5, R3, R12, RZ ;  /* 0x0000000c03057210 */ /* 0x000fc60007ffe0ff */
[----:B------:R-:W-:Y:S01]  /*21a0*/  @!P3 IMAD.X R16, RZ, RZ, R31, P1 ;  /* 0x000000ffff10b224 */ /* 0x000fe200008e061f */
[----:B------:R-:W-:Y:S01]  /*21b0*/  IADD3 R3, R9, R13, RZ ;  /* 0x0000000d09037210 */ /* 0x000fe20007ffe0ff */
[----:B------:R-:W-:Y:S01]  /*21c0*/  @!P4 IMAD.MOV.U32 R4, RZ, RZ, R2 ;  /* 0x000000ffff04c224 */ /* 0x000fe200078e0002 */
[----:B------:R-:W-:Y:S01]  /*21d0*/  @!P3 MOV R13, R5 ;  /* 0x00000005000db202 */ /* 0x000fe20000000f00 */
[----:B------:R-:W-:Y:S01]  /*21e0*/  @!P3 IMAD R9, R16, c[0x0][0x1a0], RZ ;  /* 0x000068001009ba24 */ /* 0x000fe200078e02ff */
[----:B------:R-:W-:Y:S01]  /*21f0*/  @!P3 MOV R17, R3 ;  /* 0x000000030011b202 */ /* 0x000fe20000000f00 */
[----:B------:R-:W-:Y:S02]  /*2200*/  @!P3 IMAD.MOV.U32 R16, RZ, RZ, R8 ;  /* 0x000000ffff10b224 */ /* 0x000fe400078e0008 */
[C---:B------:R-:W-:Y:S02]  /*2210*/  @!P3 IMAD R20, R0.reuse, c[0x0][0x1a4], R9 ;  /* 0x000069000014ba24 */ /* 0x040fe400078e0209 */
[----:B------:R-:W-:-:S04]  /*2220*/  @!P3 IMAD.WIDE.U32 R16, R0, c[0x0][0x1a0], R16 ;  /* 0x000068000010ba25 */ /* 0x000fc800078e0010 */
[----:B------:R-:W-:Y:S02]  /*2230*/  @!P4 IMAD R0, R31, c[0x0][0x198], RZ ;  /* 0x000066001f00ca24 */ /* 0x000fe400078e02ff */
[----:B------:R-:W-:Y:S02]  /*2240*/  @!P3 IMAD.MOV.U32 R12, RZ, RZ, R2 ;  /* 0x000000ffff0cb224 */ /* 0x000fe400078e0002 */
[----:B------:R-:W-:Y:S01]  /*2250*/  @!P3 IMAD.X R10, RZ, RZ, R31, P2 ;  /* 0x000000ffff0ab224 */ /* 0x000fe200010e061f */
[C---:B------:R-:W-:Y:S01]  /*2260*/  ISETP.GE.AND P2, PT, R229.reuse, R19, PT ;  /* 0x00000013e500720c */ /* 0x040fe20003f46270 */
[----:B------:R-:W-:Y:S01]  /*2270*/  @P6 BAR.SYNC.DEFER_BLOCKING 0x0 ;  /* 0x0000000000006b1d */ /* 0x000fe20000010000 */
[----:B------:R-:W-:Y:S02]  /*2280*/  @!P4 IMAD.MOV.U32 R2, RZ, RZ, R8 ;  /* 0x000000ffff02c224 */ /* 0x000fe400078e0008 */
[C---:B------:R-:W-:Y:S02]  /*2290*/  @!P4 IMAD R8, R229.reuse, c[0x0][0x19c], R0 ;  /* 0x00006700e508ca24 */ /* 0x040fe400078e0200 */
[----:B------:R-:W-:-:S04]  /*22a0*/  @!P4 IMAD.WIDE.U32 R4, R229, c[0x0][0x198], R4 ;  /* 0x00006600e504ca25 */ /* 0x000fc800078e0004 */
[----:B------:R-:W-:Y:S02]  /*22b0*/  @!P4 IMAD R9, R31, c[0x0][0x1a0], RZ ;  /* 0x000068001f09ca24 */ /* 0x000fe400078e02ff */
[----:B------:R-:W-:Y:S01]  /*22c0*/  @!P4 IMAD.IADD R5, R5, 0x1, R8 ;  /* 0x000000010505c824 */ /* 0x000fe200078e0208 */
[----:B------:R-:W-:Y:S01]  /*22d0*/  @!P4 LEA R8, P6, R4, c[0x0][0x168], 0x1 ;  /* 0x00005a000408ca11 */ /* 0x000fe200078c08ff */
[----:B------:R-:W-:Y:S02]  /*22e0*/  @!P4 IMAD R18, R229, c[0x0][0x1a4], R9 ;  /* 0x00006900e512ca24 */ /* 0x000fe400078e0209 */
[----:B------:R-:W-:Y:S01]  /*22f0*/  @!P3 IMAD R10, R10, c[0x0][0x198], RZ ;  /* 0x000066000a0aba24 */ /* 0x000fe200078e02ff */
[----:B------:R-:W-:Y:S01]  /*2300*/  @!P4 LEA.HI.X R9, R4, c[0x0][0x16c], R5, 0x1, P6 ;  /* 0x00005b000409ca11 */ /* 0x000fe200030f0c05 */
[----:B------:R-:W-:-:S04]  /*2310*/  @!P3 IMAD.WIDE.U32 R12, R11, c[0x0][0x198], R12 ;  /* 0x000066000b0cba25 */ /* 0x000fc800078e000c */
[----:B------:R-:W-:Y:S01]  /*2320*/  @!P3 IMAD R10, R11, c[0x0][0x19c], R10 ;  /* 0x000067000b0aba24 */ /* 0x000fe200078e020a */
[----:B------:R1:W-:Y:S04]  /*2330*/  @P2 STS.128 [R191+0xc000], RZ ;  /* 0x00c000ffbf002388 */ /* 0x0003e80000000c00 */
[----:B------:R1:W-:Y:S04]  /*2340*/  @P2 STS.128 [R191+0xe000], RZ ;  /* 0x00e000ffbf002388 */ /* 0x0003e80000000c00 */
[----:B------:R1:W-:Y:S04]  /*2350*/  @P2 STS.128 [R191+0x10000], RZ ;  /* 0x010000ffbf002388 */ /* 0x0003e80000000c00 */
[----:B------:R-:W-:Y:S01]  /*2360*/  @!PT LDS RZ, [RZ] ;  /* 0x00000000fffff984 */ /* 0x000fe20000000800 */
[----:B------:R-:W-:Y:S01]  /*2370*/  @!PT LDS RZ, [RZ] ;  /* 0x00000000fffff984 */ /* 0x000fe20000000800 */
[----:B------:R-:W-:Y:S01]  /*2380*/  @!PT LDS RZ, [RZ] ;  /* 0x00000000fffff984 */ /* 0x000fe20000000800 */
[----:B------:R1:W-:Y:S04]  /*2390*/  @!P2 LDGSTS.E.BYPASS.LTC128B.128 [R191+0xc000], [R192.64] ;  /* 0x0c000000c0bfafae */ /* 0x0003e8000b901d46 */
[----:B------:R1:W-:Y:S04]  /*23a0*/  @!P2 LDGSTS.E.BYPASS.LTC128B.128 [R191+0xe000], [R192.64+0x80] ;  /* 0x0e000080c0bfafae */ /* 0x0003e8000b901d46 */
[----:B------:R1:W-:Y:S04]  /*23b0*/  @!P2 LDGSTS.E.BYPASS.LTC128B.128 [R191+0x10000], [R192.64+0x100] ;  /* 0x10000100c0bfafae */ /* 0x0003e8000b901d46 */
        /* <DEDUP_REMOVED lines=8> */
[----:B------:R4:W-:Y:S01]  /*2440*/  @!P5 LDGSTS.E.BYPASS.LTC128B.128 [R191+0x11000], [R6.64+0x100] ;  /* 0x1100010006bfdfae */ /* 0x0009e2000b901d46 */
[----:B------:R-:W-:Y:S01]  /*2450*/  SHF.L.U32 R220, R252, 0x2, RZ ;  /* 0x00000002fcdc7819 */ /* 0x000fe200000006ff */
[----:B------:R-:W-:-:S02]  /*2460*/  IMAD.MOV.U32 R198, RZ, RZ, 0x7f800000 ;  /* 0x7f800000ffc67424 */ /* 0x000fc400078e00ff */
[----:B----4-:R-:W-:Y:S01]  /*2470*/  @!P3 IMAD.IADD R7, R13, 0x1, R10 ;  /* 0x000000010d07b824 */ /* 0x010fe200078e020a */
[----:B------:R-:W-:Y:S01]  /*2480*/  @!P3 LEA R6, P1, R12, c[0x0][0x168], 0x1 ;  /* 0x00005a000c06ba11 */ /* 0x000fe200078208ff */
[----:B------:R-:W-:-:S03]  /*2490*/  @!P4 IMAD.WIDE.U32 R10, R229, c[0x0][0x1a0], R2 ;  /* 0x00006800e50aca25 */ /* 0x000fc600078e0002 */
[----:B------:R-:W-:Y:S01]  /*24a0*/  @!P3 LEA.HI.X R7, R12, c[0x0][0x16c], R7, 0x1, P1 ;  /* 0x00005b000c07ba11 */ /* 0x000fe200008f0c07 */
[----:B------:R-:W-:Y:S01]  /*24b0*/  @!P4 IMAD.IADD R3, R11, 0x1, R18 ;  /* 0x000000010b03c824 */ /* 0x000fe200078e0212 */
[----:B------:R-:W-:Y:S01]  /*24c0*/  @!P4 LEA R4, P1, R10, c[0x0][0x170], 0x1 ;  /* 0x00005c000a04ca11 */ /* 0x000fe200078208ff */
[----:B------:R-:W-:-:S03]  /*24d0*/  @!P3 IMAD.IADD R11, R17, 0x1, R20 ;  /* 0x00000001110bb824 */ /* 0x000fc600078e0214 */
[----:B------:R-:W-:Y:S02]  /*24e0*/  @!P4 LEA.HI.X R5, R10, c[0x0][0x174], R3, 0x1, P1 ;  /* 0x00005d000a05ca11 */ /* 0x000fe400008f0c03 */
[----:B------:R-:W-:Y:S01]  /*24f0*/  ISETP.GE.AND P1, PT, R252, R19, PT ;  /* 0x00000013fc00720c */ /* 0x000fe20003f26270 */
[----:B------:R-:W-:Y:S02]  /*2500*/  IMAD.MOV.U32 R199, RZ, RZ, 0x7f800000 ;  /* 0x7f800000ffc77424 */ /* 0x000fe400078e00ff */
[----:B------:R-:W-:Y:S01]  /*2510*/  IMAD.MOV.U32 R185, RZ, RZ, 0x20 ;  /* 0x00000020ffb97424 */ /* 0x000fe200078e00ff */
[----:B------:R-:W-:Y:S01]  /*2520*/  SHF.L.U32 R176, R187, 0x1, RZ ;  /* 0x00000001bbb07819 */ /* 0x000fe200000006ff */
[----:B------:R-:W-:Y:S01]  /*2530*/  CS2R R142, SRZ ;  /* 0x00000000008e7805 */ /* 0x000fe2000001ff00 */
[----:B------:R-:W-:Y:S01]  /*2540*/  IADD3 R234, R241, 0x40, RZ ;  /* 0x00000040f1ea7810 */ /* 0x000fe20007ffe0ff */
        /* <DEDUP_REMOVED lines=45> */
[----:B--2---:R-:W-:-:S04]  /*2820*/  IADD3 R0, R22, 0x3000, RZ ;  /* 0x0000300016007810 */ /* 0x004fc80007ffe0ff */
[----:B------:R-:W-:-:S04]  /*2830*/  SEL R0, R0, R22, !P0 ;  /* 0x0000001600007207 */ /* 0x000fc80004000000 */
[----:B------:R-:W-:Y:S02]  /*2840*/  SHF.L.U32 R190, R0, 0x1, RZ ;  /* 0x0000000100be7819 */ /* 0x000fe400000006ff */
[----:B------:R-:W-:-:S04]  /*2850*/  IADD3 R0, R252, 0x8, RZ ;  /* 0x00000008fc007810 */ /* 0x000fc80007ffe0ff */
[----:B------:R-:W-:Y:S02]  /*2860*/  ISETP.GE.AND P6, PT, R0, R19, PT ;  /* 0x000000130000720c */ /* 0x000fe40003fc6270 */
[----:B------:R-:W-:Y:S01]  /*2870*/  SHF.R.S32.HI R0, RZ, 0x1f, R252 ;  /* 0x0000001fff007819 */ /* 0x000fe200000114fc */
[----:B------:R1:W-:Y:S03]  /*2880*/  @P2 STS [R190], RZ ;  /* 0x000000ffbe002388 */ /* 0x0003e60000000800 */
[----:B------:R-:W-:Y:S01]  /*2890*/  SHF.L.U64.HI R219, R252, 0x2, R0 ;  /* 0x00000002fcdb7819 */ /* 0x000fe20000010200 */
[----:B------:R1:W-:Y:S01]  /*28a0*/  @P2 STS [R190+0x4], RZ ;  /* 0x000004ffbe002388 */ /* 0x0003e20000000800 */
[----:B------:R-:W-:-:S03]  /*28b0*/  IADD3 R0, R186, 0x3000, RZ ;  /* 0x00003000ba007810 */ /* 0x000fc60007ffe0ff */
[----:B------:R1:W-:Y:S01]  /*28c0*/  @P2 STS [R190+0x8], RZ ;  /* 0x000008ffbe002388 */ /* 0x0003e20000000800 */
[----:B------:R-:W-:-:S03]  /*28d0*/  SEL R0, R0, R186, !P0 ;  /* 0x000000ba00007207 */ /* 0x000fc60004000000 */
[----:B------:R1:W-:Y:S04]  /*28e0*/  @P2 STS [R190+0xc], RZ ;  /* 0x00000cffbe002388 */ /* 0x0003e80000000800 */
        /* <DEDUP_REMOVED lines=8> */
[----:B------:R-:W-:Y:S01]  /*2970*/  @!PT LDS RZ, [RZ] ;  /* 0x00000000fffff984 */ /* 0x000fe20000000800 */
[----:B------:R-:W-:Y:S01]  /*2980*/  @!PT LDS RZ, [RZ] ;  /* 0x00000000fffff984 */ /* 0x000fe20000000800 */
[----:B------:R-:W-:Y:S01]  /*2990*/  @!PT LDS RZ, [RZ] ;  /* 0x00000000fffff984 */ /* 0x000fe20000000800 */
[----:B------:R1:W-:Y:S04]  /*29a0*/  @!P2 LDGSTS.E.BYPASS.LTC128B.128 [R190], [R194.64] ;  /* 0x00000000c2beafae */ /* 0x0003e8000b901d46 */
[----:B------:R1:W-:Y:S04]  /*29b0*/  @!P2 LDGSTS.E.BYPASS.LTC128B.128 [R190+0x2000], [R194.64+0x80] ;  /* 0x02000080c2beafae */ /* 0x0003e8000b901d46 */
[----:B------:R1:W-:Y:S04]  /*29c0*/  @!P2 LDGSTS.E.BYPASS.LTC128B.128 [R190+0x4000], [R194.64+0x100] ;  /* 0x04000100c2beafae */ /* 0x0003e8000b901d46 */
        /* <DEDUP_REMOVED lines=11> */
[----:B------:R1:W-:Y:S01]  /*2a80*/  @P5 STS [R190+0x500c], RZ ;  /* 0x00500cffbe005388 */ /* 0x0003e20000000800 */
[----:B------:R-:W-:-:S03]  /*2a90*/  IMAD.SHL.U32 R168, R0, 0x2, RZ ;  /* 0x0000000200a87824 */ /* 0x000fc600078e00ff */
[----:B------:R-:W-:Y:S01]  /*2aa0*/  @!PT LDS RZ, [RZ] ;  /* 0x00000000fffff984 */ /* 0x000fe20000000800 */
[----:B------:R-:W-:Y:S01]  /*2ab0*/  @!PT LDS RZ, [RZ] ;  /* 0x00000000fffff984 */ /* 0x000fe20000000800 */
[----:B------:R-:W-:Y:S01]  /*2ac0*/  @!PT LDS RZ, [RZ] ;  /* 0x00000000fffff984 */ /* 0x000fe20000000800 */
[----:B------:R1:W-:Y:S01]  /*2ad0*/  @!P5 LDGSTS.E.BYPASS.LTC128B.128 [R190+0x1000], [R14.64] ;  /* 0x010000000ebedfae */ /* 0x0003e2000b901d46 */
[----:B------:R-:W-:-:S03]  /*2ae0*/  IMAD.MOV.U32 R0, RZ, RZ, c[0x0][0x22c] ;  /* 0x00008b00ff007624 */ /* 0x000fc600078e00ff */
[----:B------:R1:W-:Y:S04]  /*2af0*/  @!P5 LDGSTS.E.BYPASS.LTC128B.128 [R190+0x3000], [R14.64+0x80] ;  /* 0x030000800ebedfae */ /* 0x0003e8000b901d46 */
[----:B------:R1:W-:Y:S04]  /*2b00*/  @!P5 LDGSTS.E.BYPASS.LTC128B.128 [R190+0x5000], [R14.64+0x100] ;  /* 0x050001000ebedfae */ /* 0x0003e8000b901d46 */
[----:B------:R1:W-:Y:S04]  /*2b10*/  @P4 STS.128 [R191+0x12000], RZ ;  /* 0x012000ffbf004388 */ /* 0x0003e80000000c00 */
[----:B------:R1:W-:Y:S04]  /*2b20*/  @P4 STS.128 [R191+0x14000], RZ ;  /* 0x014000ffbf004388 */ /* 0x0003e80000000c00 */
[----:B------:R1:W-:Y:S01]  /*2b30*/  @P4 STS.128 [R191+0x16000], RZ ;  /* 0x016000ffbf004388 */ /* 0x0003e20000000c00 */
[----:B------:R-:W-:-:S03]  /*2b40*/  @!P3 LEA R2, P2, R16, c[0x0][0x170], 0x1 ;  /* 0x00005c001002ba11 */ /* 0x000fc600078408ff */
[----:B------:R-:W-:Y:S01]  /*2b50*/  @!PT LDS RZ, [RZ] ;  /* 0x00000000fffff984 */ /* 0x000fe20000000800 */
[----:B------:R-:W-:Y:S01]  /*2b60*/  @!PT LDS RZ, [RZ] ;  /* 0x00000000fffff984 */ /* 0x000fe20000000800 */
[----:B------:R-:W-:Y:S01]  /*2b70*/  @!PT LDS RZ, [RZ] ;  /* 0x00000000fffff984 */ /* 0x000fe20000000800 */
[----:B------:R1:W-:Y:S01]  /*2b80*/  @!P4 LDGSTS.E.BYPASS.LTC128B.128 [R191+0x12000], [R8.64] ;  /* 0x1200000008bfcfae */ /* 0x0003e2000b901d46 */
[----:B------:R-:W-:-:S03]  /*2b90*/  IMAD R0, R0, c[0x0][0x1c0], RZ ;  /* 0x0000700000007a24 */ /* 0x000fc600078e02ff */
[----:B------:R1:W-:Y:S04]  /*2ba0*/  @!P4 LDGSTS.E.BYPASS.LTC128B.128 [R191+0x14000], [R8.64+0x80] ;  /* 0x1400008008bfcfae */ /* 0x0003e8000b901d46 */
[----:B------:R1:W-:Y:S04]  /*2bb0*/  @!P4 LDGSTS.E.BYPASS.LTC128B.128 [R191+0x16000], [R8.64+0x100] ;  /* 0x1600010008bfcfae */ /* 0x0003e8000b901d46 */
[----:B------:R1:W-:Y:S04]  /*2bc0*/  @P3 STS.128 [R191+0x13000], RZ ;  /* 0x013000ffbf003388 */ /* 0x0003e80000000c00 */
[----:B------:R1:W-:Y:S04]  /*2bd0*/  @P3 STS.128 [R191+0x15000], RZ ;  /* 0x015000ffbf003388 */ /* 0x0003e80000000c00 */
[----:B------:R1:W-:Y:S01]  /*2be0*/  @P3 STS.128 [R191+0x17000], RZ ;  /* 0x017000ffbf003388 */ /* 0x0003e20000000c00 */
[----:B------:R-:W-:-:S03]  /*2bf0*/  @!P3 LEA.HI.X R3, R16, c[0x0][0x174], R11, 0x1, P2 ;  /* 0x00005d001003ba11 */ /* 0x000fc600010f0c0b */
[----:B------:R-:W-:Y:S01]  /*2c00*/  @!PT LDS RZ, [RZ] ;  /* 0x00000000fffff984 */ /* 0x000fe20000000800 */
[----:B------:R-:W-:Y:S01]  /*2c10*/  @!PT LDS RZ, [RZ] ;  /* 0x00000000fffff984 */ /* 0x000fe20000000800 */
[----:B------:R-:W-:Y:S01]  /*2c20*/  @!PT LDS RZ, [RZ] ;  /* 0x00000000fffff984 */ /* 0x000fe20000000800 */
[----:B------:R2:W-:Y:S01]  /*2c30*/  @!P3 LDGSTS.E.BYPASS.LTC128B.128 [R191+0x13000], [R6.64] ;  /* 0x1300000006bfbfae */ /* 0x0005e2000b901d46 */
[----:B------:R-:W-:-:S03]  /*2c40*/  IMAD.SHL.U32 R227, R0, 0x10, RZ ;  /* 0x0000001000e37824 */ /* 0x000fc600078e00ff */
        /* <DEDUP_REMOVED lines=9> */
[----:B------:R4:W-:Y:S01]  /*2ce0*/  @!P4 LDGSTS.E.BYPASS.LTC128B.128 [R191+0x1a000], [R4.64+0x80] ;  /* 0x1a00008004bfcfae */ /* 0x0009e2000b901d46 */
[----:B------:R-:W-:-:S03]  /*2cf0*/  SHF.L.U32 R197, R0, 0x3, RZ ;  /* 0x0000000300c57819 */ /* 0x000fc600000006ff */
[----:B------:R4:W-:Y:S01]  /*2d00*/  @!P4 LDGSTS.E.BYPASS.LTC128B.128 [R191+0x1c000], [R4.64+0x100] ;  /* 0x1c00010004bfcfae */ /* 0x0009e2000b901d46 */
[----:B------:R-:W-:-:S03]  /*2d10*/  IADD3 R246, R227, 0x40, RZ ;  /* 0x00000040e3f67810 */ /* 0x000fc60007ffe0ff */
[----:B------:R1:W-:Y:S01]  /*2d20*/  @P3 STS.128 [R191+0x19000], RZ ;  /* 0x019000ffbf003388 */ /* 0x0003e20000000c00 */
[----:B--2---:R-:W-:-:S03]  /*2d30*/  IADD3 R6, P2, R220, R208, RZ ;  /* 0x000000d0dc067210 */ /* 0x004fc60007f5e0ff */
[----:B------:R1:W-:Y:S01]  /*2d40*/  @P3 STS.128 [R191+0x1b000], RZ ;  /* 0x01b000ffbf003388 */ /* 0x0003e20000000c00 */
[----:B------:R-:W-:-:S03]  /*2d50*/  IADD3 R245, R227, 0x60, RZ ;  /* 0x00000060e3f57810 */ /* 0x000fc60007ffe0ff */
[----:B------:R1:W-:Y:S01]  /*2d60*/  @P3 STS.128 [R191+0x1d000], RZ ;  /* 0x01d000ffbf003388 */ /* 0x0003e20000000c00 */
[----:B------:R-:W-:-:S03]  /*2d70*/  IADD3 R243, R227, 0xa0, RZ ;  /* 0x000000a0e3f37810 */ /* 0x000fc60007ffe0ff */
[----:B------:R-:W-:Y:S01]  /*2d80*/  @!PT LDS RZ, [RZ] ;  /* 0x00000000fffff984 */ /* 0x000fe20000000800 */
[----:B------:R-:W-:Y:S01]  /*2d90*/  @!PT LDS RZ, [RZ] ;  /* 0x00000000fffff984 */ /* 0x000fe20000000800 */
[----:B------:R-:W-:Y:S01]  /*2da0*/  @!PT LDS RZ, [RZ] ;  /* 0x00000000fffff984 */ /* 0x000fe20000000800 */
[----:B------:R2:W-:Y:S01]  /*2db0*/  @!P3 LDGSTS.E.BYPASS.LTC128B.128 [R191+0x19000], [R2.64] ;  /* 0x1900000002bfbfae */ /* 0x0005e2000b901d46 */
[----:B------:R-:W-:-:S03]  /*2dc0*/  IADD3 R244, R227, 0x80, RZ ;  /* 0x00000080e3f47810 */ /* 0x000fc60007ffe0ff */
[----:B------:R2:W-:Y:S01]  /*2dd0*/  @!P3 LDGSTS.E.BYPASS.LTC128B.128 [R191+0x1b000], [R2.64+0x80] ;  /* 0x1b00008002bfbfae */ /* 0x0005e2000b901d46 */
[----:B------:R-:W-:-:S03]  /*2de0*/  IADD3 R247, R227, 0x20, RZ ;  /* 0x00000020e3f77810 */ /* 0x000fc60007ffe0ff */
[----:B------:R2:W-:Y:S01]  /*2df0*/  @!P3 LDGSTS.E.BYPASS.LTC128B.128 [R191+0x1d000], [R2.64+0x100] ;  /* 0x1d00010002bfbfae */ /* 0x0005e2000b901d46 */
[----:B------:R-:W-:Y:S01]  /*2e00*/  IADD3.X R7, R219, R207, RZ, P2, !PT ;  /* 0x000000cfdb077210 */ /* 0x000fe200017fe4ff */
[C---:B------:R-:W-:Y:S01]  /*2e10*/  IMAD.IADD R239, R197.reuse, 0x1, R246 ;  /* 0x00000001c5ef7824 */ /* 0x040fe200078e02f6 */
[C---:B------:R-:W-:Y:S01]  /*2e20*/  IADD3 R237, R197.reuse, R244, RZ ;  /* 0x000000f4c5ed7210 */ /* 0x040fe20007ffe0ff */
[----:B------:R-:W0:Y:S01]  /*2e30*/  LDGDEPBAR ;  /* 0x00000000000079af */ /* 0x000e220000000000 */
[C---:B------:R-:W-:Y:S01]  /*2e40*/  IMAD.IADD R238, R197.reuse, 0x1, R245 ;  /* 0x00000001c5ee7824 */ /* 0x040fe200078e02f5 */
[C---:B------:R-:W-:Y:S01]  /*2e50*/  IADD3 R240, R197.reuse, R247, RZ ;  /* 0x000000f7c5f07210 */ /* 0x040fe20007ffe0ff */
[C---:B------:R-:W-:Y:S01]  /*2e60*/  IMAD.IADD R236, R197.reuse, 0x1, R243 ;  /* 0x00000001c5ec7824 */ /* 0x040fe200078e02f3 */
[----:B------:R1:W5:Y:S01]  /*2e70*/  @!P1 LDG.E R198, [R6.64] ;  /* 0x0000000606c69981 */ /* 0x000362000c1e1900 */
[C---:B----4-:R-:W-:Y:S01]  /*2e80*/  IADD3 R5, R197.reuse, R239, RZ ;  /* 0x000000efc5057210 */ /* 0x050fe20007ffe0ff */
[----:B------:R-:W-:Y:S01]  /*2e90*/  IMAD.IADD R4, R197, 0x1, R238 ;  /* 0x00000001c5047824 */ /* 0x000fe200078e02ee */
[----:B---3--:R-:W-:Y:S01]  /*2ea0*/  R2P PR, R23, 0x6 ;  /* 0x0000000617007804 */ /* 0x008fe20000000000 */
[----:B------:R1:W5:Y:S02]  /*2eb0*/  @!P6 LDG.E R199, [R6.64+0x20] ;  /* 0x0000200606c7e981 */ /* 0x000364000c1e1900 */
[----:B------:R-:W-:Y:S01]  /*2ec0*/  IMAD.IADD R216, R197, 0x1, R5 ;  /* 0x00000001c5d87824 */ /* 0x000fe200078e0205 */
[----:B--2---:R-:W-:-:S02]  /*2ed0*/  IADD3 R2, R187, 0x3000, RZ ;  /* 0x00003000bb027810 */ /* 0x004fc40007ffe0ff */
[----:B------:R-:W-:Y:S02]  /*2ee0*/  IADD3 R3, R21, 0x40, R241 ;  /* 0x0000004015037810 */ /* 0x000fe40007ffe0f1 */
[----:B------:R-:W-:-:S03]  /*2ef0*/  SEL R2, R2, R187, !P0 ;  /* 0x000000bb02027207 */ /* 0x000fc60004000000 */
[----:B------:R-:W-:Y:S01]  /*2f00*/  IMAD.IADD R233, R3, 0x1, -R204 ;  /* 0x0000000103e97824 */ /* 0x000fe200078e0acc */
[----:B------:R-:W-:Y:S01]  /*2f10*/  SHF.L.U32 R175, R2, 0x1, RZ ;  /* 0x0000000102af7819 */ /* 0x000fe200000006ff */
[C---:B------:R-:W-:Y:S01]  /*2f20*/  IMAD.IADD R3, R197.reuse, 0x1, R237 ;  /* 0x00000001c5037824 */ /* 0x040fe200078e02ed */
[C---:B------:R-:W-:Y:S01]  /*2f30*/  IADD3 R2, R197.reuse, R236, RZ ;  /* 0x000000ecc5027210 */ /* 0x040fe20007ffe0ff */
[C---:B-1----:R-:W-:Y:S01]  /*2f40*/  IMAD.IADD R6, R197.reuse, 0x1, R240 ;  /* 0x00000001c5067824 */ /* 0x042fe200078e02f0 */
[C---:B------:R-:W-:Y:S01]  /*2f50*/  IADD3 R214, R197.reuse, R4, RZ ;  /* 0x00000004c5d67210 */ /* 0x040fe20007ffe0ff */
[C---:B------:R-:W-:Y:S01]  /*2f60*/  IMAD.IADD R212, R197.reuse, 0x1, R3 ;  /* 0x00000001c5d47824 */ /* 0x040fe200078e0203 */
[C---:B------:R-:W-:Y:S01]  /*2f70*/  IADD3 R210, R197.reuse, R2, RZ ;  /* 0x00000002c5d27210 */ /* 0x040fe20007ffe0ff */
[----:B------:R-:W-:Y:S01]  /*2f80*/  IMAD.IADD R218, R197, 0x1, R6 ;  /* 0x00000001c5da7824 */ /* 0x000fe200078e0206 */
[----:B------:R-:W-:Y:S01]  /*2f90*/  SEL R185, R185, 0xffffffe0, !P1 ;  /* 0xffffffe0b9b97807 */ /* 0x000fe20004800000 */
[C---:B------:R-:W-:Y:S01]  /*2fa0*/  IMAD.IADD R213, R197.reuse, 0x1, R214 ;  /* 0x00000001c5d57824 */ /* 0x040fe200078e02d6 */
[----:B------:R-:W-:Y:S01]  /*2fb0*/  IADD3 R22, R252, 0x1, RZ ;  /* 0x00000001fc167810 */ /* 0x000fe20007ffe0ff */
[C---:B------:R-:W-:Y:S01]  /*2fc0*/  IMAD.IADD R217, R197.reuse, 0x1, R218 ;  /* 0x00000001c5d97824 */ /* 0x040fe200078e02da */
[----:B------:R-:W-:Y:S01]  /*2fd0*/  SEL R180, R180, 0xffffffc0, !P2 ;  /* 0xffffffc0b4b47807 */ /* 0x000fe20005000000 */
[----:B------:R-:W-:Y:S01]  /*2fe0*/  IMAD.IADD R209, R197, 0x1, R210 ;  /* 0x00000001c5d17824 */ /* 0x000fe200078e02d2 */
[----:B------:R-:W-:Y:S01]  /*2ff0*/  IADD3 R177, R185, R176, RZ ;  /* 0x000000b0b9b17210 */ /* 0x000fe20007ffe0ff */
[----:B------:R-:W-:Y:S01]  /*3000*/  IMAD.IADD R182, R181, 0x1, R185 ;  /* 0x00000001b5b67824 */ /* 0x000fe200078e02b9 */
[----:B------:R-:W-:-:S02]  /*3010*/  IADD3 R215, R197, R216, RZ ;  /* 0x000000d8c5d77210 */ /* 0x000fc40007ffe0ff */
[----:B------:R-:W-:Y:S01]  /*3020*/  IADD3 R211, R197, R212, RZ ;  /* 0x000000d4c5d37210 */ /* 0x000fe20007ffe0ff */
[----:B------:R-:W-:Y:S01]  /*3030*/  IMAD.IADD R183, R181, 0x1, R180 ;  /* 0x00000001b5b77824 */ /* 0x000fe200078e02b4 */
[----:B------:R-:W-:Y:S01]  /*3040*/  IADD3 R235, R204, R22, -R21 ;  /* 0x00000016cceb7210 */ /* 0x000fe20007ffe815 */
[C---:B------:R-:W-:Y:S01]  /*3050*/  IMAD.IADD R179, R180.reuse, 0x1, R176 ;  /* 0x00000001b4b37824 */ /* 0x040fe200078e02b0 */
[----:B------:R-:W-:Y:S01]  /*3060*/  CS2R R22, SRZ ;  /* 0x0000000000167805 */ /* 0x000fe2000001ff00 */
[----:B------:R-:W-:Y:S01]  /*3070*/  CS2R R20, SRZ ;  /* 0x0000000000147805 */ /* 0x000fe2000001ff00 */
[C---:B------:R-:W-:Y:S01]  /*3080*/  IMAD.IADD R184, R180.reuse, 0x1, R182 ;  /* 0x00000001b4b87824 */ /* 0x040fe200078e02b6 */
[C---:B------:R-:W-:Y:S01]  /*3090*/  IADD3 R225, R197.reuse, R217, RZ ;  /* 0x000000d9c5e17210 */ /* 0x040fe20007ffe0ff */
[----:B------:R-:W-:Y:S01]  /*30a0*/  IMAD.IADD R178, R180, 0x1, R177 ;  /* 0x00000001b4b27824 */ /* 0x000fe200078e02b1 */
[C---:B------:R-:W-:Y:S01]  /*30b0*/  IADD3 R223, R197.reuse, R213, RZ ;  /* 0x000000d5c5df7210 */ /* 0x040fe20007ffe0ff */
[C---:B------:R-:W-:Y:S01]  /*30c0*/  IMAD.IADD R224, R197.reuse, 0x1, R215 ;  /* 0x00000001c5e07824 */ /* 0x040fe200078e02d7 */
[C---:B------:R-:W-:Y:S01]  /*30d0*/  IADD3 R221, R197.reuse, R209, RZ ;  /* 0x000000d1c5dd7210 */ /* 0x040fe20007ffe0ff */
[----:B------:R-:W-:-:S02]  /*30e0*/  IMAD.IADD R222, R197, 0x1, R211 ;  /* 0x00000001c5de7824 */ /* 0x000fc400078e02d3 */
.L_x_188:
[----:B------:R-:W0:Y:S01]  /*30f0*/  LDGDEPBAR ;  /* 0x00000000000079af */ /* 0x000e220000000000 */
[C---:B------:R-:W-:Y:S01]  /*3100*/  IMAD.IADD R0, R175.reuse, 0x1, R185 ;  /* 0x00000001af007824 */ /* 0x040fe200078e02b9 */
[----:B-----5:R-:W-:Y:S01]  /*3110*/  FSETP.NEU.FTZ.AND P0, PT, R198, -INF , PT ;  /* 0xff800000c600780b */ /* 0x020fe20003f1d000 */
[--C-:B------:R-:W-:Y:S01]  /*3120*/  IMAD.IADD R2, R175, 0x1, R180.reuse ;  /* 0x00000001af027824 */ /* 0x100fe200078e02b4 */
[----:B------:R-:W-:Y:S01]  /*3130*/  ISETP.GT.AND P4, PT, R196, R226, PT ;  /* 0x000000e2c400720c */ /* 0x000fe20003f84270 */
        /* <DEDUP_REMOVED lines=87> */
[C---:B------:R-:W-:Y:S01]  /*36b0*/  @!P2 IMNMX R72, R0.reuse, R204, PT ;  /* 0x000000cc0048a217 */ /* 0x040fe20003800200 */
        /* <DEDUP_REMOVED lines=194> */
[C---:B------:R-:W-:Y:S04]  /*42e0*/  FADD.FTZ R5, -R2.reuse, R5 ;  /* 0x0000000502057221 */ /* 0x040fe80000010100 */
[C---:B------:R-:W-:Y:S02]  /*42f0*/  FADD.FTZ R8, -R2.reuse, R8 ;  /* 0x0000000802087221 */ /* 0x040fe40000010100 */
[----:B------:R-:W-:Y:S03]  /*4300*/  FADD.FTZ R9, -R2, R9 ;  /* 0x0000000902097221 */ /* 0x000fe60000010100 */
[----:B--2---:R-:W-:Y:S02]  /*4310*/  FADD.FTZ R10, -R0, R10 ;  /* 0x0000000a000a7221 */ /* 0x004fe40000010100 */
[----:B------:R-:W-:Y:S02]  /*4320*/  FMUL.FTZ R69, R99, R4 ;  /* 0x0000000463457220 */ /* 0x000fe40000410000 */
[----:B------:R-:W-:Y:S02]  /*4330*/  FADD.FTZ R12, -R2, R12 ;  /* 0x0000000c020c7221 */ /* 0x000fe40000010100 */
[----:B------:R-:W-:Y:S02]  /*4340*/  FMUL.FTZ R68, R98, R5 ;  /* 0x0000000562447220 */ /* 0x000fe40000410000 */
[----:B------:R-:W-:Y:S02]  /*4350*/  FMUL.FTZ R72, R95, R8 ;  /* 0x000000085f487220 */ /* 0x000fe40000410000 */
[----:B------:R-:W-:Y:S02]  /*4360*/  FMUL.FTZ R71, R94, R9 ;  /* 0x000000095e477220 */ /* 0x000fe40000410000 */
[C---:B------:R-:W-:Y:S02]  /*4370*/  FADD.FTZ R13, -R2.reuse, R13 ;  /* 0x0000000d020d7221 */ /* 0x040fe40000010100 */
[C---:B------:R-:W-:Y:S02]  /*4380*/  FADD.FTZ R70, -R2.reuse, R16 ;  /* 0x0000001002467221 */ /* 0x040fe40000010100 */
[----:B------:R-:W-:Y:S02]  /*4390*/  FADD.FTZ R17, -R2, R17 ;  /* 0x0000001102117221 */ /* 0x000fe40000010100 */
[----:B------:R-:W-:Y:S02]  /*43a0*/  FMUL.FTZ R16, R93, R12 ;  /* 0x0000000c5d107220 */ /* 0x000fe40000410000 */
[C---:B------:R-:W-:Y:S02]  /*43b0*/  FADD.FTZ R4, -R0.reuse, R6 ;  /* 0x0000000600047221 */ /* 0x040fe40000010100 */
[C---:B------:R-:W-:Y:S02]  /*43c0*/  FADD.FTZ R5, -R0.reuse, R7 ;  /* 0x0000000700057221 */ /* 0x040fe40000010100 */
[C---:B------:R-:W-:Y:S02]  /*43d0*/  FADD.FTZ R11, -R0.reuse, R11 ;  /* 0x0000000b000b7221 */ /* 0x040fe40000010100 */
[----:B------:R-:W-:Y:S02]  /*43e0*/  FMUL.FTZ R12, R97, R10 ;  /* 0x0000000a610c7220 */ /* 0x000fe40000410000 */
        /* <DEDUP_REMOVED lines=15> */
[----:B------:R-:W-:Y:S01]  /*44e0*/  IMAD.MOV.U32 R6, RZ, RZ, c[0x0][0x190] ;  /* 0x00006400ff067624 */ /* 0x000fe200078e00ff */
[----:B------:R-:W-:Y:S01]  /*44f0*/  LOP3.LUT R0, R196, 0x1, RZ, 0xc0, !PT ;  /* 0x00000001c4007812 */ /* 0x000fe200078ec0ff */
[----:B------:R-:W-:Y:S02]  /*4500*/  IMAD.MOV.U32 R14, RZ, RZ, -0x6000 ;  /* 0xffffa000ff0e7424 */ /* 0x000fe400078e00ff */
[----:B------:R-:W-:Y:S01]  /*4510*/  IMAD.U32 R2, R6, -0x40, RZ ;  /* 0xffffffc006027824 */ /* 0x000fe200078e00ff */
[----:B------:R-:W-:Y:S01]  /*4520*/  ISETP.NE.U32.AND P1, PT, R0, 0x1, PT ;  /* 0x000000010000780c */ /* 0x000fe20003f25070 */
[----:B------:R-:W-:Y:S03]  /*4530*/  IMAD.MOV.U32 R15, RZ, RZ, c[0x0][0x194] ;  /* 0x00006500ff0f7624 */ /* 0x000fe600078e00ff */
[----:B------:R-:W-:Y:S02]  /*4540*/  LEA R3, P0, R2, R194, 0x1 ;  /* 0x000000c202037211 */ /* 0x000fe400078008ff */
[----:B------:R-:W-:Y:S02]  /*4550*/  SEL R0, R14, 0x6000, !P1 ;  /* 0x000060000e007807 */ /* 0x000fe40004800000 */
[----:B------:R-:W-:Y:S02]  /*4560*/  LEA.HI.X.SX32 R2, R2, R195, 0x1, P0 ;  /* 0x000000c302027211 */ /* 0x000fe400000f0eff */
[----:B------:R-:W-:Y:S01]  /*4570*/  MOV R194, R3 ;  /* 0x0000000300c27202 */ /* 0x000fe20000000f00 */
[----:B------:R-:W-:Y:S01]  /*4580*/  IMAD.IADD R190, R190, 0x1, R0 ;  /* 0x00000001bebe7824 */ /* 0x000fe200078e0200 */
[----:B------:R-:W-:Y:S01]  /*4590*/  IADD3 R175, R175, R0, RZ ;  /* 0x00000000afaf7210 */ /* 0x000fe20007ffe0ff */
[----:B------:R-:W-:Y:S01]  /*45a0*/  IMAD.MOV.U32 R195, RZ, RZ, R2 ;  /* 0x000000ffffc37224 */ /* 0x000fe200078e0002 */
[C---:B------:R-:W-:Y:S04]  /*45b0*/  LEA R2, P0, R6.reuse, R194, 0x6 ;  /* 0x000000c206027211 */ /* 0x040fe800078030ff */
        /* <DEDUP_REMOVED lines=10> */
[----:B------:R-:W0:Y:S02]  /*4660*/  LDGDEPBAR ;  /* 0x00000000000079af */ /* 0x000e240000000000 */
.L_x_186:
[----:B------:R-:W-:Y:S02]  /*4670*/  F2FP.PACK_AB R6, R68, R69 ;  /* 0x000000454406723e */ /* 0x000fe400000000ff */
[----:B------:R-:W-:Y:S02]  /*4680*/  F2FP.PACK_AB R5, R5, R4 ;  /* 0x000000040505723e */ /* 0x000fe400000000ff */
[----:B------:R-:W-:Y:S01]  /*4690*/  F2FP.PACK_AB R4, R71, R72 ;  /* 0x000000484704723e */ /* 0x000fe200000000ff */
[----:B------:R-:W-:Y:S01]  /*46a0*/  STS [R200+0x1e000], R6 ;  /* 0x01e00006c8007388 */ /* 0x000fe20000000800 */
[----:B-1----:R-:W-:Y:S02]  /*46b0*/  F2FP.PACK_AB R3, R11, R12 ;  /* 0x0000000c0b03723e */ /* 0x002fe400000000ff */
        /* <DEDUP_REMOVED lines=84> */
[----:B------:R-:W-:Y:S03]  /*4c00*/  MOV R5, c[0x0][0x374] ;  /* 0x0000dd0000057a02 */ /* 0x000fe60000000f00 */
[----:B------:R-:W-:Y:S05]  /*4c10*/  IMAD.U32 R2, R4, -0x40, RZ ;  /* 0xffffffc004027824 */ /* 0x000fea00078e00ff */
[C---:B------:R-:W-:Y:S04]  /*4c20*/  LEA R3, P0, R2.reuse, R192, 0x1 ;  /* 0x000000c002037211 */ /* 0x040fe800078008ff */
[----:B------:R-:W-:Y:S01]  /*4c30*/  LEA.HI.X.SX32 R2, R2, R193, 0x1, P0 ;  /* 0x000000c102027211 */ /* 0x000fe200000f0eff */
[----:B------:R-:W-:Y:S03]  /*4c40*/  IMAD.MOV.U32 R192, RZ, RZ, R3 ;  /* 0x000000ffffc07224 */ /* 0x000fe600078e0003 */
[----:B------:R-:W-:Y:S02]  /*4c50*/  MOV R193, R2 ;  /* 0x0000000200c17202 */ /* 0x000fe40000000f00 */
[C---:B------:R-:W-:Y:S03]  /*4c60*/  LEA R2, P0, R4.reuse, R192, 0x6 ;  /* 0x000000c004027211 */ /* 0x040fe600078030ff */
[----:B------:R-:W-:Y:S01]  /*4c70*/  @!PT LDS RZ, [RZ] ;  /* 0x00000000fffff984 */ /* 0x000fe20000000800 */
[----:B------:R-:W-:Y:S01]  /*4c80*/  @!PT LDS RZ, [RZ] ;  /* 0x00000000fffff984 */ /* 0x000fe20000000800 */
[----:B------:R-:W-:Y:S01]  /*4c90*/  @!PT LDS RZ, [RZ] ;  /* 0x00000000fffff984 */ /* 0x000fe20000000800 */
[----:B------:R1:W-:Y:S01]  /*4ca0*/  LDGSTS.E.BYPASS.LTC128B.128 [R191+0xc000], [R192.64] ;  /* 0x0c000000c0bf7fae */ /* 0x0003e2000b901d46 */
[----:B------:R-:W-:Y:S03]  /*4cb0*/  LEA.HI.X R3, R4, R193, R5, 0x6, P0 ;  /* 0x000000c104037211 */ /* 0x000fe600000f3405 */
[----:B------:R1:W-:Y:S04]  /*4cc0*/  LDGSTS.E.BYPASS.LTC128B.128 [R191+0xe000], [R192.64+0x80] ;  /* 0x0e000080c0bf7fae */ /* 0x0003e8000b901d46 */
[----:B------:R1:W-:Y:S04]  /*4cd0*/  LDGSTS.E.BYPASS.LTC128B.128 [R191+0x10000], [R192.64+0x100] ;  /* 0x10000100c0bf7fae */ /* 0x0003e8000b901d46 */
[----:B------:R1:W-:Y:S04]  /*4ce0*/  LDGSTS.E.BYPASS.LTC128B.128 [R191+0xd000], [R2.64] ;  /* 0x0d00000002bf7fae */ /* 0x0003e8000b901d46 */
[----:B------:R1:W-:Y:S04]  /*4cf0*/  LDGSTS.E.BYPASS.LTC128B.128 [R191+0xf000], [R2.64+0x80] ;  /* 0x0f00008002bf7fae */ /* 0x0003e8000b901d46 */
[----:B------:R1:W-:Y:S04]  /*4d00*/  LDGSTS.E.BYPASS.LTC128B.128 [R191+0x11000], [R2.64+0x100] ;  /* 0x1100010002bf7fae */ /* 0x0003e8000b901d46 */
[----:B------:R-:W0:Y:S02]  /*4d10*/  LDGDEPBAR ;  /* 0x00000000000079af */ /* 0x000e240000000000 */
.L_x_187:
        /* <DEDUP_REMOVED lines=115> */
[-C--:B--2---:R-:W-:Y:S02]  /*5450*/  LEA R6, P1, R240, R188.reuse, 0x2 ;  /* 0x000000bcf0067211 */ /* 0x084fe400078210ff */
[-C--:B------:R-:W-:Y:S02]  /*5460*/  LEA R10, P0, R0, R188.reuse, 0x2 ;  /* 0x000000bc000a7211 */ /* 0x080fe400078010ff */
        /* <DEDUP_REMOVED lines=22> */
[CC--:B---3--:R-:W-:Y:S02]  /*55d0*/  LEA R6, P1, R239.reuse, R188.reuse, 0x2 ;  /* 0x000000bcef067211 */ /* 0x0c8fe400078210ff */
        /* <DEDUP_REMOVED lines=60> */
[-C--:B---3--:R-:W-:Y:S02]  /*59a0*/  LEA R10, P0, R236, R188.reuse, 0x2 ;  /* 0x000000bcec0a7211 */ /* 0x088fe400078010ff */
[-C--:B----4-:R-:W-:Y:S01]  /*59b0*/  LEA R8, P3, R0, R188.reuse, 0x2 ;  /* 0x000000bc00087211 */ /* 0x090fe200078610ff */
        /* <DEDUP_REMOVED lines=95> */
[----:B------:R-:W-:Y:S01]  /*5fb0*/  BAR.SYNC.DEFER_BLOCKING 0x0 ;  /* 0x0000000000007b1d */ /* 0x000fe20000010000 */
        /* <DEDUP_REMOVED lines=112> */
[----:B------:R1:W-:Y:S01]  /*66c0*/  STS [R232+0x5400], R0 ;  /* 0x00540000e8007388 */ /* 0x0003e20000000800 */
[----:B------:R-:W-:Y:S02]  /*66d0*/  F2FP.PACK_AB R54, R55, R54 ;  /* 0x000000363736723e */ /* 0x000fe400000000ff */
[----:B------:R-:W-:Y:S01]  /*66e0*/  F2FP.PACK_AB R64, R65, R64 ;  /* 0x000000404140723e */ /* 0x000fe200000000ff */
[----:B------:R2:W-:Y:S01]  /*66f0*/  STS [R231+0x6000], R69 ;  /* 0x00600045e7007388 */ /* 0x0005e20000000800 */
[----:B------:R-:W-:-:S02]  /*6700*/  F2FP.PACK_AB R66, R67, R66 ;  /* 0x000000424342723e */ /* 0x000fc400000000ff */
[----:B------:R-:W-:Y:S01]  /*6710*/  F2FP.PACK_AB R56, R57, R56 ;  /* 0x000000383938723e */ /* 0x000fe200000000ff */
[----:B------:R2:W-:Y:S01]  /*6720*/  STS [R231+0x6400], R68 ;  /* 0x00640044e7007388 */ /* 0x0005e20000000800 */
[----:B------:R-:W-:Y:S02]  /*6730*/  F2FP.PACK_AB R58, R59, R58 ;  /* 0x0000003a3b3a723e */ /* 0x000fe400000000ff */
[----:B------:R-:W-:Y:S01]  /*6740*/  F2FP.PACK_AB R60, R61, R60 ;  /* 0x0000003c3d3c723e */ /* 0x000fe200000000ff */
[----:B------:R2:W-:Y:S01]  /*6750*/  STS [R232+0x6000], R32 ;  /* 0x00600020e8007388 */ /* 0x0005e20000000800 */
[----:B------:R-:W-:Y:S02]  /*6760*/  F2FP.PACK_AB R62, R63, R62 ;  /* 0x0000003e3f3e723e */ /* 0x000fe400000000ff */
[----:B------:R-:W-:Y:S01]  /*6770*/  ISETP.NE.AND P0, PT, R248, -0x1, PT ;  /* 0xfffffffff800780c */ /* 0x000fe20003f05270 */
[----:B------:R2:W-:Y:S04]  /*6780*/  STS [R232+0x6400], R34 ;  /* 0x00640022e8007388 */ /* 0x0005e80000000800 */
[----:B------:R2:W-:Y:S04]  /*6790*/  STS [R231+0x7000], R25 ;  /* 0x00700019e7007388 */ /* 0x0005e80000000800 */
[----:B------:R2:W-:Y:S04]  /*67a0*/  STS [R231+0x7400], R26 ;  /* 0x0074001ae7007388 */ /* 0x0005e80000000800 */
[----:B------:R2:W-:Y:S01]  /*67b0*/  STS [R232+0x7000], R28 ;  /* 0x0070001ce8007388 */ /* 0x0005e20000000800 */
[----:B-1----:R-:W-:-:S03]  /*67c0*/  @P0 IADD3 R0, R228, R248, RZ ;  /* 0x000000f8e4000210 */ /* 0x002fc60007ffe0ff */
[----:B------:R2:W-:Y:S02]  /*67d0*/  STS [R232+0x7400], R30 ;  /* 0x0074001ee8007388 */ /* 0x0005e40000000800 */
[C---:B------:R-:W-:Y:S02]  /*67e0*/  @P0 IMAD.WIDE.U32 R2, R0.reuse, c[0x0][0x3a0], RZ ;  /* 0x0000e80000020a25 */ /* 0x040fe400078e00ff */
[----:B------:R2:W-:Y:S02]  /*67f0*/  STS [R231+0x8000], R36 ;  /* 0x00800024e7007388 */ /* 0x0005e40000000800 */
[----:B------:R-:W-:Y:S01]  /*6800*/  @P0 IMAD R5, R0, c[0x0][0x3a4], R3 ;  /* 0x0000e90000050a24 */ /* 0x000fe200078e0203 */
[----:B------:R-:W-:Y:S01]  /*6810*/  @P0 MOV R4, R2 ;  /* 0x0000000200040202 */ /* 0x000fe20000000f00 */
[----:B------:R2:W-:Y:S04]  /*6820*/  STS [R231+0x8400], R38 ;  /* 0x00840026e7007388 */ /* 0x0005e80000000800 */
[----:B------:R2:W-:Y:S04]  /*6830*/  STS [R232+0x8000], R48 ;  /* 0x00800030e8007388 */ /* 0x0005e80000000800 */
[----:B------:R2:W-:Y:S04]  /*6840*/  STS [R232+0x8400], R50 ;  /* 0x00840032e8007388 */ /* 0x0005e80000000800 */
[----:B------:R2:W-:Y:S04]  /*6850*/  STS [R231+0x9000], R40 ;  /* 0x00900028e7007388 */ /* 0x0005e80000000800 */
[----:B------:R2:W-:Y:S04]  /*6860*/  STS [R231+0x9400], R42 ;  /* 0x0094002ae7007388 */ /* 0x0005e80000000800 */
[----:B------:R2:W-:Y:S04]  /*6870*/  STS [R232+0x9000], R44 ;  /* 0x0090002ce8007388 */ /* 0x0005e80000000800 */
[----:B------:R2:W-:Y:S04]  /*6880*/  STS [R232+0x9400], R46 ;  /* 0x0094002ee8007388 */ /* 0x0005e80000000800 */
[----:B------:R-:W1:Y:S04]  /*6890*/  S2R R157, SR_CTAID.Y ;  /* 0x00000000009d7919 */ /* 0x000e680000002600 */
[----:B------:R2:W-:Y:S04]  /*68a0*/  STS [R231+0xa000], R52 ;  /* 0x00a00034e7007388 */ /* 0x0005e80000000800 */
[----:B------:R2:W-:Y:S04]  /*68b0*/  STS [R231+0xa400], R54 ;  /* 0x00a40036e7007388 */ /* 0x0005e80000000800 */
[----:B------:R2:W-:Y:S04]  /*68c0*/  STS [R232+0xa000], R64 ;  /* 0x00a00040e8007388 */ /* 0x0005e80000000800 */
[----:B------:R2:W-:Y:S04]  /*68d0*/  STS [R232+0xa400], R66 ;  /* 0x00a40042e8007388 */ /* 0x0005e80000000800 */
[----:B------:R2:W-:Y:S04]  /*68e0*/  STS [R231+0xb000], R56 ;  /* 0x00b00038e7007388 */ /* 0x0005e80000000800 */
[----:B------:R2:W-:Y:S01]  /*68f0*/  STS [R231+0xb400], R58 ;  /* 0x00b4003ae7007388 */ /* 0x0005e20000000800 */
[----:B-1----:R-:W-:-:S03]  /*6900*/  SHF.R.S32.HI R97, RZ, 0x1f, R157 ;  /* 0x0000001fff617819 */ /* 0x002fc6000001149d */
[----:B------:R2:W-:Y:S04]  /*6910*/  STS [R232+0xb000], R60 ;  /* 0x00b0003ce8007388 */ /* 0x0005e80000000800 */
[----:B------:R2:W-:Y:S04]  /*6920*/  STS [R232+0xb400], R62 ;  /* 0x00b4003ee8007388 */ /* 0x0005e80000000800 */
[----:B------:R-:W1:Y:S01]  /*6930*/  S2R R96, SR_CTAID.Y ;  /* 0x0000000000607919 */ /* 0x000e620000002600 */
[----:B------:R-:W-:Y:S05]  /*6940*/  @P0 BRA `(.L_x_189) ;  /* 0x000000a000000947 */ /* 0x000fea0003800000 */
[----:B------:R-:W-:Y:S01]  /*6950*/  SHF.R.S32.HI R0, RZ, 0x1f, R228 ;  /* 0x0000001fff007819 */ /* 0x000fe200000114e4 */
[----:B------:R-:W-:-:S04]  /*6960*/  IMAD.WIDE.U32 R2, R228, c[0x0][0x3a0], RZ ;  /* 0x0000e800e4027a25 */ /* 0x000fc800078e00ff */
[----:B------:R-:W-:Y:S02]  /*6970*/  IMAD R0, R0, c[0x0][0x3a0], RZ ;  /* 0x0000e80000007a24 */ /* 0x000fe400078e02ff */
[----:B------:R-:W-:Y:S02]  /*6980*/  IMAD R4, R97, c[0x0][0x388], RZ ;  /* 0x0000e20061047a24 */ /* 0x000fe400078e02ff */
[----:B------:R-:W-:-:S05]  /*6990*/  IMAD R0, R228, c[0x0][0x3a4], R0 ;  /* 0x0000e900e4007a24 */ /* 0x000fca00078e0200 */
[----:B------:R-:W-:Y:S01]  /*69a0*/  IADD3 R3, R3, R0, RZ ;  /* 0x0000000003037210 */ /* 0x000fe20007ffe0ff */
[----:B-1----:R-:W-:-:S04]  /*69b0*/  IMAD R0, R96, c[0x0][0x38c], R4 ;  /* 0x0000e30060007a24 */ /* 0x002fc800078e0204 */
[----:B------:R-:W-:-:S05]  /*69c0*/  IMAD.WIDE.U32 R2, R96, c[0x0][0x388], R2 ;  /* 0x0000e20060027a25 */ /* 0x000fca00078e0002 */
[----:B------:R-:W-:Y:S02]  /*69d0*/  IADD3 R5, R3, R0, RZ ;  /* 0x0000000003057210 */ /* 0x000fe40007ffe0ff */
[----:B------:R-:W-:Y:S02]  /*69e0*/  MOV R4, R2 ;  /* 0x0000000200047202 */ /* 0x000fe40000000f00 */
.L_x_189:
[----:B------:R-:W-:-:S05]  /*69f0*/  @P0 IADD3 R0, R228, R248, RZ ;  /* 0x000000f8e4000210 */ /* 0x000fca0007ffe0ff */
[----:B------:R-:W-:-:S04]  /*6a00*/  @P0 IMAD.WIDE.U32 R2, R0, c[0x0][0x3a8], RZ ;  /* 0x0000ea0000020a25 */ /* 0x000fc800078e00ff */
[----:B------:R-:W-:Y:S01]  /*6a10*/  @P0 IMAD R37, R0, c[0x0][0x3ac], R3 ;  /* 0x0000eb0000250a24 */ /* 0x000fe200078e0203 */
[----:B--2---:R-:W-:Y:S01]  /*6a20*/  @P0 MOV R36, R2 ;  /* 0x0000000200240202 */ /* 0x004fe20000000f00 */
        /* <DEDUP_REMOVED lines=11> */
.L_x_190:
[----:B------:R-:W-:Y:S01]  /*6ae0*/  BAR.SYNC.DEFER_BLOCKING 0x0 ;  /* 0x0000000000007b1d */ /* 0x000fe20000010000 */
[----:B------:R-:W-:Y:S01]  /*6af0*/  MOV R20, R250 ;  /* 0x000000fa00147202 */ /* 0x000fe20000000f00 */
[----:B------:R-:W-:Y:S01]  /*6b00*/  IMAD R23, R230, -0x40, R204 ;  /* 0xffffffc0e6177824 */ /* 0x000fe200078e02cc */
[----:B------:R-:W-:Y:S01]  /*6b10*/  MOV R21, R251 ;  /* 0x000000fb00157202 */ /* 0x000fe20000000f00 */
[----:B------:R-:W-:Y:S01]  /*6b20*/  IMAD R0, R249, c[0x0][0x3a0], RZ ;  /* 0x0000e800f9007a24 */ /* 0x000fe200078e02ff */
[----:B------:R-:W-:Y:S01]  /*6b30*/  SHF.R.S32.HI R38, RZ, 0x1f, R229 ;  /* 0x0000001fff267819 */ /* 0x000fe200000114e5 */
[----:B------:R-:W2:Y:S01]  /*6b40*/  S2R R6, SR_CTAID.Z ;  /* 0x0000000000067919 */ /* 0x000ea20000002700 */
[----:B------:R-:W-:Y:S01]  /*6b50*/  ISETP.GE.AND P2, PT, R229, R23, PT ;  /* 0x00000017e500720c */ /* 0x000fe20003f46270 */
[C---:B------:R-:W-:Y:S01]  /*6b60*/  IMAD.WIDE.U32 R2, R241.reuse, c[0x0][0x3a0], R20 ;  /* 0x0000e800f1027a25 */ /* 0x040fe200078e0014 */
[----:B------:R-:W-:Y:S01]  /*6b70*/  BSSY B0, `(.L_x_191) ;  /* 0x0000022000007945 */ /* 0x000fe20003800000 */
[----:B------:R-:W3:Y:S02]  /*6b80*/  S2R R39, SR_CTAID.Z ;  /* 0x0000000000277919 */ /* 0x000ee40000002700 */
[----:B------:R-:W-:Y:S01]  /*6b90*/  IMAD R0, R241, c[0x0][0x3a4], R0 ;  /* 0x0000e900f1007a24 */ /* 0x000fe200078e0200 */
[----:B------:R-:W-:-:S04]  /*6ba0*/  IADD3 R2, P0, R4, R2, RZ ;  /* 0x0000000204027210 */ /* 0x000fc80007f1e0ff */
[----:B------:R-:W-:Y:S01]  /*6bb0*/  IADD3.X R3, R5, R3, R0, P0, !PT ;  /* 0x0000000305037210 */ /* 0x000fe200007fe400 */
[----:B------:R4:W1:Y:S04]  /*6bc0*/  LDS.128 R32, [R191+0x13000] ;  /* 0x01300000bf207984 */ /* 0x0008680000000c00 */
[----:B------:R4:W1:Y:S01]  /*6bd0*/  LDS.128 R28, [R191+0x15000] ;  /* 0x01500000bf1c7984 */ /* 0x0008620000000c00 */
[----:B--2---:R-:W-:-:S03]  /*6be0*/  SHF.R.S32.HI R64, RZ, 0x1f, R6 ;  /* 0x0000001fff407819 */ /* 0x004fc60000011406 */
[----:B------:R4:W2:Y:S01]  /*6bf0*/  LDS.128 R24, [R191+0x17000] ;  /* 0x01700000bf187984 */ /* 0x0008a20000000c00 */
[----:B---3--:R-:W-:-:S03]  /*6c00*/  IMAD.WIDE.U32 R4, R39, c[0x0][0x3b8], R2 ;  /* 0x0000ee0027047a25 */ /* 0x008fc600078e0002 */
[----:B------:R4:W3:Y:S01]  /*6c10*/  LDS.128 R48, [R191+0x18000] ;  /* 0x01800000bf307984 */ /* 0x0008e20000000c00 */
[----:B------:R-:W-:-:S03]  /*6c20*/  IMAD R0, R64, c[0x0][0x3b8], RZ ;  /* 0x0000ee0040007a24 */ /* 0x000fc600078e02ff */
[----:B------:R4:W1:Y:S01]  /*6c30*/  LDS.128 R60, [R191+0x19000] ;  /* 0x01900000bf3c7984 */ /* 0x0008620000000c00 */
[----:B------:R-:W-:-:S03]  /*6c40*/  IMAD R0, R39, c[0x0][0x3bc], R0 ;  /* 0x0000ef0027007a24 */ /* 0x000fc600078e0200 */
[----:B------:R4:W1:Y:S02]  /*6c50*/  LDS.128 R44, [R191+0x1a000] ;  /* 0x01a00000bf2c7984 */ /* 0x0008640000000c00 */
[----:B------:R-:W-:Y:S02]  /*6c60*/  IADD3 R22, R0, R5, RZ ;  /* 0x0000000500167210 */ /* 0x000fe40007ffe0ff */
[----:B------:R4:W1:Y:S04]  /*6c70*/  LDS.128 R56, [R191+0x1b000] ;  /* 0x01b00000bf387984 */ /* 0x0008680000000c00 */
[----:B------:R4:W1:Y:S04]  /*6c80*/  LDS.128 R40, [R191+0x1c000] ;  /* 0x01c00000bf287984 */ /* 0x0008680000000c00 */
[----:B------:R4:W1:Y:S01]  /*6c90*/  LDS.128 R52, [R191+0x1d000] ;  /* 0x01d00000bf347984 */ /* 0x0008620000000c00 */
[----:B------:R-:W-:Y:S05]  /*6ca0*/  @P2 BRA `(.L_x_192) ;  /* 0x000000e000002947 */ /* 0x000fea0003800000 */
[----:B------:R-:W4:Y:S01]  /*6cb0*/  LDS.128 R12, [R191+0x14000] ;  /* 0x01400000bf0c7984 */ /* 0x000f220000000c00 */
[----:B------:R-:W-:Y:S01]  /*6cc0*/  MOV R2, R4 ;  /* 0x0000000400027202 */ /* 0x000fe20000000f00 */
[----:B------:R-:W-:Y:S01]  /*6cd0*/  IMAD R0, R38, c[0x0][0x3a0], RZ ;  /* 0x0000e80026007a24 */ /* 0x000fe200078e02ff */
[----:B------:R-:W-:Y:S01]  /*6ce0*/  MOV R3, R22 ;  /* 0x0000001600037202 */ /* 0x000fe20000000f00 */
[----:B------:R-:W3:Y:S02]  /*6cf0*/  LDS.128 R8, [R191+0x12000] ;  /* 0x01200000bf087984 */ /* 0x000ee40000000c00 */
[----:B------:R-:W-:-:S02]  /*6d00*/  IMAD R0, R229, c[0x0][0x3a4], R0 ;  /* 0x0000e900e5007a24 */ /* 0x000fc400078e0200 */
[----:B------:R-:W2:Y:S01]  /*6d10*/  LDS.128 R16, [R191+0x16000] ;  /* 0x01600000bf107984 */ /* 0x000ea20000000c00 */
[----:B------:R-:W-:-:S05]  /*6d20*/  IMAD.WIDE.U32 R6, R229, c[0x0][0x3a0], R2 ;  /* 0x0000e800e5067a25 */ /* 0x000fca00078e0002 */
[----:B------:R-:W-:Y:S02]  /*6d30*/  IADD3 R0, R0, R7, RZ ;  /* 0x0000000700007210 */ /* 0x000fe40007ffe0ff */
[----:B------:R-:W-:-:S04]  /*6d40*/  LEA R2, P0, R6, c[0x0][0x340], 0x1 ;  /* 0x0000d00006027a11 */ /* 0x000fc800078008ff */
[----:B------:R-:W-:-:S05]  /*6d50*/  LEA.HI.X R3, R6, c[0x0][0x344], R0, 0x1, P0 ;  /* 0x0000d10006037a11 */ /* 0x000fca00000f0c00 */
[----:B----4-:R4:W-:Y:S04]  /*6d60*/  STG.E.128 [R2.64+0x80], R12 ;  /* 0x0000800c02007986 */ /* 0x0109e8000c101d06 */
[----:B---3--:R4:W-:Y:S04]  /*6d70*/  STG.E.128 [R2.64], R8 ;  /* 0x0000000802007986 */ /* 0x0089e8000c101d06 */
[----:B--2---:R4:W-:Y:S02]  /*6d80*/  STG.E.128 [R2.64+0x100], R16 ;  /* 0x0001001002007986 */ /* 0x0049e4000c101d06 */
.L_x_192:
[----:B------:R-:W-:Y:S05]  /*6d90*/  BSYNC B0 ;  /* 0x0000000000007941 */ /* 0x000fea0003800000 */
.L_x_191:
[----:B------:R-:W-:Y:S01]  /*6da0*/  IADD3 R0, R229, 0x20, RZ ;  /* 0x00000020e5007810 */ /* 0x000fe20007ffe0ff */
[----:B------:R-:W-:Y:S03]  /*6db0*/  BSSY B0, `(.L_x_193) ;  /* 0x0000010000007945 */ /* 0x000fe60003800000 */
[----:B------:R-:W-:-:S13]  /*6dc0*/  ISETP.GE.AND P1, PT, R0, R23, PT ;  /* 0x000000170000720c */ /* 0x000fda0003f26270 */
[----:B------:R-:W-:Y:S05]  /*6dd0*/  @P1 BRA `(.L_x_194) ;  /* 0x000000d000001947 */ /* 0x000fea0003800000 */
[----:B------:R-:W-:Y:S02]  /*6de0*/  IADD3 R0, P0, R229, 0x20, RZ ;  /* 0x00000020e5007810 */ /* 0x000fe40007f1e0ff */
[----:B----4-:R-:W-:-:S03]  /*6df0*/  MOV R3, R22 ;  /* 0x0000001600037202 */ /* 0x010fc60000000f00 */
[----:B------:R-:W-:-:S04]  /*6e00*/  IMAD.X R2, RZ, RZ, R38, P0 ;  /* 0x000000ffff027224 */ /* 0x000fc800000e0626 */
[----:B------:R-:W-:Y:S02]  /*6e10*/  IMAD R5, R2, c[0x0][0x3a0], RZ ;  /* 0x0000e80002057a24 */ /* 0x000fe400078e02ff */
[----:B------:R-:W-:-:S04]  /*6e20*/  IMAD.MOV.U32 R2, RZ, RZ, R4 ;  /* 0x000000ffff027224 */ /* 0x000fc800078e0004 */
[----:B------:R-:W-:-:S04]  /*6e30*/  IMAD.WIDE.U32 R6, R0, c[0x0][0x3a0], R2 ;  /* 0x0000e80000067a25 */ /* 0x000fc800078e0002 */
[----:B------:R-:W-:Y:S01]  /*6e40*/  IMAD R0, R0, c[0x0][0x3a4], R5 ;  /* 0x0000e90000007a24 */ /* 0x000fe200078e0205 */
[----:B------:R-:W-:-:S04]  /*6e50*/  LEA R2, P0, R6, c[0x0][0x340], 0x1 ;  /* 0x0000d00006027a11 */ /* 0x000fc800078008ff */
[----:B------:R-:W-:-:S04]  /*6e60*/  IADD3 R0, R0, R7, RZ ;  /* 0x0000000700007210 */ /* 0x000fc80007ffe0ff */
[----:B------:R-:W-:-:S05]  /*6e70*/  LEA.HI.X R3, R6, c[0x0][0x344], R0, 0x1, P0 ;  /* 0x0000d10006037a11 */ /* 0x000fca00000f0c00 */
[----:B-1----:R1:W-:Y:S04]  /*6e80*/  STG.E.128 [R2.64], R32 ;  /* 0x0000002002007986 */ /* 0x0023e8000c101d06 */
[----:B------:R1:W-:Y:S04]  /*6e90*/  STG.E.128 [R2.64+0x80], R28 ;  /* 0x0000801c02007986 */ /* 0x0003e8000c101d06 */
[----:B--2---:R1:W-:Y:S02]  /*6ea0*/  STG.E.128 [R2.64+0x100], R24 ;  /* 0x0001001802007986 */ /* 0x0043e4000c101d06 */
.L_x_194:
[----:B------:R-:W-:Y:S05]  /*6eb0*/  BSYNC B0 ;  /* 0x0000000000007941 */ /* 0x000fea0003800000 */
.L_x_193:
[----:B-1--4-:R-:W-:Y:S01]  /*6ec0*/  IMAD.WIDE.U32 R2, R241, c[0x0][0x3a8], R20 ;  /* 0x0000ea00f1027a25 */ /* 0x012fe200078e0014 */
        /* <DEDUP_REMOVED lines=18> */
[----:B---3--:R1:W-:Y:S04]  /*6ff0*/  STG.E.128 [R2.64], R48 ;  /* 0x0000003002007986 */ /* 0x0083e8000c101d06 */
[----:B------:R1:W-:Y:S04]  /*7000*/  STG.E.128 [R2.64+0x80], R44 ;  /* 0x0000802c02007986 */ /* 0x0003e8000c101d06 */
[----:B------:R1:W-:Y:S02]  /*7010*/  STG.E.128 [R2.64+0x100], R40 ;  /* 0x0001002802007986 */ /* 0x0003e4000c101d06 */
.L_x_196:
[----:B------:R-:W-:Y:S05]  /*7020*/  BSYNC B0 ;  /* 0x0000000000007941 */ /* 0x000fea0003800000 */
.L_x_195:
[----:B------:R-:W-:Y:S05]  /*7030*/  @P1 BRA `(.L_x_185) ;  /* 0x000000d000001947 */ /* 0x000fea0003800000 */
[----:B------:R-:W-:Y:S02]  /*7040*/  IADD3 R0, P0, R229, 0x20, RZ ;  /* 0x00000020e5007810 */ /* 0x000fe40007f1e0ff */
[----:B-1----:R-:W-:-:S03]  /*7050*/  MOV R3, R8 ;  /* 0x0000000800037202 */ /* 0x002fc60000000f00 */
        /* <DEDUP_REMOVED lines=8> */
[----:B------:R1:W-:Y:S04]  /*70e0*/  STG.E.128 [R2.64], R60 ;  /* 0x0000003c02007986 */ /* 0x0003e8000c101d06 */
[----:B------:R1:W-:Y:S04]  /*70f0*/  STG.E.128 [R2.64+0x80], R56 ;  /* 0x0000803802007986 */ /* 0x0003e8000c101d06 */
[----:B------:R1:W-:Y:S02]  /*7100*/  STG.E.128 [R2.64+0x100], R52 ;  /* 0x0001003402007986 */ /* 0x0003e4000c101d06 */
.L_x_185:
[----:B------:R-:W-:Y:S05]  /*7110*/  BSYNC B1 ;  /* 0x0000000000017941 */ /* 0x000fea0003800000 */
.L_x_171:
[----:B------:R-:W-:-:S04]  /*7120*/  IADD3 R230, R230, c[0x0][0xc], RZ ;  /* 0x00000300e6e67a10 */ /* 0x000fc80007ffe0ff */
[----:B------:R-:W-:-:S13]  /*7130*/  ISETP.GE.AND P0, PT, R230, UR4, PT ;  /* 0x00000004e6007c0c */ /* 0x000fda000bf06270 */
[----:B------:R-:W-:Y:S01]  /*7140*/  @P0 CALL.REL.NOINC `(.L_x_197) ;  /* 0x0000001000000944 */ /* 0x000fe20003c00000 */
[----:B------:R-:W-:Y:S05]  /*7150*/  BRA `(.L_x_198) ;  /* 0xffff975000007947 */ /* 0x000fea000383ffff */
.L_x_197:
[----:B------:R-:W-:Y:S05]  /*7160*/  EXIT ;  /* 0x000000000000794d */ /* 0x000fea0003800000 */
.L_x_199:
        /* <DEDUP_REMOVED lines=9> */
.L_x_802:


//--------------------- .text._ZN5flash44flash_bwd_dq_dk_dv_loop_seqk_parallel_kernelI23Flash_bwd_kernel_traitsILi192ELi64ELi64ELi8ELi4ELi2ELi2ELb0ELb0EN7cutlass6half_tE19Flash_kernel_traitsILi192ELi64ELi64ELi8ES3_EELb0ELb1ELb0ELb1ELb0ELb0ELb0EEEvNS_16Flash_bwd_paramsE --------------------------
	.section	.text._ZN5flash44flash_bwd_dq_dk_dv_loop_seqk_parallel_kernelI23Flash_bwd_kernel_traitsILi192ELi64ELi64ELi8ELi4ELi2ELi2ELb0ELb0EN7cutlass6half_tE19Flash_kernel_traitsILi192ELi64ELi64ELi8ES3_EELb0ELb1ELb0ELb1ELb0ELb0ELb0EEEvNS_16Flash_bwd_paramsE,"ax",@progbits
	.sectioninfo	@"SHI_REGISTERS=255"
	.align	128
        .global         _ZN5flash44flash_bwd_dq_dk_dv_loop_seqk_parallel_kernelI23Flash_bwd_kernel_traitsILi192ELi64ELi64ELi8ELi4ELi2ELi2ELb0ELb0EN7cutlass6half_tE19Flash_kernel_traitsILi192ELi64ELi64ELi8ES3_EELb0ELb1ELb0ELb1ELb0ELb0ELb0EEEvNS_16Flash_bwd_paramsE
        .type           _ZN5flash44flash_bwd_dq_dk_dv_loop_seqk_parallel_kernelI23Flash_bwd_kernel_traitsILi192ELi64ELi64ELi8ELi4ELi2ELi2ELb0ELb0EN7cutlass6half_tE19Flash_kernel_traitsILi192ELi64ELi64ELi8ES3_EELb0ELb1ELb0ELb1ELb0ELb0ELb0EEEvNS_16Flash_bwd_paramsE,@function
        .size           _ZN5flash44flash_bwd_dq_dk_dv_loop_seqk_parallel_kernelI23Flash_bwd_kernel_traitsILi192ELi64ELi64ELi8ELi4ELi2ELi2ELb0ELb0EN7cutlass6half_tE19Flash_kernel_traitsILi192ELi64ELi64ELi8ES3_EELb0ELb1ELb0ELb1ELb0ELb0ELb0EEEvNS_16Flash_bwd_paramsE,(.L_x_803 - _ZN5flash44flash_bwd_dq_dk_dv_loop_seqk_parallel_kernelI23Flash_bwd_kernel_traitsILi192ELi64ELi64ELi8ELi4ELi2ELi2ELb0ELb0EN7cutlass6half_tE19Flash_kernel_traitsILi192ELi64ELi64ELi8ES3_EELb0ELb1ELb0ELb1ELb0ELb0ELb0EEEvNS_16Flash_bwd_paramsE)
        .other          _ZN5flash44flash_bwd_dq_dk_dv_loop_seqk_parallel_kernelI23Flash_bwd_kernel_traitsILi192ELi64ELi64ELi8ELi4ELi2ELi2ELb0ELb0EN7cutlass6half_tE19Flash_kernel_traitsILi192ELi64ELi64ELi8ES3_EELb0ELb1ELb0ELb1ELb0ELb0ELb0EEEvNS_16Flash_bwd_paramsE,@"STO_CUDA_ENTRY STV_DEFAULT"
_ZN5flash44flash_bwd_dq_dk_dv_loop_seqk_parallel_kernelI23Flash_bwd_kernel_traitsILi192ELi64ELi64ELi8ELi4ELi2ELi2ELb0ELb0EN7cutlass6half_tE19Flash_kernel_traitsILi192ELi64ELi64ELi8ES3_EELb0ELb1ELb0ELb1ELb0ELb0ELb0EEEvNS_16Flash_bwd_paramsE:
.text._ZN5flash44flash_bwd_dq_dk_dv_loop_seqk_parallel_kernelI23Flash_bwd_kernel_traitsILi192ELi64ELi64ELi8ELi4ELi2ELi2ELb0ELb0EN7cutlass6half_tE19Flash_kernel_traitsILi192ELi64ELi64ELi8ES3_EELb0ELb1ELb0ELb1ELb0ELb0ELb0EEEvNS_16Flash_bwd_paramsE:
        /* <DEDUP_REMOVED lines=13> */
[----:B------:R-:W-:Y:S01]  /*00d0*/  IMAD.MOV.U32 R171, RZ, RZ, 0x40 ;  /* 0x00000040ffab7424 */ /* 0x000fe200078e00ff */
[----:B------:R-:W2:Y:S01]  /*00e0*/  S2R R244, SR_CTAID.Z ;  /* 0x0000000000f47919 */ /* 0x000ea20000002700 */
[----:B------:R-:W-:Y:S01]  /*00f0*/  IMAD.MOV.U32 R206, RZ, RZ, -0x10 ;  /* 0xfffffff0ffce7424 */ /* 0x000fe200078e00ff */
[----:B-1----:R-:W-:-:S04]  /*0100*/  SHF.R.S32.HI R8, RZ, 0x1f, R12 ;  /* 0x0000001fff087819 */ /* 0x002fc8000001140c */
[CC--:B------:R-:W-:Y:S02]  /*0110*/  LEA.HI R2, R8.reuse, R12.reuse, RZ, 0x5 ;  /* 0x0000000c08027211 */ /* 0x0c0fe400078f28ff */
[----:B------:R-:W-:Y:S02]  /*0120*/  LEA.HI R6, R8, R12, RZ, 0x4 ;  /* 0x0000000c08067211 */ /* 0x000fe400078f20ff */
[--C-:B------:R-:W-:Y:S02]  /*0130*/  SHF.R.S32.HI R0, RZ, 0x5, R2.reuse ;  /* 0x00000005ff007819 */ /* 0x100fe40000011402 */
[----:B------:R-:W-:Y:S02]  /*0140*/  SHF.R.S32.HI R3, RZ, 0x1f, R2 ;  /* 0x0000001fff037819 */ /* 0x000fe40000011402 */
[-C--:B------:R-:W-:Y:S02]  /*0150*/  LEA.HI R2, R2, R0.reuse, RZ, 0x1 ;  /* 0x0000000002027211 */ /* 0x080fe400078f08ff */
[----:B------:R-:W-:-:S02]  /*0160*/  LEA.HI R3, R3, R0, RZ, 0x2 ;  /* 0x0000000003037211 */ /* 0x000fc400078f10ff */
[----:B------:R-:W-:Y:S02]  /*0170*/  SHF.R.S32.HI R5, RZ, 0x4, R6 ;  /* 0x00000004ff057819 */ /* 0x000fe40000011406 */
[----:B------:R-:W-:Y:S02]  /*0180*/  LOP3.LUT R3, R3, 0xfffffffc, RZ, 0xc0, !PT ;  /* 0xfffffffc03037812 */ /* 0x000fe400078ec0ff */
[----:B------:R-:W-:Y:S02]  /*0190*/  LOP3.LUT R2, R2, 0xfffffffe, RZ, 0xc0, !PT ;  /* 0xfffffffe02027812 */ /* 0x000fe400078ec0ff */
[----:B------:R-:W-:Y:S01]  /*01a0*/  LEA.HI R4, R6, R5, RZ, 0x1 ;  /* 0x0000000506047211 */ /* 0x000fe200078f08ff */
[----:B------:R-:W-:Y:S01]  /*01b0*/  IMAD.IADD R187, R0, 0x1, -R3 ;  /* 0x0000000100bb7824 */ /* 0x000fe200078e0a03 */
[----:B------:R-:W-:Y:S01]  /*01c0*/  LEA.HI R14, R8, R12, RZ, 0x2 ;  /* 0x0000000c080e7211 */ /* 0x000fe200078f10ff */
[----:B------:R-:W-:Y:S01]  /*01d0*/  IMAD.IADD R181, R0, 0x1, -R2 ;  /* 0x0000000100b57824 */ /* 0x000fe200078e0a02 */
[----:B------:R-:W-:-:S02]  /*01e0*/  LOP3.LUT R0, R4, 0xfffffffe, RZ, 0xc0, !PT ;  /* 0xfffffffe04007812 */ /* 0x000fc400078ec0ff */
[----:B------:R-:W-:Y:S02]  /*01f0*/  LEA.HI R13, R8, R12, RZ, 0x3 ;  /* 0x0000000c080d7211 */ /* 0x000fe400078f18ff */
[----:B------:R-:W-:Y:S01]  /*0200*/  SHF.R.S32.HI R7, RZ, 0x2, R14 ;  /* 0x00000002ff077819 */ /* 0x000fe2000001140e */
[----:B------:R-:W-:Y:S01]  /*0210*/  IMAD.IADD R10, R5, 0x1, -R0 ;  /* 0x00000001050a7824 */ /* 0x000fe200078e0a00 */
[----:B------:R-:W-:Y:S02]  /*0220*/  SHF.R.S32.HI R2, RZ, 0x1f, R14 ;  /* 0x0000001fff027819 */ /* 0x000fe4000001140e */
[----:B------:R-:W-:Y:S01]  /*0230*/  SHF.R.S32.HI R241, RZ, 0x3, R13 ;  /* 0x00000003fff17819 */ /* 0x000fe2000001140d */
[----:B------:R-:W-:Y:S01]  /*0240*/  IMAD.SHL.U32 R173, R10, 0x200, RZ ;  /* 0x000002000aad7824 */ /* 0x000fe200078e00ff */
[----:B------:R-:W-:Y:S02]  /*0250*/  LOP3.LUT R0, R13, 0xfffffff8, RZ, 0xc0, !PT ;  /* 0xfffffff80d007812 */ /* 0x000fe400078ec0ff */
[----:B------:R-:W-:Y:S01]  /*0260*/  LEA.HI R2, R2, R7, RZ, 0x3 ;  /* 0x0000000702027211 */ /* 0x000fe200078f18ff */
[----:B------:R-:W-:Y:S01]  /*0270*/  IMAD.SHL.U32 R4, R241, 0x40, RZ ;  /* 0x00000040f1047824 */ /* 0x000fe200078e00ff */
[----:B------:R-:W-:Y:S01]  /*0280*/  LOP3.LUT R3, R6, 0xfffffff0, RZ, 0xc0, !PT ;  /* 0xfffffff006037812 */ /* 0x000fe200078ec0ff */
[----:B------:R-:W-:Y:S01]  /*0290*/  IMAD.IADD R0, R12, 0x1, -R0 ;  /* 0x000000010c007824 */ /* 0x000fe200078e0a00 */
[----:B------:R-:W-:-:S03]  /*02a0*/  LOP3.LUT R5, R2, 0xfffffff8, RZ, 0xc0, !PT ;  /* 0xfffffff802057812 */ /* 0x000fc600078ec0ff */
[----:B------:R-:W-:Y:S01]  /*02b0*/  IMAD.IADD R2, R12, 0x1, -R3 ;  /* 0x000000010c027824 */ /* 0x000fe200078e0a03 */
[----:B------:R-:W-:Y:S01]  /*02c0*/  LOP3.LUT R3, R4, 0x1c0, RZ, 0xc0, !PT ;  /* 0x000001c004037812 */ /* 0x000fe200078ec0ff */
[C---:B------:R-:W-:Y:S01]  /*02d0*/  IMAD.SHL.U32 R200, R0.reuse, 0x8, RZ ;  /* 0x0000000800c87824 */ /* 0x040fe200078e00ff */
[C---:B------:R-:W-:Y:S01]  /*02e0*/  LOP3.LUT P4, RZ, R0.reuse, 0x4, RZ, 0xc0, !PT ;  /* 0x0000000400ff7812 */ /* 0x040fe2000788c0ff */
[----:B------:R-:W-:Y:S01]  /*02f0*/  IMAD.IADD R5, R7, 0x1, -R5 ;  /* 0x0000000107057824 */ /* 0x000fe200078e0a05 */
[C---:B------:R-:W-:Y:S01]  /*0300*/  LOP3.LUT P3, RZ, R0.reuse, 0x2, RZ, 0xc0, !PT ;  /* 0x0000000200ff7812 */ /* 0x040fe2000786c0ff */
[----:B------:R-:W-:Y:S01]  /*0310*/  IMAD.SHL.U32 R0, R0, 0x40, RZ ;  /* 0x0000004000007824 */ /* 0x000fe200078e00ff */
[----:B------:R-:W-:Y:S02]  /*0320*/  LOP3.LUT R4, R3, 0x38, R200, 0xf8, !PT ;  /* 0x0000003803047812 */ /* 0x000fe400078ef8c8 */
[----:B------:R-:W-:Y:S02]  /*0330*/  SHF.R.U32.HI R3, RZ, 0x3, R3 ;  /* 0x00000003ff037819 */ /* 0x000fe40000011603 */
[----:B------:R-:W-:-:S02]  /*0340*/  SHF.R.S32.HI R6, RZ, 0x1f, R2 ;  /* 0x0000001fff067819 */ /* 0x000fc40000011402 */
[----:B------:R-:W-:Y:S01]  /*0350*/  LOP3.LUT R7, R4, R3, RZ, 0x3c, !PT ;  /* 0x0000000304077212 */ /* 0x000fe200078e3cff */
[----:B------:R-:W-:Y:S01]  /*0360*/  IMAD.SHL.U32 R3, R181, 0x10, RZ ;  /* 0x00000010b5037824 */ /* 0x000fe200078e00ff */
[----:B------:R-:W-:Y:S02]  /*0370*/  LEA.HI R11, R6, R2, RZ, 0x3 ;  /* 0x00000002060b7211 */ /* 0x000fe400078f18ff */
[----:B------:R-:W-:Y:S02]  /*0380*/  LOP3.LUT R0, R0, 0x1c0, RZ, 0xc0, !PT ;  /* 0x000001c000007812 */ /* 0x000fe400078ec0ff */
[----:B------:R-:W-:Y:S02]  /*0390*/  LEA.HI R6, R8, R12, RZ, 0x7 ;  /* 0x0000000c08067211 */ /* 0x000fe400078f38ff */
[----:B------:R-:W-:Y:S02]  /*03a0*/  LOP3.LUT R4, R11, 0xfffffff8, RZ, 0xc0, !PT ;  /* 0xfffffff80b047812 */ /* 0x000fe400078ec0ff */
[----:B------:R-:W-:-:S02]  /*03b0*/  LOP3.LUT R169, R0, 0x8, R13, 0xf8, !PT ;  /* 0x0000000800a97812 */ /* 0x000fc400078ef80d */
[----:B------:R-:W-:Y:S01]  /*03c0*/  LOP3.LUT R3, R0, 0x10, R3, 0xf8, !PT ;  /* 0x0000001000037812 */ /* 0x000fe200078ef803 */
[----:B------:R-:W-:Y:S01]  /*03d0*/  IMAD.IADD R9, R2, 0x1, -R4 ;  /* 0x0000000102097824 */ /* 0x000fe200078e0a04 */
[----:B------:R-:W-:Y:S02]  /*03e0*/  SHF.R.S32.HI R6, RZ, 0x7, R6 ;  /* 0x00000007ff067819 */ /* 0x000fe40000011406 */
[----:B------:R-:W-:Y:S02]  /*03f0*/  SHF.R.U32.HI R0, RZ, 0x3, R0 ;  /* 0x00000003ff007819 */ /* 0x000fe40000011600 */
[----:B------:R-:W-:Y:S01]  /*0400*/  LOP3.LUT R2, R5, 0x1, RZ, 0xc0, !PT ;  /* 0x0000000105027812 */ /* 0x000fe200078ec0ff */
[----:B------:R-:W-:Y:S01]  /*0410*/  IMAD R4, R6, 0x800, R173 ;  /* 0x0000080006047824 */ /* 0x000fe200078e02ad */
[----:B------:R-:W-:Y:S02]  /*0420*/  LOP3.LUT R169, R169, R0, RZ, 0x3c, !PT ;  /* 0x00000000a9a97212 */ /* 0x000fe400078e3cff */
[----:B------:R-:W-:-:S02]  /*0430*/  LOP3.LUT R3, R3, 0x8, R13, 0xf8, !PT ;  /* 0x0000000803037812 */ /* 0x000fc400078ef80d */
[----:B------:R-:W-:Y:S01]  /*0440*/  LEA.HI R8, R8, R12, RZ, 0x6 ;  /* 0x0000000c08087211 */ /* 0x000fe200078f30ff */
[----:B------:R-:W-:Y:S01]  /*0450*/  IMAD.IADD R169, R4, 0x1, R169 ;  /* 0x0000000104a97824 */ /* 0x000fe200078e02a9 */
[----:B------:R-:W-:Y:S02]  /*0460*/  LOP3.LUT R4, R14, 0x7ffffffc, RZ, 0xc0, !PT ;  /* 0x7ffffffc0e047812 */ /* 0x000fe400078ec0ff */
[----:B------:R-:W-:Y:S01]  /*0470*/  ISETP.NE.U32.AND P0, PT, R2, 0x1, PT ;  /* 0x000000010200780c */ /* 0x000fe20003f05070 */
[----:B------:R-:W-:Y:S01]  /*0480*/  IMAD.SHL.U32 R169, R169, 0x2, RZ ;  /* 0x00000002a9a97824 */ /* 0x000fe200078e00ff */
[----:B------:R-:W-:Y:S01]  /*0490*/  LOP3.LUT R173, R173, R3, R0, 0xf6, !PT ;  /* 0x00000003adad7212 */ /* 0x000fe200078ef600 */
[C---:B------:R-:W-:Y:S01]  /*04a0*/  IMAD.IADD R3, R12.reuse, 0x1, -R4 ;  /* 0x000000010c037824 */ /* 0x040fe200078e0a04 */
[----:B------:R-:W-:Y:S01]  /*04b0*/  SHF.R.S32.HI R2, RZ, 0x6, R8 ;  /* 0x00000006ff027819 */ /* 0x000fe20000011408 */
[----:B------:R-:W-:Y:S01]  /*04c0*/  IMAD.SHL.U32 R12, R12, 0x2, RZ ;  /* 0x000000020c0c7824 */ /* 0x000fe200078e00ff */
[C---:B------:R-:W-:Y:S01]  /*04d0*/  R2P PR, R5.reuse, 0x6 ;  /* 0x0000000605007804 */ /* 0x040fe20000000000 */
[----:B------:R-:W-:Y:S01]  /*04e0*/  IMAD.SHL.U32 R4, R6, 0x20, RZ ;  /* 0x0000002006047824 */ /* 0x000fe200078e00ff */
[----:B------:R-:W-:Y:S01]  /*04f0*/  SEL R170, R170, 0xffffffe0, !P3 ;  /* 0xffffffe0aaaa7807 */ /* 0x000fe20005800000 */
[----:B------:R-:W-:Y:S01]  /*0500*/  IMAD.SHL.U32 R0, R5, 0x40, RZ ;  /* 0x0000004005007824 */ /* 0x000fe200078e00ff */
[----:B------:R-:W-:Y:S01]  /*0510*/  SEL R171, R171, 0xffffffc0, !P4 ;  /* 0xffffffc0abab7807 */ /* 0x000fe20006000000 */
[----:B------:R-:W-:Y:S01]  /*0520*/  IMAD R15, R2, 0x200, R7 ;  /* 0x00000200020f7824 */ /* 0x000fe200078e0207 */
[----:B------:R-:W-:Y:S01]  /*0530*/  LOP3.LUT R6, R4, 0x6, R12, 0xf8, !PT ;  /* 0x0000000604067812 */ /* 0x000fe200078ef80c */
[----:B------:R-:W-:Y:S01]  /*0540*/  IMAD.SHL.U32 R2, R2, 0x8, RZ ;  /* 0x0000000802027824 */ /* 0x000fe200078e00ff */
[----:B------:R-:W-:Y:S01]  /*0550*/  LOP3.LUT R0, R0, 0x1c0, RZ, 0xc0, !PT ;  /* 0x000001c000007812 */ /* 0x000fe200078ec0ff */
[----:B------:R-:W-:Y:S01]  /*0560*/  IMAD.SHL.U32 R7, R3, 0x2, RZ ;  /* 0x0000000203077824 */ /* 0x000fe200078e00ff */
[----:B------:R-:W-:Y:S01]  /*0570*/  STL [R1+0xc], R15 ;  /* 0x00000c0f01007387 */ /* 0x000fe20000100800 */
[----:B------:R-:W-:Y:S01]  /*0580*/  IMAD.SHL.U32 R5, R10, 0x20, RZ ;  /* 0x000000200a057824 */ /* 0x000fe200078e00ff */
[----:B------:R-:W-:Y:S01]  /*0590*/  LOP3.LUT R2, R2, 0x18, RZ, 0xc0, !PT ;  /* 0x0000001802027812 */ /* 0x000fe200078ec0ff */
[----:B------:R-:W-:Y:S01]  /*05a0*/  IMAD.IADD R170, R169, 0x1, R170 ;  /* 0x00000001a9aa7824 */ /* 0x000fe200078e02aa */
[----:B------:R1:W-:Y:S01]  /*05b0*/  STL [R1+0x4], R6 ;  /* 0x0000040601007387 */ /* 0x0003e20000100800 */
[----:B------:R-:W-:Y:S01]  /*05c0*/  SHF.R.U32.HI R3, RZ, 0x3, R0 ;  /* 0x00000003ff037819 */ /* 0x000fe20000011600 */
[C---:B------:R-:W-:Y:S01]  /*05d0*/  IMAD.SHL.U32 R174, R173.reuse, 0x2, RZ ;  /* 0x00000002adae7824 */ /* 0x040fe200078e00ff */
[----:B------:R-:W-:Y:S01]  /*05e0*/  LOP3.LUT R4, R0, 0x20, R4, 0xf8, !PT ;  /* 0x0000002000047812 */ /* 0x000fe200078ef804 */
[----:B------:R-:W-:Y:S01]  /*05f0*/  IMAD R173, R173, 0x2, R171 ;  /* 0x00000002adad7824 */ /* 0x000fe200078e02ab */
[----:B------:R-:W-:Y:S01]  /*0600*/  LOP3.LUT R8, R2, 0x20, R5, 0xf8, !PT ;  /* 0x0000002002087812 */ /* 0x000fe200078ef805 */
[----:B------:R-:W-:Y:S01]  /*0610*/  IMAD.SHL.U32 R5, R11, 0x40, RZ ;  /* 0x000000400b057824 */ /* 0x000fe200078e00ff */
[----:B------:R-:W-:Y:S01]  /*0620*/  SEL R206, R206, 0x10, !P0 ;  /* 0x00000010cece7807 */ /* 0x000fe20004000000 */
[----:B------:R-:W-:Y:S01]  /*0630*/  IMAD.IADD R172, R169, 0x1, R171 ;  /* 0x00000001a9ac7824 */ /* 0x000fe200078e02ab */
[C---:B------:R-:W-:Y:S01]  /*0640*/  IADD3 R211, R200.reuse, 0x40, RZ ;  /* 0x00000040c8d37810 */ /* 0x040fe20007ffe0ff */
[----:B------:R-:W-:Y:S01]  /*0650*/  IMAD.SHL.U32 R192, R15, 0x2, RZ ;  /* 0x000000020fc07824 */ /* 0x000fe200078e00ff */
[----:B------:R-:W-:Y:S01]  /*0660*/  IADD3 R212, R200, 0x80, RZ ;  /* 0x00000080c8d47810 */ /* 0x000fe20007ffe0ff */
[----:B------:R-:W-:-:S02]  /*0670*/  IMAD.IADD R171, R171, 0x1, R170 ;  /* 0x00000001abab7824 */ /* 0x000fc400078e02aa */
[----:B-1----:R-:W-:Y:S01]  /*0680*/  IMAD.SHL.U32 R6, R9, 0x40, RZ ;  /* 0x0000004009067824 */ /* 0x002fe200078e00ff */
[----:B------:R-:W-:Y:S02]  /*0690*/  LOP3.LUT R9, R3, R0, R2, 0x1e, !PT ;  /* 0x0000000003097212 */ /* 0x000fe400078e1e02 */
[----:B------:R-:W-:Y:S01]  /*06a0*/  LOP3.LUT R0, R4, R3, RZ, 0x3c, !PT ;  /* 0x0000000304007212 */ /* 0x000fe200078e3cff */
[--C-:B------:R-:W-:Y:S01]  /*06b0*/  IMAD R4, R187, 0x400, R7.reuse ;  /* 0x00000400bb047824 */ /* 0x100fe200078e0207 */
[----:B------:R-:W-:Y:S01]  /*06c0*/  LOP3.LUT R2, R6, 0x1c0, RZ, 0xc0, !PT ;  /* 0x000001c006027812 */ /* 0x000fe200078ec0ff */
[----:B------:R-:W-:Y:S02]  /*06d0*/  IMAD.SHL.U32 R6, R10, 0x8, RZ ;  /* 0x000000080a067824 */ /* 0x000fe400078e00ff */
[----:B------:R-:W-:Y:S01]  /*06e0*/  IMAD.IADD R204, R4, 0x1, R0 ;  /* 0x0000000104cc7824 */ /* 0x000fe200078e0200 */
[----:B------:R-:W-:Y:S01]  /*06f0*/  SHF.R.U32.HI R3, RZ, 0x3, R2 ;  /* 0x00000003ff037819 */ /* 0x000fe20000011602 */
[----:B------:R-:W-:Y:S01]  /*0700*/  IMAD R4, R181, 0x400, R7 ;  /* 0x00000400b5047824 */ /* 0x000fe200078e0207 */
[----:B------:R-:W-:Y:S01]  /*0710*/  LOP3.LUT R6, R2, 0x8, R6, 0xf8, !PT ;  /* 0x0000000802067812 */ /* 0x000fe200078ef806 */
[----:B------:R-:W-:Y:S01]  /*0720*/  IMAD.SHL.U32 R204, R204, 0x2, RZ ;  /* 0x00000002cccc7824 */ /* 0x000fe200078e00ff */
[----:B------:R-:W-:Y:S01]  /*0730*/  LOP3.LUT R0, R5, 0xfffffe00, RZ, 0xc0, !PT ;  /* 0xfffffe0005007812 */ /* 0x000fe200078ec0ff */
[----:B------:R-:W-:Y:S01]  /*0740*/  IMAD.IADD R4, R4, 0x1, R9 ;  /* 0x0000000104047824 */ /* 0x000fe200078e0209 */
[----:B------:R-:W-:Y:S01]  /*0750*/  LOP3.LUT R2, R3, R8, R2, 0x1e, !PT ;  /* 0x0000000803027212 */ /* 0x000fe200078e1e02 */
[----:B------:R-:W-:Y:S01]  /*0760*/  IMAD.IADD R207, R204, 0x1, R206 ;  /* 0x00000001cccf7824 */ /* 0x000fe200078e02ce */
[----:B------:R-:W-:Y:S01]  /*0770*/  LOP3.LUT R3, R6, R3, RZ, 0x3c, !PT ;  /* 0x0000000306037212 */ /* 0x000fe200078e3cff */
[--C-:B------:R-:W-:Y:S01]  /*0780*/  IMAD R181, R181, 0x400, R0.reuse ;  /* 0x00000400b5b57824 */ /* 0x100fe200078e0200 */
[----:B------:R-:W-:Y:S01]  /*0790*/  IADD3 R205, R204, 0x20, RZ ;  /* 0x00000020cccd7810 */ /* 0x000fe20007ffe0ff */
[----:B------:R-:W-:Y:S01]  /*07a0*/  IMAD R187, R187, 0x400, R0 ;  /* 0x00000400bbbb7824 */ /* 0x000fe200078e0200 */
[----:B------:R-:W-:Y:S01]  /*07b0*/  LEA R246, R4, 0x12000, 0x1 ;  /* 0x0001200004f67811 */ /* 0x000fe200078e08ff */
[----:B------:R-:W-:Y:S01]  /*07c0*/  IMAD.IADD R181, R3, 0x1, R181 ;  /* 0x0000000103b57824 */ /* 0x000fe200078e02b5 */
[----:B------:R-:W-:Y:S01]  /*07d0*/  @P1 IADD3 R205, R204, -0x20, RZ ;  /* 0xffffffe0cccd1810 */ /* 0x000fe20007ffe0ff */
[----:B------:R-:W-:Y:S01]  /*07e0*/  IMAD.IADD R187, R187, 0x1, R3 ;  /* 0x00000001bbbb7824 */ /* 0x000fe200078e0203 */
[----:B------:R-:W-:-:S02]  /*07f0*/  IADD3 R247, R246, 0x40, RZ ;  /* 0x00000040f6f77810 */ /* 0x000fc40007ffe0ff */
[----:B------:R-:W-:Y:S01]  /*0800*/  LOP3.LUT R186, R2, R0, RZ, 0xfc, !PT ;  /* 0x0000000002ba7212 */ /* 0x000fe200078efcff */
[----:B------:R-:W-:Y:S01]  /*0810*/  IMAD.IADD R206, R206, 0x1, R205 ;  /* 0x00000001cece7824 */ /* 0x000fe200078e02cd */
[----:B------:R-:W-:Y:S02]  /*0820*/  LEA R181, R181, 0x1e000, 0x1 ;  /* 0x0001e000b5b57811 */ /* 0x000fe400078e08ff */
[----:B--2---:R-:W-:Y:S02]  /*0830*/  @P2 IADD3 R247, R246, -0x40, RZ ;  /* 0xffffffc0f6f72810 */ /* 0x004fe40007ffe0ff */
.L_x_246:
[----:B-1----:R-:W1:Y:S01]  /*0840*/  S2R R35, SR_CTAID.Y ;  /* 0x0000000000237919 */ /* 0x002e620000002600 */
[----:B--2---:R-:W2:Y:S01]  /*0850*/  LDC.U8 R0, c[0x0][0x312] ;  /* 0x0000c480ff007b82 */ /* 0x004ea20000000000 */
[----:B------:R-:W-:Y:S02]  /*0860*/  ISETP.NE.U32.AND P2, PT, RZ, c[0x0][0x240], PT ;  /* 0x00009000ff007a0c */ /* 0x000fe40003f45070 */
[----:B------:R-:W-:Y:S02]  /*0870*/  ISETP.EQ.U32.AND P5, PT, RZ, c[0x0][0x248], PT ;  /* 0x00009200ff007a0c */ /* 0x000fe40003fa2070 */
[----:B------:R-:W-:-:S02]  /*0880*/  ISETP.NE.AND.EX P2, PT, RZ, c[0x0][0x244], PT, P2 ;  /* 0x00009100ff007a0c */ /* 0x000fc40003f45320 */
[----:B------:R-:W-:Y:S01]  /*0890*/  ISETP.NE.U32.AND P3, PT, RZ, c[0x0][0x250], PT ;  /* 0x00009400ff007a0c */ /* 0x000fe20003f65070 */
[----:B------:R-:W-:-:S03]  /*08a0*/  IMAD.MOV.U32 R36, RZ, RZ, -0x1 ;  /* 0xffffffffff247424 */ /* 0x000fc600078e00ff */
[----:B------:R-:W-:Y:S01]  /*08b0*/  ISETP.NE.AND.EX P3, PT, RZ, c[0x0][0x254], PT, P3 ;  /* 0x00009500ff007a0c */ /* 0x000fe20003f65330 */
[C---:B-1----:R-:W-:Y:S01]  /*08c0*/  IMAD.SHL.U32 R8, R35.reuse, 0x4, RZ ;  /* 0x0000000423087824 */ /* 0x042fe200078e00ff */
[----:B------:R-:W-:Y:S02]  /*08d0*/  SHF.R.S32.HI R29, RZ, 0x1f, R35 ;  /* 0x0000001fff1d7819 */ /* 0x000fe40000011423 */
[----:B--2---:R-:W-:Y:S01]  /*08e0*/  ISETP.NE.AND P4, PT, R0, RZ, PT ;  /* 0x000000ff0000720c */ /* 0x004fe20003f85270 */
[----:B------:R-:W-:Y:S01]  /*08f0*/  IMAD.MOV.U32 R0, RZ, RZ, -0x1 ;  /* 0xffffffffff007424 */ /* 0x000fe200078e00ff */
[----:B------:R-:W-:Y:S02]  /*0900*/  SHF.L.U64.HI R7, R35, 0x2, R29 ;  /* 0x0000000223077819 */ /* 0x000fe4000001021d */
[----:B------:R-:W-:Y:S02]  /*0910*/  IADD3 R2, P0, R8, c[0x0][0x240], RZ ;  /* 0x0000900008027a10 */ /* 0x000fe40007f1e0ff */
        /* <DEDUP_REMOVED lines=10> */
[----:B------:R-:W3:Y:S01]  /*09c0*/  @!P5 LDG.E R36, [R2.64] ;  /* 0x000000060224d981 */ /* 0x000ee2000c1e1900 */
[----:B------:R-:W-:-:S04]  /*09d0*/  ISETP.NE.U32.AND P0, PT, RZ, c[0x0][0x248], PT ;  /* 0x00009200ff007a0c */ /* 0x000fc80003f05070 */
[----:B------:R-:W-:Y:S01]  /*09e0*/  ISETP.NE.AND.EX P0, PT, RZ, c[0x0][0x24c], PT, P0 ;  /* 0x00009300ff007a0c */ /* 0x000fe20003f05300 */
[----:B-1----:R-:W-:Y:S02]  /*09f0*/  IMAD.MOV.U32 R4, RZ, RZ, c[0x0][0x218] ;  /* 0x00008600ff047624 */ /* 0x002fe400078e00ff */
[----:B--2---:R-:W-:Y:S02]  /*0a00*/  @P2 IMAD.IADD R19, R6, 0x1, -R0 ;  /* 0x0000000106132824 */ /* 0x004fe400078e0a00 */
[----:B------:R-:W-:Y:S01]  /*0a10*/  @!P2 IMAD.MOV.U32 R19, RZ, RZ, c[0x0][0x214] ;  /* 0x00008500ff13a624 */ /* 0x000fe200078e00ff */
[----:B---3--:R1:W-:Y:S07]  /*0a20*/  STL [R1+0x8], R36 ;  /* 0x0000082401007387 */ /* 0x0083ee0000100800 */
[----:B------:R-:W-:Y:S05]  /*0a30*/  @!P0 BRA `(.L_x_200) ;  /* 0x0000003000008947 */ /* 0x000fea0003800000 */
[----:B------:R-:W2:Y:S02]  /*0a40*/  @P4 LDG.E R4, [R2.64+0x4] ;  /* 0x0000040602044981 */ /* 0x000ea4000c1e1900 */
[----:B--2---:R-:W-:-:S06]  /*0a50*/  @P4 IADD3 R4, R4, -R36, RZ ;  /* 0x8000002404044210 */ /* 0x004fcc0007ffe0ff */
[----:B------:R2:W5:Y:S02]  /*0a60*/  @!P4 LDG.E R4, [R2.64] ;  /* 0x000000060204c981 */ /* 0x000564000c1e1900 */
.L_x_200:
[----:B------:R-:W-:-:S04]  /*0a70*/  ISETP.NE.U32.AND P1, PT, RZ, c[0x0][0x258], PT ;  /* 0x00009600ff007a0c */ /* 0x000fc80003f25070 */
[----:B------:R-:W-:-:S13]  /*0a80*/  ISETP.NE.AND.EX P1, PT, RZ, c[0x0][0x25c], PT, P1 ;  /* 0x00009700ff007a0c */ /* 0x000fda0003f25310 */
[----:B--2---:R-:W-:-:S04]  /*0a90*/  @P1 IADD3 R2, P0, R8, c[0x0][0x258], RZ ;  /* 0x0000960008021a10 */ /* 0x004fc80007f1e0ff */
[----:B------:R-:W-:-:S06]  /*0aa0*/  @P1 IADD3.X R3, R7, c[0x0][0x25c], RZ, P0, !PT ;  /* 0x0000970007031a10 */ /* 0x000fcc00007fe4ff */
[----:B------:R-:W2:Y:S01]  /*0ab0*/  @P1 LDG.E R3, [R2.64] ;  /* 0x0000000602031981 */ /* 0x000ea2000c1e1900 */
[----:B------:R-:W-:Y:S01]  /*0ac0*/  @!P1 ISETP.NE.U32.AND P0, PT, RZ, c[0x0][0x268], PT ;  /* 0x00009a00ff009a0c */ /* 0x000fe20003f05070 */
[----:B------:R-:W-:-:S03]  /*0ad0*/  IMAD.SHL.U32 R34, R243, 0x40, RZ ;  /* 0x00000040f3227824 */ /* 0x000fc600078e00ff */
[----:B------:R-:W-:Y:S02]  /*0ae0*/  @!P1 ISETP.NE.AND.EX P0, PT, RZ, c[0x0][0x26c], PT, P0 ;  /* 0x00009b00ff009a0c */ /* 0x000fe40003f05300 */
[----:B------:R3:W-:Y:S02]  /*0af0*/  STL [R1], R34 ;  /* 0x0000002201007387 */ /* 0x0007e40000100800 */
[----:B------:R-:W-:Y:S01]  /*0b00*/  @!P1 SEL R2, RZ, c[0x0][0x21c], !P0 ;  /* 0x00008700ff029a07 */ /* 0x000fe20004000000 */
[----:B--2--5:R-:W-:-:S03]  /*0b10*/  @P1 IMAD.IADD R210, R3, 0x1, -R242 ;  /* 0x0000000103d21824 */ /* 0x024fc600078e0af2 */
[----:B------:R-:W-:-:S04]  /*0b20*/  @!P1 IADD3 R210, R2, R4, -R242 ;  /* 0x0000000402d29210 */ /* 0x000fc80007ffe8f2 */
[----:B------:R-:W-:-:S13]  /*0b30*/  ISETP.GT.AND P0, PT, R210, R34, PT ;  /* 0x00000022d200720c */ /* 0x000fda0003f04270 */
[----:B------:R-:W-:Y:S05]  /*0b40*/  @!P0 BRA `(.L_x_201) ;  /* 0x00007c4000008947 */ /* 0x000fea0003800000 */
[----:B---3--:R-:W-:Y:S01]  /*0b50*/  ISETP.NE.AND P0, PT, R36, -0x1, PT ;  /* 0xffffffff2400780c */ /* 0x008fe20003f05270 */
[----:B------:R-:W-:Y:S01]  /*0b60*/  IMAD R3, R29, c[0x0][0x178], RZ ;  /* 0x00005e001d037a24 */ /* 0x000fe200078e02ff */
[----:B------:R-:W-:Y:S01]  /*0b70*/  IADD3 R2, R19, 0x3f, RZ ;  /* 0x0000003f13027810 */ /* 0x000fe20007ffe0ff */
[C---:B------:R-:W-:Y:S01]  /*0b80*/  IMAD.WIDE.U32 R10, R35.reuse, c[0x0][0x178], RZ ;  /* 0x00005e00230a7a25 */ /* 0x040fe200078e00ff */
[C---:B------:R-:W-:Y:S02]  /*0b90*/  ISETP.NE.AND P1, PT, R0.reuse, -0x1, PT ;  /* 0xffffffff0000780c */ /* 0x040fe40003f25270 */
        /* <DEDUP_REMOVED lines=27> */
.L_x_202:
        /* <DEDUP_REMOVED lines=15> */
.L_x_203:
[----:B------:R-:W-:Y:S01]  /*0e40*/  IABS R11, c[0x0][0x1c8] ;  /* 0x00007200000b7a13 */ /* 0x000fe20000000000 */
[----:B------:R-:W2:Y:S01]  /*0e50*/  LDC.U8 R17, c[0x0][0x328] ;  /* 0x0000ca00ff117b82 */ /* 0x000ea20000000000 */
[----:B------:R-:W-:Y:S01]  /*0e60*/  IABS R7, R244 ;  /* 0x000000f400077213 */ /* 0x000fe20000000000 */
[C---:B------:R-:W-:Y:S01]  /*0e70*/  @P1 IMAD.WIDE.U32 R4, R0.reuse, c[0x0][0x370], RZ ;  /* 0x0000dc0000041a25 */ /* 0x040fe200078e00ff */
[----:B------:R-:W3:Y:S01]  /*0e80*/  I2F.RP R2, R11 ;  /* 0x0000000b00027306 */ /* 0x000ee20000209400 */
[----:B------:R-:W-:Y:S01]  /*0e90*/  MOV R12, c[0x0][0x224] ;  /* 0x00008900000c7a02 */ /* 0x000fe20000000f00 */
[----:B------:R-:W4:Y:S01]  /*0ea0*/  S2R R20, SR_CTAID.X ;  /* 0x0000000000147919 */ /* 0x000f220000002500 */
[----:B------:R-:W-:Y:S01]  /*0eb0*/  MOV R8, R7 ;  /* 0x0000000700087202 */ /* 0x000fe20000000f00 */
[----:B------:R-:W-:Y:S01]  /*0ec0*/  @P1 IMAD R16, R0, c[0x0][0x374], R5 ;  /* 0x0000dd0000101a24 */ /* 0x000fe200078e0205 */
[----:B------:R-:W-:Y:S01]  /*0ed0*/  LOP3.LUT R7, R244, c[0x0][0x1c8], RZ, 0x3c, !PT ;  /* 0x00007200f4077a12 */ /* 0x000fe200078e3cff */
[----:B------:R-:W-:Y:S01]  /*0ee0*/  @P1 IMAD.MOV.U32 R10, RZ, RZ, R4 ;  /* 0x000000ffff0a1224 */ /* 0x000fe200078e0004 */
[----:B------:R-:W-:Y:S01]  /*0ef0*/  SHF.R.S32.HI R12, RZ, 0x1f, R12 ;  /* 0x0000001fff0c7819 */ /* 0x000fe2000001140c */
[----:B------:R-:W-:Y:S01]  /*0f00*/  @!P1 IMAD.WIDE.U32 R4, R35, c[0x0][0x368], RZ ;  /* 0x0000da0023049a25 */ /* 0x000fe200078e00ff */
[----:B------:R-:W-:Y:S01]  /*0f10*/  ISETP.GE.AND P4, PT, R7, RZ, PT ;  /* 0x000000ff0700720c */ /* 0x000fe20003f86270 */
[----:B------:R-:W5:Y:S01]  /*0f20*/  LDC.U8 R22, c[0x0][0x3d0] ;  /* 0x0000f400ff167b82 */ /* 0x000f620000000000 */
[----:B------:R-:W-:Y:S01]  /*0f30*/  MOV R32, c[0x0][0x22c] ;  /* 0x00008b0000207a02 */ /* 0x000fe20000000f00 */
[----:B------:R-:W-:Y:S01]  /*0f40*/  IMAD R7, R12, R35, RZ ;  /* 0x000000230c077224 */ /* 0x000fe200078e02ff */
[----:B------:R-:W-:Y:S01]  /*0f50*/  @!P1 MOV R10, R4 ;  /* 0x00000004000a9202 */ /* 0x000fe20000000f00 */
[----:B------:R-:W-:Y:S01]  /*0f60*/  IMAD.WIDE.U32 R12, R35, c[0x0][0x224], RZ ;  /* 0x00008900230c7a25 */ /* 0x000fe200078e00ff */
[----:B------:R-:W-:Y:S01]  /*0f70*/  SHF.R.S32.HI R245, RZ, 0x1f, R244 ;  /* 0x0000001ffff57819 */ /* 0x000fe200000114f4 */
[----:B---3--:R-:W3:Y:S02]  /*0f80*/  MUFU.RCP R2, R2 ;  /* 0x0000000200027308 */ /* 0x008ee40000001000 */
[----:B------:R-:W-:Y:S01]  /*0f90*/  IMAD.WIDE R14, R32, c[0x0][0x1c0], RZ ;  /* 0x00007000200e7a25 */ /* 0x000fe200078e02ff */
[----:B--2---:R-:W-:-:S03]  /*0fa0*/  ISETP.NE.AND P3, PT, R17, RZ, PT ;  /* 0x000000ff1100720c */ /* 0x004fc60003f65270 */
[----:B----4-:R-:W-:Y:S01]  /*0fb0*/  IMAD.WIDE.U32 R30, R20, c[0x0][0x3d8], RZ ;  /* 0x0000f600141e7a25 */ /* 0x010fe200078e00ff */
[----:B---3--:R-:W-:-:S04]  /*0fc0*/  IADD3 R2, R2, 0xffffffe, RZ ;  /* 0x0ffffffe02027810 */ /* 0x008fc80007ffe0ff */
[----:B------:R-:W2:Y:S02]  /*0fd0*/  F2I.FTZ.U32.TRUNC.NTZ R3, R2 ;  /* 0x0000000200037305 */ /* 0x000ea4000021f000 */
[----:B--2---:R-:W-:-:S05]  /*0fe0*/  IADD3 R2, RZ, -R3, RZ ;  /* 0x80000003ff027210 */ /* 0x004fca0007ffe0ff */
[----:B------:R-:W-:Y:S02]  /*0ff0*/  IMAD R6, R2, R11, RZ ;  /* 0x0000000b02067224 */ /* 0x000fe400078e02ff */
[----:B------:R-:W-:-:S04]  /*1000*/  IMAD.MOV.U32 R2, RZ, RZ, RZ ;  /* 0x000000ffff027224 */ /* 0x000fc800078e00ff */
[----:B------:R-:W-:-:S04]  /*1010*/  IMAD.HI.U32 R2, R3, R6, R2 ;  /* 0x0000000603027227 */ /* 0x000fc800078e0002 */
[----:B------:R-:W-:Y:S02]  /*1020*/  @!P1 IMAD R6, R29, c[0x0][0x368], RZ ;  /* 0x0000da001d069a24 */ /* 0x000fe400078e02ff */
[----:B------:R-:W-:-:S04]  /*1030*/  IMAD.HI.U32 R2, R2, R8, RZ ;  /* 0x0000000802027227 */ /* 0x000fc800078e00ff */
[----:B------:R-:W-:Y:S02]  /*1040*/  IMAD.MOV R3, RZ, RZ, -R2 ;  /* 0x000000ffff037224 */ /* 0x000fe400078e0a02 */
[----:B------:R-:W-:Y:S02]  /*1050*/  @!P1 IMAD R6, R35, c[0x0][0x36c], R6 ;  /* 0x0000db0023069a24 */ /* 0x000fe400078e0206 */
[----:B------:R-:W-:Y:S01]  /*1060*/  IMAD R3, R11, R3, R8 ;  /* 0x000000030b037224 */ /* 0x000fe200078e0208 */
[----:B------:R-:W-:Y:S01]  /*1070*/  SHF.L.U64.HI R8, R35, 0x7, R29 ;  /* 0x0000000723087819 */ /* 0x000fe2000001021d */
[----:B------:R-:W-:Y:S01]  /*1080*/  @!P1 IMAD.IADD R16, R5, 0x1, R6 ;  /* 0x0000000105109824 */ /* 0x000fe200078e0206 */
[----:B------:R-:W-:Y:S01]  /*1090*/  SHF.L.U32 R6, R35, 0x7, RZ ;  /* 0x0000000723067819 */ /* 0x000fe200000006ff */
[----:B------:R-:W-:Y:S01]  /*10a0*/  IMAD R5, R29, c[0x0][0x224], R7 ;  /* 0x000089001d057a24 */ /* 0x000fe200078e0207 */
[----:B------:R-:W-:Y:S01]  /*10b0*/  ISETP.GT.U32.AND P5, PT, R11, R3, PT ;  /* 0x000000030b00720c */ /* 0x000fe20003fa4070 */
[-C--:B------:R-:W-:Y:S01]  /*10c0*/  IMAD R7, R15, R12.reuse, RZ ;  /* 0x0000000c0f077224 */ /* 0x080fe200078e02ff */
[----:B------:R-:W-:Y:S01]  /*10d0*/  SEL R6, R6, RZ, P2 ;  /* 0x000000ff06067207 */ /* 0x000fe20001000000 */
[----:B------:R-:W-:Y:S01]  /*10e0*/  IMAD.IADD R4, R13, 0x1, R5 ;  /* 0x000000010d047824 */ /* 0x000fe200078e0205 */
[----:B------:R-:W-:Y:S01]  /*10f0*/  SEL R8, R8, RZ, P2 ;  /* 0x000000ff08087207 */ /* 0x000fe20001000000 */
[----:B------:R-:W-:Y:S01]  /*1100*/  IMAD.WIDE.U32 R12, R14, R12, RZ ;  /* 0x0000000c0e0c7225 */ /* 0x000fe200078e00ff */
[----:B------:R-:W-:-:S03]  /*1110*/  IADD3 R6, P2, R9, R6, RZ ;  /* 0x0000000609067210 */ /* 0x000fc60007f5e0ff */
[----:B------:R-:W-:Y:S01]  /*1120*/  IMAD R7, R14, R4, R7 ;  /* 0x000000040e077224 */ /* 0x000fe200078e0207 */
[----:B------:R-:W-:Y:S01]  /*1130*/  IADD3.X R8, R18, R8, RZ, P2, !PT ;  /* 0x0000000812087210 */ /* 0x000fe200017fe4ff */
[----:B------:R-:W-:Y:S01]  /*1140*/  IMAD.WIDE.U32 R4, R14, R0, RZ ;  /* 0x000000000e047225 */ /* 0x000fe200078e00ff */
[----:B-----5:R-:W-:Y:S02]  /*1150*/  ISETP.NE.AND P2, PT, R22, RZ, PT ;  /* 0x000000ff1600720c */ /* 0x020fe40003f45270 */
[----:B------:R-:W-:Y:S01]  /*1160*/  @!P5 IADD3 R2, R2, 0x1, RZ ;  /* 0x000000010202d810 */ /* 0x000fe20007ffe0ff */
[----:B------:R-:W-:Y:S01]  /*1170*/  @!P5 IMAD.IADD R3, R3, 0x1, -R11 ;  /* 0x000000010303d824 */ /* 0x000fe200078e0a0b */
[----:B------:R-:W-:Y:S02]  /*1180*/  ISETP.NE.AND P5, PT, RZ, c[0x0][0x1c8], PT ;  /* 0x00007200ff007a0c */ /* 0x000fe40003fa5270 */
[----:B------:R-:W-:Y:S01]  /*1190*/  SEL R17, R12, R4, !P1 ;  /* 0x000000040c117207 */ /* 0x000fe20004800000 */
[----:B------:R-:W-:Y:S01]  /*11a0*/  IMAD.IADD R12, R13, 0x1, R7 ;  /* 0x000000010d0c7824 */ /* 0x000fe200078e0207 */
[----:B------:R-:W-:Y:S01]  /*11b0*/  ISETP.GE.U32.AND P6, PT, R3, R11, PT ;  /* 0x0000000b0300720c */ /* 0x000fe20003fc6070 */
[C---:B------:R-:W-:Y:S01]  /*11c0*/  IMAD R11, R15.reuse, R6, RZ ;  /* 0x000000060f0b7224 */ /* 0x040fe200078e02ff */
[----:B------:R-:W-:Y:S01]  /*11d0*/  SEL R13, R30, RZ, P2 ;  /* 0x000000ff1e0d7207 */ /* 0x000fe20001000000 */
[----:B------:R-:W-:-:S02]  /*11e0*/  IMAD R3, R15, R0, RZ ;  /* 0x000000000f037224 */ /* 0x000fc400078e02ff */
[----:B------:R-:W-:Y:S02]  /*11f0*/  @P3 IMAD R4, R35, c[0x0][0x214], RZ ;  /* 0x0000850023043a24 */ /* 0x000fe400078e02ff */
[----:B------:R-:W-:Y:S01]  /*1200*/  IMAD.WIDE.U32 R6, R14, R6, RZ ;  /* 0x000000060e067225 */ /* 0x000fe200078e00ff */
[----:B------:R-:W-:Y:S02]  /*1210*/  @P1 IADD3 R12, R5, R3, RZ ;  /* 0x00000003050c1210 */ /* 0x000fe40007ffe0ff */
[----:B------:R-:W-:Y:S01]  /*1220*/  @P3 SEL R3, R4, R0, !P1 ;  /* 0x0000000004033207 */ /* 0x000fe20004800000 */
[----:B------:R-:W-:Y:S02]  /*1230*/  IMAD R11, R14, R8, R11 ;  /* 0x000000080e0b7224 */ /* 0x000fe400078e020b */
[----:B------:R-:W-:Y:S01]  /*1240*/  @P6 IADD3 R2, R2, 0x1, RZ ;  /* 0x0000000102026810 */ /* 0x000fe20007ffe0ff */
[----:B------:R-:W-:Y:S01]  /*1250*/  IMAD R4, R20, c[0x0][0x3dc], R31 ;  /* 0x0000f70014047a24 */ /* 0x000fe200078e021f */
[----:B------:R-:W-:Y:S01]  /*1260*/  SHF.R.S32.HI R20, RZ, 0x1f, R34 ;  /* 0x0000001fff147819 */ /* 0x000fe20000011422 */
[----:B------:R-:W-:-:S02]  /*1270*/  @!P3 IMAD R5, R35, c[0x0][0x1c0], R244 ;  /* 0x000070002305ba24 */ /* 0x000fc400078e02f4 */
[----:B------:R-:W-:Y:S01]  /*1280*/  IMAD.MOV.U32 R14, RZ, RZ, R2 ;  /* 0x000000ffff0e7224 */ /* 0x000fe200078e0002 */
[----:B------:R-:W-:Y:S01]  /*1290*/  SEL R15, R4, RZ, P2 ;  /* 0x000000ff040f7207 */ /* 0x000fe20001000000 */
[C---:B------:R-:W-:Y:S01]  /*12a0*/  IMAD R2, R244.reuse, c[0x0][0x22c], RZ ;  /* 0x00008b00f4027a24 */ /* 0x040fe200078e02ff */
[----:B------:R-:W-:Y:S01]  /*12b0*/  IADD3 R4, R7, R11, RZ ;  /* 0x0000000b07047210 */ /* 0x000fe20007ffe0ff */
[----:B------:R-:W-:Y:S01]  /*12c0*/  @P3 IMAD R8, R244, c[0x0][0x234], R3 ;  /* 0x00008d00f4083a24 */ /* 0x000fe200078e0203 */
[----:B------:R-:W-:Y:S01]  /*12d0*/  @!P4 IADD3 R14, -R14, RZ, RZ ;  /* 0x000000ff0e0ec210 */ /* 0x000fe20007ffe1ff */
[----:B------:R-:W-:Y:S01]  /*12e0*/  @!P3 IMAD R8, R5, c[0x0][0x214], RZ ;  /* 0x000085000508ba24 */ /* 0x000fe200078e02ff */
[----:B------:R-:W-:Y:S02]  /*12f0*/  @!P5 LOP3.LUT R14, RZ, c[0x0][0x1c8], RZ, 0x33, !PT ;  /* 0x00007200ff0eda12 */ /* 0x000fe400078e33ff */
[----:B------:R-:W-:Y:S02]  /*1300*/  SHF.R.S32.HI R3, RZ, 0x1f, R2 ;  /* 0x0000001fff037819 */ /* 0x000fe40000011402 */
[----:B------:R-:W-:Y:S01]  /*1310*/  SHF.R.S32.HI R22, RZ, 0x1f, R14 ;  /* 0x0000001fff167819 */ /* 0x000fe2000001140e */
[----:B------:R-:W-:Y:S05]  /*1320*/  @!P3 BRA `(.L_x_204) ;  /* 0x000000700000b947 */ /* 0x000fea0003800000 */
[----:B------:R-:W-:Y:S01]  /*1330*/  @!P1 IMAD R0, R35, c[0x0][0x224], RZ ;  /* 0x0000890023009a24 */ /* 0x000fe200078e02ff */
[----:B------:R-:W-:-:S02]  /*1340*/  MOV R11, 0x80 ;  /* 0x00000080000b7802 */ /* 0x000fc40000000f00 */
[----:B------:R-:W-:Y:S02]  /*1350*/  MOV R5, c[0x0][0x210] ;  /* 0x0000840000057a02 */ /* 0x000fe40000000f00 */
[----:B------:R-:W-:-:S03]  /*1360*/  LEA R0, R35, R0, 0x7 ;  /* 0x0000000023007211 */ /* 0x000fc600078e38ff */
[----:B------:R-:W-:-:S04]  /*1370*/  IMAD R5, R11, R5, c[0x0][0x234] ;  /* 0x00008d000b057624 */ /* 0x000fc800078e0205 */
[----:B------:R-:W-:Y:S01]  /*1380*/  IMAD R0, R5, R244, R0 ;  /* 0x000000f405007224 */ /* 0x000fe200078e0200 */
[----:B------:R-:W-:Y:S05]  /*1390*/  BRA `(.L_x_205) ;  /* 0x0000002000007947 */ /* 0x000fea0003800000 */
.L_x_204:
[----:B------:R-:W-:-:S04]  /*13a0*/  IMAD R0, R35, c[0x0][0x1c0], R244 ;  /* 0x0000700023007a24 */ /* 0x000fc800078e02f4 */
[----:B------:R-:W-:Y:S02]  /*13b0*/  IMAD R0, R0, c[0x0][0x224], RZ ;  /* 0x0000890000007a24 */ /* 0x000fe400078e02ff */
.L_x_205:
[----:B------:R-:W2:Y:S01]  /*13c0*/  S2R R30, SR_TID.X ;  /* 0x00000000001e7919 */ /* 0x000ea20000002100 */
[----:B------:R-:W-:Y:S01]  /*13d0*/  IMAD R32, R32, c[0x0][0x1c0], RZ ;  /* 0x0000700020207a24 */ /* 0x000fe200078e02ff */
[----:B------:R-:W-:Y:S01]  /*13e0*/  SHF.R.S32.HI R201, RZ, 0x1f, R200 ;  /* 0x0000001fffc97819 */ /* 0x000fe200000114c8 */
[----:B------:R-:W-:Y:S01]  /*13f0*/  IMAD.IADD R5, R9, 0x1, R0 ;  /* 0x0000000109057824 */ /* 0x000fe200078e0200 */
[----:B------:R-:W-:Y:S01]  /*1400*/  SHF.R.S32.HI R28, RZ, 0x1f, R241 ;  /* 0x0000001fff1c7819 */ /* 0x000fe200000114f1 */
[----:B------:R-:W-:Y:S01]  /*1410*/  IMAD.SHL.U32 R7, R32, 0x40, RZ ;  /* 0x0000004020077824 */ /* 0x000fe200078e00ff */
[----:B------:R-:W-:Y:S01]  /*1420*/  BSSY B1, `(.L_x_201) ;  /* 0x0000736000017945 */ /* 0x000fe20003800000 */
[----:B------:R-:W-:-:S03]  /*1430*/  IMAD.MOV.U32 R33, RZ, RZ, 0x4 ;  /* 0x00000004ff217424 */ /* 0x000fc600078e00ff */
[----:B------:R-:W-:Y:S02]  /*1440*/  IADD3 R6, P3, P1, R6, R7, R2 ;  /* 0x0000000706067210 */ /* 0x000fe4000797e002 */
[----:B------:R-:W-:Y:S02]  /*1450*/  SHF.R.S32.HI R0, RZ, 0x1f, R7 ;  /* 0x0000001fff007819 */ /* 0x000fe40000011407 */
[----:B------:R-:W-:Y:S01]  /*1460*/  IADD3 R2, P4, R200, R10, RZ ;  /* 0x0000000ac8027210 */ /* 0x000fe20007f9e0ff */
[----:B------:R-:W-:Y:S01]  /*1470*/  IMAD.WIDE R10, R5, R33, c[0x0][0x3c8] ;  /* 0x0000f200050a7625 */ /* 0x000fe200078e0221 */
[----:B------:R-:W-:Y:S02]  /*1480*/  IADD3.X R4, R4, R0, R3, P3, P1 ;  /* 0x0000000004047210 */ /* 0x000fe40001fe2403 */
[----:B------:R-:W-:Y:S01]  /*1490*/  IADD3 R13, P3, P1, R13, R6, R17 ;  /* 0x000000060d0d7210 */ /* 0x000fe2000797e011 */
[----:B------:R-:W-:Y:S01]  /*14a0*/  IMAD R0, R18, c[0x0][0x370], RZ ;  /* 0x0000dc0012007a24 */ /* 0x000fe200078e02ff */
[----:B------:R-:W-:Y:S01]  /*14b0*/  IADD3 R7, -R210, R19, R34 ;  /* 0x00000013d2077210 */ /* 0x000fe20007ffe122 */
[----:B------:R-:W-:Y:S01]  /*14c0*/  IMAD.X R3, R201, 0x1, R16, P4 ;  /* 0x00000001c9037824 */ /* 0x000fe200020e0610 */
[----:B------:R-:W-:Y:S01]  /*14d0*/  IADD3.X R12, R15, R4, R12, P3, P1 ;  /* 0x000000040f0c7210 */ /* 0x000fe20001fe240c */
[C---:B------:R-:W-:Y:S01]  /*14e0*/  IMAD R0, R9.reuse, c[0x0][0x374], R0 ;  /* 0x0000dd0009007a24 */ /* 0x040fe200078e0200 */
[----:B--2---:R-:W-:Y:S01]  /*14f0*/  SHF.R.S32.HI R31, RZ, 0x1f, R30 ;  /* 0x0000001fff1f7819 */ /* 0x004fe2000001141e */
[----:B------:R-:W-:Y:S01]  /*1500*/  IMAD.WIDE.U32 R2, R9, c[0x0][0x370], R2 ;  /* 0x0000dc0009027a25 */ /* 0x000fe200078e0002 */
[----:B------:R-:W-:-:S02]  /*1510*/  IADD3 R6, P1, R241, R9, RZ ;  /* 0x00000009f1067210 */ /* 0x000fc40007f3e0ff */
[----:B------:R-:W-:Y:S01]  /*1520*/  LEA.HI R17, R31, R30, RZ, 0x5 ;  /* 0x0000001e1f117211 */ /* 0x000fe200078f28ff */
[----:B------:R-:W-:Y:S01]  /*1530*/  IMAD.IADD R3, R3, 0x1, R0 ;  /* 0x0000000103037824 */ /* 0x000fe200078e0200 */
[----:B------:R-:W-:Y:S01]  /*1540*/  IADD3.X R5, R28, R18, RZ, P1, !PT ;  /* 0x000000121c057210 */ /* 0x000fe20000ffe4ff */
[----:B------:R-:W-:Y:S01]  /*1550*/  IMAD.MOV.U32 R214, RZ, RZ, R10 ;  /* 0x000000ffffd67224 */ /* 0x000fe200078e000a */
[----:B------:R-:W-:Y:S01]  /*1560*/  LOP3.LUT R4, R17, 0xffffffe0, RZ, 0xc0, !PT ;  /* 0xffffffe011047812 */ /* 0x000fe200078ec0ff */
[----:B------:R-:W-:Y:S01]  /*1570*/  IMAD.WIDE.U32 R2, R244, c[0x0][0x378], R2 ;  /* 0x0000de00f4027a25 */ /* 0x000fe200078e0002 */
[----:B------:R-:W-:Y:S02]  /*1580*/  SHF.R.S32.HI R16, RZ, 0x5, R17 ;  /* 0x00000005ff107819 */ /* 0x000fe40000011411 */
[----:B------:R-:W-:Y:S01]  /*1590*/  MOV R213, R11 ;  /* 0x0000000b00d57202 */ /* 0x000fe20000000f00 */
[----:B------:R-:W-:Y:S02]  /*15a0*/  IMAD.IADD R15, R30, 0x1, -R4 ;  /* 0x000000011e0f7824 */ /* 0x000fe400078e0a04 */
[----:B------:R-:W-:Y:S01]  /*15b0*/  IMAD.IADD R11, R9, 0x1, R8 ;  /* 0x00000001090b7824 */ /* 0x000fe200078e0208 */
[----:B------:R-:W-:Y:S01]  /*15c0*/  IADD3 R8, R7, -c[0x0][0x2e8], RZ ;  /* 0x8000ba0007087a10 */ /* 0x000fe20007ffe0ff */
[----:B------:R-:W-:-:S02]  /*15d0*/  IMAD R0, R16, R32, R15 ;  /* 0x0000002010007224 */ /* 0x000fc400078e020f */
[----:B------:R-:W-:Y:S02]  /*15e0*/  IMAD R4, R245, c[0x0][0x378], RZ ;  /* 0x0000de00f5047a24 */ /* 0x000fe400078e02ff */
[----:B------:R-:W-:Y:S01]  /*15f0*/  IMAD R10, R5, c[0x0][0x190], RZ ;  /* 0x00006400050a7a24 */ /* 0x000fe200078e02ff */
[----:B------:R-:W-:Y:S01]  /*1600*/  IADD3 R7, P1, R0, R13, RZ ;  /* 0x0000000d00077210 */ /* 0x000fe20007f3e0ff */
[----:B------:R-:W-:Y:S02]  /*1610*/  IMAD R9, R244, c[0x0][0x37c], R4 ;  /* 0x0000df00f4097a24 */ /* 0x000fe400078e0204 */
[----:B------:R-:W-:-:S04]  /*1620*/  IMAD.WIDE.U32 R4, R6, c[0x0][0x190], R200 ;  /* 0x0000640006047a25 */ /* 0x000fc800078e00c8 */
[----:B------:R-:W-:Y:S01]  /*1630*/  IMAD R10, R6, c[0x0][0x194], R10 ;  /* 0x00006500060a7a24 */ /* 0x000fe200078e020a */
[----:B------:R-:W-:Y:S01]  /*1640*/  LEA.HI.X.SX32 R6, R0, R12, 0x1, P1 ;  /* 0x0000000c00067211 */ /* 0x000fe200008f0eff */
[----:B------:R-:W-:Y:S01]  /*1650*/  IMAD.IADD R3, R3, 0x1, R9 ;  /* 0x0000000103037824 */ /* 0x000fe200078e0209 */
[----:B------:R-:W-:Y:S02]  /*1660*/  SHF.R.S32.HI R0, RZ, 0x1f, R8 ;  /* 0x0000001fff007819 */ /* 0x000fe40000011408 */
[----:B------:R-:W-:Y:S01]  /*1670*/  LEA R188, P1, R7, c[0x0][0x350], 0x2 ;  /* 0x0000d40007bc7a11 */ /* 0x000fe200078210ff */
[----:B------:R-:W-:Y:S01]  /*1680*/  IMAD.WIDE.U32 R2, R241, c[0x0][0x370], R2 ;  /* 0x0000dc00f1027a25 */ /* 0x000fe200078e0002 */
[----:B------:R-:W-:Y:S02]  /*1690*/  LEA.HI R8, R0, R8, RZ, 0x6 ;  /* 0x0000000800087211 */ /* 0x000fe400078f30ff */
[----:B------:R-:W-:Y:S01]  /*16a0*/  LEA.HI.X R189, R7, c[0x0][0x354], R6, 0x2, P1 ;  /* 0x0000d50007bd7a11 */ /* 0x000fe200008f1406 */
[----:B------:R-:W-:Y:S01]  /*16b0*/  IMAD R0, R245, c[0x0][0x1a8], RZ ;  /* 0x00006a00f5007a24 */ /* 0x000fe200078e02ff */
[----:B------:R-:W-:Y:S01]  /*16c0*/  SHF.R.S32.HI R7, RZ, 0x6, R8 ;  /* 0x00000006ff077819 */ /* 0x000fe20000011408 */
[----:B------:R-:W-:Y:S01]  /*16d0*/  IMAD.WIDE R8, R11, R33, c[0x0][0x200] ;  /* 0x000080000b087625 */ /* 0x000fe200078e0221 */
[----:B------:R-:W-:-:S02]  /*16e0*/  IADD3 R4, P3, R25, R4, RZ ;  /* 0x0000000419047210 */ /* 0x000fc40007f7e0ff */
[----:B------:R-:W-:Y:S01]  /*16f0*/  IMNMX R239, RZ, R7, !PT ;  /* 0x00000007ffef7217 */ /* 0x000fe20007800200 */
[----:B------:R-:W-:Y:S01]  /*1700*/  IMAD R6, R244, c[0x0][0x1ac], R0 ;  /* 0x00006b00f4067a24 */ /* 0x000fe200078e0200 */
[----:B------:R-:W-:Y:S01]  /*1710*/  IADD3.X R5, R21, R5, R10, P3, !PT ;  /* 0x0000000515057210 */ /* 0x000fe20001ffe40a */
[----:B------:R-:W-:Y:S01]  /*1720*/  IMAD R0, R28, c[0x0][0x370], RZ ;  /* 0x0000dc001c007a24 */ /* 0x000fe200078e02ff */
[C---:B------:R-:W-:Y:S01]  /*1730*/  ISETP.GT.AND P4, PT, R199.reuse, R239, PT ;  /* 0x000000efc700720c */ /* 0x040fe20003f84270 */
[----:B------:R-:W-:Y:S01]  /*1740*/  IMAD.MOV.U32 R208, RZ, RZ, R9 ;  /* 0x000000ffffd07224 */ /* 0x000fe200078e0009 */
[----:B------:R-:W-:Y:S01]  /*1750*/  LEA R194, P1, R2, c[0x0][0x330], 0x1 ;  /* 0x0000cc0002c27a11 */ /* 0x000fe200078208ff */
[----:B------:R-:W-:Y:S01]  /*1760*/  IMAD.WIDE.U32 R4, R244, c[0x0][0x1a8], R4 ;  /* 0x00006a00f4047a25 */ /* 0x000fe200078e0004 */
[----:B------:R-:W-:Y:S02]  /*1770*/  MOV R209, R8 ;  /* 0x0000000800d17202 */ /* 0x000fe40000000f00 */
[----:B------:R-:W-:Y:S01]  /*1780*/  IADD3 R199, R199, -0x1, RZ ;  /* 0xffffffffc7c77810 */ /* 0x000fe20007ffe0ff */
[----:B------:R-:W-:Y:S01]  /*1790*/  IMAD R0, R241, c[0x0][0x374], R0 ;  /* 0x0000dd00f1007a24 */ /* 0x000fe200078e0200 */
[----:B------:R-:W-:Y:S01]  /*17a0*/  LEA R196, P3, R4, c[0x0][0x160], 0x1 ;  /* 0x0000580004c47a11 */ /* 0x000fe200078608ff */
[----:B------:R-:W-:-:S02]  /*17b0*/  IMAD.IADD R11, R5, 0x1, R6 ;  /* 0x00000001050b7824 */ /* 0x000fc400078e0206 */
[----:B------:R-:W-:-:S03]  /*17c0*/  IMAD.IADD R0, R3, 0x1, R0 ;  /* 0x0000000103007824 */ /* 0x000fc600078e0200 */
[----:B------:R-:W-:Y:S02]  /*17d0*/  LEA.HI.X R197, R4, c[0x0][0x164], R11, 0x1, P3 ;  /* 0x0000590004c57a11 */ /* 0x000fe400018f0c0b */
[----:B------:R-:W-:Y:S01]  /*17e0*/  LEA.HI.X R195, R2, c[0x0][0x334], R0, 0x1, P1 ;  /* 0x0000cd0002c37a11 */ /* 0x000fe200008f0c00 */
        /* <DEDUP_REMOVED lines=16> */
.L_x_207:
        /* <DEDUP_REMOVED lines=15> */
.L_x_208:
        /* <DEDUP_REMOVED lines=27> */
.L_x_210:
[----:B------:R-:W-:Y:S05]  /*1b90*/  BSYNC B0 ;  /* 0x0000000000007941 */ /* 0x000fea0003800000 */
.L_x_209:
        /* <DEDUP_REMOVED lines=8> */
[----:B--2---:R-:W-:Y:S01]  /*1c20*/  IMAD.X R2, RZ, RZ, R28, P0 ;  /* 0x000000ffff027224 */ /* 0x004fe200000e061c */
        /* <DEDUP_REMOVED lines=10> */
.L_x_212:
[----:B------:R-:W-:Y:S05]  /*1cd0*/  BSYNC B0 ;  /* 0x0000000000007941 */ /* 0x000fea0003800000 */
.L_x_211:
[----:B--2---:R-:W-:Y:S01]  /*1ce0*/  IMAD.WIDE.U32 R2, R34, c[0x0][0x3a8], R200 ;  /* 0x0000ea0022027a25 */ /* 0x004fe200078e00c8 */
        /* <DEDUP_REMOVED lines=24> */
.L_x_214:
[----:B------:R-:W-:Y:S05]  /*1e70*/  BSYNC B0 ;  /* 0x0000000000007941 */ /* 0x000fea0003800000 */
.L_x_213:
[----:B------:R-:W-:Y:S05]  /*1e80*/  @P3 BRA `(.L_x_215) ;  /* 0x000068f000003947 */ /* 0x000fea0003800000 */
[----:B------:R-:W-:Y:S01]  /*1e90*/  IADD3 R0, P0, R241, 0x20, RZ ;  /* 0x00000020f1007810 */ /* 0x000fe20007f1e0ff */
[----:B------:R-:W-:Y:S01]  /*1ea0*/  IMAD.MOV.U32 R5, RZ, RZ, R8 ;  /* 0x000000ffff057224 */ /* 0x000fe200078e0008 */
[----:B------:R-:W-:-:S03]  /*1eb0*/  ISETP.GE.AND P1, PT, R200, c[0x0][0x220], PT ;  /* 0x00008800c8007a0c */ /* 0x000fc60003f26270 */
        /* <DEDUP_REMOVED lines=14> */
.L_x_206:
        /* <DEDUP_REMOVED lines=31> */
.L_x_217:
[----:B------:R-:W-:Y:S05]  /*2190*/  BSYNC B0 ;  /* 0x0000000000007941 */ /* 0x000fea0003800000 */
.L_x_216:
        /* <DEDUP_REMOVED lines=39> */
.L_x_219:
[----:B------:R-:W-:Y:S05]  /*2410*/  BSYNC B0 ;  /* 0x0000000000007941 */ /* 0x000fea0003800000 */
.L_x_218:
        /* <DEDUP_REMOVED lines=19> */
.L_x_221:
        /* <DEDUP_REMOVED lines=28> */
.L_x_222:
[----:B------:R-:W-:Y:S05]  /*2710*/  BSYNC B0 ;  /* 0x0000000000007941 */ /* 0x000fea0003800000 */
.L_x_220:
        /* <DEDUP_REMOVED lines=17> */
.L_x_224:
        /* <DEDUP_REMOVED lines=38> */
.L_x_225:
[----:B------:R-:W-:Y:S05]  /*2a90*/  BSYNC B0 ;  /* 0x0000000000007941 */ /* 0x000fea0003800000 */
.L_x_223:
[----:B-1----:R-:W-:Y:S01]  /*2aa0*/  SHF.R.S32.HI R2, RZ, 0x1f, R17 ;  /* 0x0000001fff027819 */ /* 0x002fe20000011411 */
[----:B------:R-:W-:Y:S01]  /*2ab0*/  IMAD.MOV.U32 R202, RZ, RZ, 0x7f800000 ;  /* 0x7f800000ffca7424 */ /* 0x000fe200078e00ff */
[----:B------:R-:W-:Y:S01]  /*2ac0*/  SHF.R.S32.HI R0, RZ, 0x1f, R15 ;  /* 0x0000001fff007819 */ /* 0x000fe2000001140f */
[----:B------:R-:W-:Y:S01]  /*2ad0*/  IMAD.MOV.U32 R203, RZ, RZ, 0x7f800000 ;  /* 0x7f800000ffcb7424 */ /* 0x000fe200078e00ff */
[----:B------:R-:W-:Y:S02]  /*2ae0*/  LEA.HI R2, R2, R16, RZ, 0x2 ;  /* 0x0000001002027211 */ /* 0x000fe400078f10ff */
[----:B------:R-:W-:Y:S02]  /*2af0*/  LEA.HI R0, R0, R15, RZ, 0x2 ;  /* 0x0000000f00007211 */ /* 0x000fe400078f10ff */
[----:B------:R-:W-:Y:S02]  /*2b00*/  LOP3.LUT R2, R2, 0xfffffffc, RZ, 0xc0, !PT ;  /* 0xfffffffc02027812 */ /* 0x000fe400078ec0ff */
[----:B------:R-:W-:-:S03]  /*2b10*/  SHF.R.S32.HI R0, RZ, 0x2, R0 ;  /* 0x00000002ff007819 */ /* 0x000fc60000011400 */
[----:B------:R-:W-:-:S04]  /*2b20*/  IMAD.IADD R2, R16, 0x1, -R2 ;  /* 0x0000000110027824 */ /* 0x000fc800078e0a02 */
[----:B------:R-:W-:Y:S02]  /*2b30*/  IMAD R12, R2, 0x10, R0 ;  /* 0x00000010020c7824 */ /* 0x000fe400078e0200 */
[----:B------:R-:W-:Y:S02]  /*2b40*/  IMAD R11, R243, -0x40, R210 ;  /* 0xffffffc0f30b7824 */ /* 0x000fe400078e02d2 */
[C---:B------:R-:W-:Y:S01]  /*2b50*/  IMAD.SHL.U32 R238, R12.reuse, 0x4, RZ ;  /* 0x000000040cee7824 */ /* 0x040fe200078e00ff */
[C---:B------:R-:W-:Y:S02]  /*2b60*/  IADD3 R2, R12.reuse, 0x8, RZ ;  /* 0x000000080c027810 */ /* 0x040fe40007ffe0ff */
[----:B------:R-:W-:Y:S02]  /*2b70*/  SHF.R.S32.HI R0, RZ, 0x1f, R12 ;  /* 0x0000001fff007819 */ /* 0x000fe4000001140c */
[----:B------:R-:W-:Y:S02]  /*2b80*/  ISETP.GE.AND P6, PT, R241, R11, PT ;  /* 0x0000000bf100720c */ /* 0x000fe40003fc6270 */
[----:B------:R-:W-:-:S02]  /*2b90*/  ISETP.GE.AND P3, PT, R12, R10, PT ;  /* 0x0000000a0c00720c */ /* 0x000fc40003f66270 */
[----:B------:R-:W-:Y:S02]  /*2ba0*/  ISETP.GE.AND P2, PT, R2, R10, PT ;  /* 0x0000000a0200720c */ /* 0x000fe40003f46270 */
[----:B------:R-:W-:Y:S02]  /*2bb0*/  SHF.L.U64.HI R237, R12, 0x2, R0 ;  /* 0x000000020ced7819 */ /* 0x000fe40000010200 */
[----:B------:R-:W-:-:S05]  /*2bc0*/  IADD3 R2, P1, R238, R209, RZ ;  /* 0x000000d1ee027210 */ /* 0x000fca0007f3e0ff */
[----:B------:R-:W-:Y:S01]  /*2bd0*/  IMAD.X R3, R237, 0x1, R208, P1 ;  /* 0x00000001ed037824 */ /* 0x000fe200008e06d0 */
[----:B------:R1:W-:Y:S01]  /*2be0*/  @P6 STS.128 [R192+0x12000], RZ ;  /* 0x012000ffc0006388 */ /* 0x0003e20000000c00 */
[----:B------:R-:W-:-:S03]  /*2bf0*/  IMAD R0, R20, c[0x0][0x198], RZ ;  /* 0x0000660014007a24 */ /* 0x000fc600078e02ff */
[----:B------:R1:W-:Y:S04]  /*2c00*/  @P6 STS.128 [R192+0x14000], RZ ;  /* 0x014000ffc0006388 */ /* 0x0003e80000000c00 */
[----:B------:R1:W-:Y:S04]  /*2c10*/  @P6 STS.128 [R192+0x16000], RZ ;  /* 0x016000ffc0006388 */ /* 0x0003e80000000c00 */
[----:B------:R2:W5:Y:S04]  /*2c20*/  @!P3 LDG.E R202, [R2.64] ;  /* 0x0000000602cab981 */ /* 0x000568000c1e1900 */
[----:B------:R2:W5:Y:S01]  /*2c30*/  @!P2 LDG.E R203, [R2.64+0x20] ;  /* 0x0000200602cba981 */ /* 0x000562000c1e1900 */
[C---:B------:R-:W-:Y:S01]  /*2c40*/  IMAD R0, R34.reuse, c[0x0][0x19c], R0 ;  /* 0x0000670022007a24 */ /* 0x040fe200078e0200 */
[----:B------:R-:W-:Y:S01]  /*2c50*/  BSSY B0, `(.L_x_226) ;  /* 0x0000028000007945 */ /* 0x000fe20003800000 */
[----:B--2---:R-:W-:-:S05]  /*2c60*/  IMAD.WIDE.U32 R2, R34, c[0x0][0x198], R200 ;  /* 0x0000660022027a25 */ /* 0x004fca00078e00c8 */
[----:B------:R-:W-:-:S04]  /*2c70*/  IADD3 R4, P1, R23, R2, RZ ;  /* 0x0000000217047210 */ /* 0x000fc80007f3e0ff */
[----:B------:R-:W-:Y:S01]  /*2c80*/  IADD3.X R5, R24, R3, R0, P1, !PT ;  /* 0x0000000318057210 */ /* 0x000fe20000ffe400 */
[----:B------:R-:W-:-:S04]  /*2c90*/  IMAD R0, R22, c[0x0][0x1b0], RZ ;  /* 0x00006c0016007a24 */ /* 0x000fc800078e02ff */
[C---:B------:R-:W-:Y:S02]  /*2ca0*/  IMAD R0, R14.reuse, c[0x0][0x1b4], R0 ;  /* 0x00006d000e007a24 */ /* 0x040fe400078e0200 */
[----:B------:R-:W-:-:S04]  /*2cb0*/  IMAD.WIDE.U32 R4, R14, c[0x0][0x1b0], R4 ;  /* 0x00006c000e047a25 */ /* 0x000fc800078e0004 */
[----:B------:R-:W-:Y:S01]  /*2cc0*/  IMAD.IADD R10, R5, 0x1, R0 ;  /* 0x00000001050a7824 */ /* 0x000fe200078e0200 */
[----:B------:R-:W-:Y:S05]  /*2cd0*/  @P6 BRA `(.L_x_227) ;  /* 0x000001f000006947 */ /* 0x000fea0003800000 */
[----:B-1----:R-:W-:Y:S01]  /*2ce0*/  ISETP.GE.AND P4, PT, R200, c[0x0][0x220], PT ;  /* 0x00008800c8007a0c */ /* 0x002fe20003f86270 */
        /* <DEDUP_REMOVED lines=30> */
.L_x_227:
[----:B-1----:R-:W-:Y:S05]  /*2ed0*/  BSYNC B0 ;  /* 0x0000000000007941 */ /* 0x002fea0003800000 */
.L_x_226:
        /* <DEDUP_REMOVED lines=32> */
[----:B--2---:R-:W-:-:S04]  /*30e0*/  LEA R2, P1, R6, c[0x0][0x168], 0x1 ;  /* 0x00005a0006027a11 */ /* 0x004fc800078208ff */
[----:B------:R-:W-:-:S05]  /*30f0*/  LEA.HI.X R3, R6, c[0x0][0x16c], R0, 0x1, P1 ;  /* 0x00005b0006037a11 */ /* 0x000fca00008f0c00 */
[----:B------:R-:W-:Y:S01]  /*3100*/  @!PT LDS RZ, [RZ] ;  /* 0x00000000fffff984 */ /* 0x000fe20000000800 */
[----:B------:R-:W-:Y:S01]  /*3110*/  @!PT LDS RZ, [RZ] ;  /* 0x00000000fffff984 */ /* 0x000fe20000000800 */
[----:B------:R-:W-:Y:S01]  /*3120*/  @!PT LDS RZ, [RZ] ;  /* 0x00000000fffff984 */ /* 0x000fe20000000800 */
[----:B------:R2:W-:Y:S04]  /*3130*/  LDGSTS.E.BYPASS.LTC128B.128 [R192+0x17000], [R2.64+0x100] ;  /* 0x1700010002c07fae */ /* 0x0005e8000b901d46 */
.L_x_229:
[----:B------:R-:W-:Y:S05]  /*3140*/  BSYNC B0 ;  /* 0x0000000000007941 */ /* 0x000fea0003800000 */
.L_x_228:
[----:B------:R1:W-:Y:S01]  /*3150*/  @P6 STS.128 [R192+0x18000], RZ ;  /* 0x018000ffc0006388 */ /* 0x0003e20000000c00 */
[----:B--2---:R-:W-:Y:S01]  /*3160*/  IMAD.WIDE.U32 R2, R34, c[0x0][0x1a0], R200 ;  /* 0x0000680022027a25 */ /* 0x004fe200078e00c8 */
[----:B------:R-:W-:Y:S02]  /*3170*/  BSSY B0, `(.L_x_230) ;  /* 0x000002b000007945 */ /* 0x000fe40003800000 */
[----:B------:R1:W-:Y:S01]  /*3180*/  @P6 STS.128 [R192+0x1a000], RZ ;  /* 0x01a000ffc0006388 */ /* 0x0003e20000000c00 */
[----:B------:R-:W-:Y:S01]  /*3190*/  IMAD R0, R20, c[0x0][0x1a0], RZ ;  /* 0x0000680014007a24 */ /* 0x000fe200078e02ff */
[----:B------:R-:W-:Y:S02]  /*31a0*/  IADD3 R4, P1, R26, R2, RZ ;  /* 0x000000021a047210 */ /* 0x000fe40007f3e0ff */
[----:B------:R1:W-:Y:S01]  /*31b0*/  @P6 STS.128 [R192+0x1c000], RZ ;  /* 0x01c000ffc0006388 */ /* 0x0003e20000000c00 */
        /* <DEDUP_REMOVED lines=38> */
.L_x_231:
[----:B------:R-:W-:Y:S05]  /*3420*/  BSYNC B0 ;  /* 0x0000000000007941 */ /* 0x000fea0003800000 */
.L_x_230:
        /* <DEDUP_REMOVED lines=11> */
[----:B--2---:R-:W-:-:S04]  /*34e0*/  IMAD.WIDE.U32 R6, R0, c[0x0][0x1a0], R4 ;  /* 0x0000680000067a25 */ /* 0x004fc800078e0004 */
        /* <DEDUP_REMOVED lines=25> */
.L_x_233:
[----:B------:R-:W-:Y:S05]  /*3680*/  BSYNC B0 ;  /* 0x0000000000007941 */ /* 0x000fea0003800000 */
.L_x_232:
[----:B------:R-:W-:Y:S01]  /*3690*/  ISETP.NE.U32.AND P3, PT, RZ, c[0x0][0x318], PT ;  /* 0x0000c600ff007a0c */ /* 0x000fe20003f65070 */
[----:B--2---:R-:W2:Y:S03]  /*36a0*/  LDL R6, [R1+0x4] ;  /* 0x0000040001067983 */ /* 0x004ea60000100800 */
[----:B------:R-:W-:Y:S01]  /*36b0*/  ISETP.NE.AND.EX P3, PT, RZ, c[0x0][0x31c], PT, P3 ;  /* 0x0000c700ff007a0c */ /* 0x000fe20003f65330 */
[----:B------:R-:W-:Y:S01]  /*36c0*/  IMAD.MOV.U32 R191, RZ, RZ, RZ ;  /* 0x000000ffffbf7224 */ /* 0x000fe200078e00ff */
[----:B------:R-:W0:Y:S11]  /*36d0*/  LDGDEPBAR ;  /* 0x00000000000079af */ /* 0x000e360000000000 */
[----:B------:R-:W-:-:S02]  /*36e0*/  @P3 IMAD R0, R29, c[0x0][0x320], RZ ;  /* 0x0000c8001d003a24 */ /* 0x000fc400078e02ff */
[----:B------:R-:W-:-:S04]  /*36f0*/  @P3 IMAD.WIDE.U32 R2, R35, c[0x0][0x320], R244 ;  /* 0x0000c80023023a25 */ /* 0x000fc800078e00f4 */
[----:B------:R-:W-:Y:S01]  /*3700*/  @P3 IMAD R0, R35, c[0x0][0x324], R0 ;  /* 0x0000c90023003a24 */ /* 0x000fe200078e0200 */
[----:B------:R-:W-:-:S03]  /*3710*/  @P3 LEA R4, P1, R2, c[0x0][0x318], 0x2 ;  /* 0x0000c60002043a11 */ /* 0x000fc600078210ff */
[----:B------:R-:W-:-:S05]  /*3720*/  @P3 IMAD.IADD R0, R3, 0x1, R0 ;  /* 0x0000000103003824 */ /* 0x000fca00078e0200 */
[----:B------:R-:W-:-:S05]  /*3730*/  @P3 LEA.HI.X R5, R2, c[0x0][0x31c], R0, 0x2, P1 ;  /* 0x0000c70002053a11 */ /* 0x000fca00008f1400 */
[----:B---3--:R1:W3:Y:S01]  /*3740*/  @P3 LDG.E R4, [R4.64] ;  /* 0x0000000604043981 */ /* 0x0082e2000c1e1900 */
[----:B------:R-:W-:Y:S01]  /*3750*/  LEA.HI R0, R31, R30, RZ, 0x4 ;  /* 0x0000001e1f007211 */ /* 0x000fe200078f20ff */
[----:B------:R-:W3:Y:S01]  /*3760*/  @P3 MUFU.RCP R3, c[0x0][0x238] ;  /* 0x00008e0000033b08 */ /* 0x000ee20000001000 */
[----:B------:R-:W-:Y:S01]  /*3770*/  IMAD.MOV.U32 R180, RZ, RZ, 0x40 ;  /* 0x00000040ffb47424 */ /* 0x000fe200078e00ff */
[----:B------:R-:W-:Y:S01]  /*3780*/  IADD3 R168, R186, 0x3000, RZ ;  /* 0x00003000baa87810 */ /* 0x000fe20007ffe0ff */
[C---:B------:R-:W-:Y:S01]  /*3790*/  IMAD.SHL.U32 R176, R187.reuse, 0x2, RZ ;  /* 0x00000002bbb07824 */ /* 0x040fe200078e00ff */
[----:B------:R-:W-:Y:S01]  /*37a0*/  LOP3.LUT R0, R0, 0xfffffff0, RZ, 0xc0, !PT ;  /* 0xfffffff000007812 */ /* 0x000fe200078ec0ff */
[----:B------:R-:W-:Y:S01]  /*37b0*/  IMAD.MOV.U32 R193, RZ, RZ, R190 ;  /* 0x000000ffffc17224 */ /* 0x000fe200078e00be */
[----:B------:R-:W-:Y:S01]  /*37c0*/  IADD3 R175, R187, 0x3000, RZ ;  /* 0x00003000bbaf7810 */ /* 0x000fe20007ffe0ff */
[----:B------:R-:W-:Y:S01]  /*37d0*/  CS2R R142, SRZ ;  /* 0x00000000008e7805 */ /* 0x000fe2000001ff00 */
[----:B------:R-:W-:Y:S01]  /*37e0*/  SEL R168, R168, R186, !P0 ;  /* 0x000000baa8a87207 */ /* 0x000fe20004000000 */
[----:B------:R-:W-:Y:S01]  /*37f0*/  IMAD.IADD R0, R30, 0x1, -R0 ;  /* 0x000000011e007824 */ /* 0x000fe200078e0a00 */
[----:B------:R-:W-:Y:S01]  /*3800*/  SEL R175, R175, R187, !P0 ;  /* 0x000000bbafaf7207 */ /* 0x000fe20004000000 */
[----:B------:R-:W-:Y:S01]  /*3810*/  CS2R R140, SRZ ;  /* 0x00000000008c7805 */ /* 0x000fe2000001ff00 */
[----:B------:R-:W-:Y:S01]  /*3820*/  IADD3 R249, R34, 0x40, RZ ;  /* 0x0000004022f97810 */ /* 0x000fe20007ffe0ff */
[----:B------:R-:W-:Y:S01]  /*3830*/  CS2R R146, SRZ ;  /* 0x0000000000927805 */ /* 0x000fe2000001ff00 */
[----:B------:R-:W-:Y:S01]  /*3840*/  SHF.R.S32.HI R2, RZ, 0x1f, R0 ;  /* 0x0000001fff027819 */ /* 0x000fe20000011400 */
[----:B------:R-:W-:Y:S01]  /*3850*/  CS2R R144, SRZ ;  /* 0x0000000000907805 */ /* 0x000fe2000001ff00 */
[----:B------:R-:W-:Y:S01]  /*3860*/  CS2R R138, SRZ ;  /* 0x00000000008a7805 */ /* 0x000fe2000001ff00 */
[----:B------:R-:W-:Y:S01]  /*3870*/  CS2R R136, SRZ ;  /* 0x0000000000887805 */ /* 0x000fe2000001ff00 */
[----:B------:R-:W-:Y:S01]  /*3880*/  LEA.HI R2, R2, R0, RZ, 0x3 ;  /* 0x0000000002027211 */ /* 0x000fe200078f18ff */
[----:B------:R-:W-:Y:S01]  /*3890*/  CS2R R134, SRZ ;  /* 0x0000000000867805 */ /* 0x000fe2000001ff00 */
[----:B------:R-:W-:Y:S01]  /*38a0*/  CS2R R132, SRZ ;  /* 0x0000000000847805 */ /* 0x000fe2000001ff00 */
[----:B------:R-:W-:Y:S01]  /*38b0*/  CS2R R126, SRZ ;  /* 0x00000000007e7805 */ /* 0x000fe2000001ff00 */
[----:B------:R-:W-:Y:S01]  /*38c0*/  LOP3.LUT R2, R2, 0xfffffff8, RZ, 0xc0, !PT ;  /* 0xfffffff802027812 */ /* 0x000fe200078ec0ff */
[----:B------:R-:W-:Y:S01]  /*38d0*/  CS2R R124, SRZ ;  /* 0x00000000007c7805 */ /* 0x000fe2000001ff00 */
[----:B------:R-:W-:Y:S01]  /*38e0*/  CS2R R130, SRZ ;  /* 0x0000000000827805 */ /* 0x000fe2000001ff00 */
[----:B------:R-:W-:Y:S01]  /*38f0*/  CS2R R128, SRZ ;  /* 0x0000000000807805 */ /* 0x000fe2000001ff00 */
[----:B------:R-:W-:Y:S01]  /*3900*/  CS2R R122, SRZ ;  /* 0x00000000007a7805 */ /* 0x000fe2000001ff00 */
[----:B------:R-:W-:Y:S01]  /*3910*/  IMAD.IADD R2, R0, 0x1, -R2 ;  /* 0x0000000100027824 */ /* 0x000fe200078e0a02 */
[----:B------:R-:W-:Y:S01]  /*3920*/  IADD3 R0, R12, 0x1, RZ ;  /* 0x000000010c007810 */ /* 0x000fe20007ffe0ff */
[----:B------:R-:W-:Y:S01]  /*3930*/  CS2R R120, SRZ ;  /* 0x0000000000787805 */ /* 0x000fe2000001ff00 */
[----:B------:R-:W-:Y:S01]  /*3940*/  CS2R R118, SRZ ;  /* 0x0000000000767805 */ /* 0x000fe2000001ff00 */
[----:B------:R-:W-:Y:S01]  /*3950*/  CS2R R116, SRZ ;  /* 0x0000000000747805 */ /* 0x000fe2000001ff00 */
[----:B------:R-:W-:Y:S01]  /*3960*/  IADD3 R250, R210, R0, -R19 ;  /* 0x00000000d2fa7210 */ /* 0x000fe20007ffe813 */
[----:B------:R-:W-:Y:S01]  /*3970*/  CS2R R110, SRZ ;  /* 0x00000000006e7805 */ /* 0x000fe2000001ff00 */
[----:B------:R-:W-:Y:S01]  /*3980*/  R2P PR, R2, 0x6 ;  /* 0x0000000602007804 */ /* 0x000fe20000000000 */
[----:B------:R-:W-:Y:S01]  /*3990*/  CS2R R108, SRZ ;  /* 0x00000000006c7805 */ /* 0x000fe2000001ff00 */
[----:B------:R-:W-:Y:S01]  /*39a0*/  IADD3 R19, R19, 0x40, R34 ;  /* 0x0000004013137810 */ /* 0x000fe20007ffe022 */
[----:B------:R-:W-:Y:S01]  /*39b0*/  CS2R R114, SRZ ;  /* 0x0000000000727805 */ /* 0x000fe2000001ff00 */
[----:B------:R-:W-:Y:S01]  /*39c0*/  CS2R R112, SRZ ;  /* 0x0000000000707805 */ /* 0x000fe2000001ff00 */
[----:B------:R-:W-:Y:S01]  /*39d0*/  SEL R185, R185, 0xffffffe0, !P1 ;  /* 0xffffffe0b9b97807 */ /* 0x000fe20004800000 */
[----:B------:R-:W-:Y:S01]  /*39e0*/  CS2R R106, SRZ ;  /* 0x00000000006a7805 */ /* 0x000fe2000001ff00 */
[----:B------:R-:W-:Y:S01]  /*39f0*/  SEL R180, R180, 0xffffffc0, !P2 ;  /* 0xffffffc0b4b47807 */ /* 0x000fe20005000000 */
[----:B------:R-:W-:Y:S01]  /*3a00*/  CS2R R104, SRZ ;  /* 0x0000000000687805 */ /* 0x000fe2000001ff00 */
[----:B------:R-:W-:Y:S01]  /*3a10*/  IADD3 R177, R185, R176, RZ ;  /* 0x000000b0b9b17210 */ /* 0x000fe20007ffe0ff */
        /* <DEDUP_REMOVED lines=27> */
[----:B------:R-:W-:Y:S01]  /*3bd0*/  IMAD.IADD R248, R19, 0x1, -R210 ;  /* 0x0000000113f87824 */ /* 0x000fe200078e0ad2 */
[----:B------:R-:W-:Y:S01]  /*3be0*/  SHF.L.U32 R175, R175, 0x1, RZ ;  /* 0x00000001afaf7819 */ /* 0x000fe200000006ff */
[----:B------:R-:W-:-:S02]  /*3bf0*/  IMAD.SHL.U32 R168, R168, 0x2, RZ ;  /* 0x00000002a8a87824 */ /* 0x000fc400078e00ff */
[----:B------:R-:W-:Y:S02]  /*3c00*/  IMAD.IADD R183, R181, 0x1, R180 ;  /* 0x00000001b5b77824 */ /* 0x000fe400078e02b4 */
[C---:B------:R-:W-:Y:S02]  /*3c10*/  IMAD.IADD R179, R180.reuse, 0x1, R176 ;  /* 0x00000001b4b37824 */ /* 0x040fe400078e02b0 */
[C---:B------:R-:W-:Y:S02]  /*3c20*/  IMAD.IADD R184, R180.reuse, 0x1, R182 ;  /* 0x00000001b4b87824 */ /* 0x040fe400078e02b6 */
[----:B------:R-:W-:Y:S01]  /*3c30*/  IMAD.IADD R178, R180, 0x1, R177 ;  /* 0x00000001b4b27824 */ /* 0x000fe200078e02b1 */
[----:B--2---:R-:W-:-:S04]  /*3c40*/  LEA R0, R243, R6, 0x6 ;  /* 0x00000006f3007211 */ /* 0x004fc800078e30ff */
[C---:B------:R-:W-:Y:S02]  /*3c50*/  IADD3 R2, R0.reuse, 0x19, RZ ;  /* 0x0000001900027810 */ /* 0x040fe40007ffe0ff */
[C---:B------:R-:W-:Y:S02]  /*3c60*/  IADD3 R235, R0.reuse, 0x18, RZ ;  /* 0x0000001800eb7810 */ /* 0x040fe40007ffe0ff */
[C---:B------:R-:W-:Y:S01]  /*3c70*/  IADD3 R234, R0.reuse, 0x11, RZ ;  /* 0x0000001100ea7810 */ /* 0x040fe20007ffe0ff */
[----:B------:R2:W4:Y:S01]  /*3c80*/  I2F R236, R2 ;  /* 0x0000000200ec7306 */ /* 0x0005220000201400 */
[C---:B------:R-:W-:Y:S02]  /*3c90*/  IADD3 R233, R0.reuse, 0x10, RZ ;  /* 0x0000001000e97810 */ /* 0x040fe40007ffe0ff */
[C---:B------:R-:W-:Y:S02]  /*3ca0*/  IADD3 R232, R0.reuse, 0x9, RZ ;  /* 0x0000000900e87810 */ /* 0x040fe40007ffe0ff */
[----:B------:R-:W-:-:S02]  /*3cb0*/  IADD3 R231, R0, 0x8, RZ ;  /* 0x0000000800e77810 */ /* 0x000fc40007ffe0ff */
[----:B------:R-:W-:Y:S01]  /*3cc0*/  IADD3 R230, R0, 0x1, RZ ;  /* 0x0000000100e67810 */ /* 0x000fe20007ffe0ff */
[----:B------:R-:W-:Y:S01]  /*3cd0*/  IMAD.MOV.U32 R0, RZ, RZ, c[0x0][0x22c] ;  /* 0x00008b00ff007624 */ /* 0x000fe200078e00ff */
[----:B------:R-:W1:Y:S03]  /*3ce0*/  I2F R235, R235 ;  /* 0x000000eb00eb7306 */ /* 0x000e660000201400 */
[----:B------:R-:W-:-:S04]  /*3cf0*/  IMAD R0, R0, c[0x0][0x1c0], RZ ;  /* 0x0000700000007a24 */ /* 0x000fc800078e02ff */
[C---:B------:R-:W-:Y:S01]  /*3d00*/  IMAD.SHL.U32 R198, R0.reuse, 0x8, RZ ;  /* 0x0000000800c67824 */ /* 0x040fe200078e00ff */
[----:B------:R-:W-:Y:S01]  /*3d10*/  SHF.L.U32 R240, R0, 0x4, RZ ;  /* 0x0000000400f07819 */ /* 0x000fe200000006ff */
[----:B------:R-:W4:Y:S03]  /*3d20*/  I2F R234, R234 ;  /* 0x000000ea00ea7306 */ /* 0x000f260000201400 */
[C---:B--2---:R-:W-:Y:S02]  /*3d30*/  IADD3 R2, R240.reuse, 0x40, RZ ;  /* 0x00000040f0027810 */ /* 0x044fe40007ffe0ff */
[C---:B------:R-:W-:Y:S02]  /*3d40*/  IADD3 R6, R240.reuse, 0x60, RZ ;  /* 0x00000060f0067810 */ /* 0x040fe40007ffe0ff */
[----:B-1----:R-:W-:Y:S01]  /*3d50*/  IADD3 R5, R240, 0x80, RZ ;  /* 0x00000080f0057810 */ /* 0x002fe20007ffe0ff */
[C---:B------:R-:W-:Y:S01]  /*3d60*/  IMAD.IADD R2, R198.reuse, 0x1, R2 ;  /* 0x00000001c6027824 */ /* 0x040fe200078e0202 */
[----:B------:R-:W-:Y:S01]  /*3d70*/  IADD3 R0, R198, R6, RZ ;  /* 0x00000006c6007210 */ /* 0x000fe20007ffe0ff */
[----:B---3--:R-:W-:Y:S01]  /*3d80*/  @P3 FMUL.FTZ R191, R4, R3 ;  /* 0x0000000304bf3220 */ /* 0x008fe20000410000 */
[----:B------:R-:W-:Y:S01]  /*3d90*/  IADD3 R3, R240, 0x20, RZ ;  /* 0x00000020f0037810 */ /* 0x000fe20007ffe0ff */
[----:B------:R-:W-:Y:S01]  /*3da0*/  IMAD.IADD R252, R198, 0x1, R5 ;  /* 0x00000001c6fc7824 */ /* 0x000fe200078e0205 */
[----:B------:R-:W-:Y:S01]  /*3db0*/  IADD3 R4, R240, 0xa0, RZ ;  /* 0x000000a0f0047810 */ /* 0x000fe20007ffe0ff */
[----:B------:R-:W1:Y:S02]  /*3dc0*/  I2F R233, R233 ;  /* 0x000000e900e97306 */ /* 0x000e640000201400 */
[----:B------:R-:W-:-:S02]  /*3dd0*/  IMAD.IADD R3, R198, 0x1, R3 ;  /* 0x00000001c6037824 */ /* 0x000fc400078e0203 */
[C---:B------:R-:W-:Y:S01]  /*3de0*/  IMAD.IADD R251, R198.reuse, 0x1, R4 ;  /* 0x00000001c6fb7824 */ /* 0x040fe200078e0204 */
[C---:B------:R-:W-:Y:S01]  /*3df0*/  IADD3 R4, R198.reuse, R2, RZ ;  /* 0x00000002c6047210 */ /* 0x040fe20007ffe0ff */
[C---:B------:R-:W-:Y:S02]  /*3e00*/  IMAD.IADD R5, R198.reuse, 0x1, R3 ;  /* 0x00000001c6057824 */ /* 0x040fe400078e0203 */
[C---:B------:R-:W-:Y:S01]  /*3e10*/  IMAD.IADD R3, R198.reuse, 0x1, R0 ;  /* 0x00000001c6037824 */ /* 0x040fe200078e0200 */
[----:B------:R-:W2:Y:S01]  /*3e20*/  I2F R232, R232 ;  /* 0x000000e800e87306 */ /* 0x000ea20000201400 */
[C---:B------:R-:W-:Y:S01]  /*3e30*/  IMAD.IADD R2, R198.reuse, 0x1, R252 ;  /* 0x00000001c6027824 */ /* 0x040fe200078e02fc */
[C---:B------:R-:W-:Y:S01]  /*3e40*/  IADD3 R224, R198.reuse, R5, RZ ;  /* 0x00000005c6e07210 */ /* 0x040fe20007ffe0ff */
[C---:B------:R-:W-:Y:S02]  /*3e50*/  IMAD.IADD R0, R198.reuse, 0x1, R251 ;  /* 0x00000001c6007824 */ /* 0x040fe400078e02fb */
[----:B------:R-:W-:-:S02]  /*3e60*/  IMAD.IADD R218, R198, 0x1, R2 ;  /* 0x00000001c6da7824 */ /* 0x000fc400078e0202 */
[C---:B------:R-:W-:Y:S01]  /*3e70*/  IMAD.IADD R220, R198.reuse, 0x1, R3 ;  /* 0x00000001c6dc7824 */ /* 0x040fe200078e0203 */
[----:B------:R-:W3:Y:S01]  /*3e80*/  I2F R231, R231 ;  /* 0x000000e700e77306 */ /* 0x000ee20000201400 */
[C---:B------:R-:W-:Y:S01]  /*3e90*/  IADD3 R216, R198.reuse, R0, RZ ;  /* 0x00000000c6d87210 */ /* 0x040fe20007ffe0ff */
[C---:B------:R-:W-:Y:S01]  /*3ea0*/  IMAD.IADD R222, R198.reuse, 0x1, R4 ;  /* 0x00000001c6de7824 */ /* 0x040fe200078e0204 */
[C---:B------:R-:W-:Y:S01]  /*3eb0*/  IADD3 R217, R198.reuse, R218, RZ ;  /* 0x000000dac6d97210 */ /* 0x040fe20007ffe0ff */
[C---:B------:R-:W-:Y:S02]  /*3ec0*/  IMAD.IADD R219, R198.reuse, 0x1, R220 ;  /* 0x00000001c6db7824 */ /* 0x040fe400078e02dc */
[C---:B------:R-:W-:Y:S02]  /*3ed0*/  IMAD.IADD R223, R198.reuse, 0x1, R224 ;  /* 0x00000001c6df7824 */ /* 0x040fe400078e02e0 */
[----:B------:R-:W1:Y:S01]  /*3ee0*/  I2F R230, R230 ;  /* 0x000000e600e67306 */ /* 0x000e620000201400 */
[C---:B------:R-:W-:Y:S01]  /*3ef0*/  IMAD.IADD R221, R198.reuse, 0x1, R222 ;  /* 0x00000001c6dd7824 */ /* 0x040fe200078e02de */
[C---:B------:R-:W-:Y:S01]  /*3f00*/  IADD3 R227, R198.reuse, R219, RZ ;  /* 0x000000dbc6e37210 */ /* 0x040fe20007ffe0ff */
[----:B------:R-:W-:-:S02]  /*3f10*/  IMAD.IADD R215, R198, 0x1, R216 ;  /* 0x00000001c6d77824 */ /* 0x000fc400078e02d8 */
[C---:B------:R-:W-:Y:S02]  /*3f20*/  IMAD.IADD R229, R198.reuse, 0x1, R223 ;  /* 0x00000001c6e57824 */ /* 0x040fe400078e02df */
[C---:B------:R-:W-:Y:S02]  /*3f30*/  IMAD.IADD R228, R198.reuse, 0x1, R221 ;  /* 0x00000001c6e47824 */ /* 0x040fe400078e02dd */
[C---:B------:R-:W-:Y:S02]  /*3f40*/  IMAD.IADD R226, R198.reuse, 0x1, R217 ;  /* 0x00000001c6e27824 */ /* 0x040fe400078e02d9 */
[----:B--234-:R-:W-:Y:S02]  /*3f50*/  IMAD.IADD R225, R198, 0x1, R215 ;  /* 0x00000001c6e17824 */ /* 0x01cfe400078e02d7 */
.L_x_236:
[----:B------:R-:W0:Y:S01]  /*3f60*/  LDGDEPBAR ;  /* 0x00000000000079af */ /* 0x000e220000000000 */
[C---:B------:R-:W-:Y:S02]  /*3f70*/  IADD3 R0, R175.reuse, R185, RZ ;  /* 0x000000b9af007210 */ /* 0x040fe40007ffe0ff */
[-C--:B------:R-:W-:Y:S02]  /*3f80*/  IADD3 R2, R175, R180.reuse, RZ ;  /* 0x000000b4af027210 */ /* 0x080fe40007ffe0ff */
[----:B------:R-:W-:Y:S01]  /*3f90*/  IADD3 R3, R0, R180, RZ ;  /* 0x000000b400037210 */ /* 0x000fe20007ffe0ff */
[----:B------:R-:W2:Y:S01]  /*3fa0*/  LDL R96, [R1+0x4] ;  /* 0x0000040001607983 */ /* 0x000ea20000100800 */
[----:B-----5:R-:W-:Y:S02]  /*3fb0*/  FSETP.NEU.FTZ.AND P0, PT, R202, -INF , PT ;  /* 0xff800000ca00780b */ /* 0x020fe40003f1d000 */
[----:B------:R-:W-:Y:S02]  /*3fc0*/  MOV R150, c[0x0][0x22c] ;  /* 0x00008b0000967a02 */ /* 0x000fe40000000f00 */
[C---:B------:R-:W-:Y:S03]  /*3fd0*/  ISETP.GT.AND P6, PT, R199.reuse, R239, PT ;  /* 0x000000efc700720c */ /* 0x040fe60003fc4270 */
[----:B------:R-:W-:Y:S05]  /*3fe0*/  IMAD R150, R150, c[0x0][0x1c0], RZ ;  /* 0x0000700096967a24 */ /* 0x000fea00078e02ff */
[----:B------:R-:W-:Y:S01]  /*3ff0*/  LEA R150, -R150, RZ, 0x6 ;  /* 0x000000ff96967211 */ /* 0x000fe200078e31ff */
[----:B------:R-:W-:Y:S04]  /*4000*/  DEPBAR.LE SB0, 0x0 ;  /* 0x000080000000791a */ /* 0x000fe80000000000 */
[----:B------:R-:W-:Y:S06]  /*4010*/  BAR.SYNC.DEFER_BLOCKING 0x0 ;  /* 0x0000000000007b1d */ /* 0x000fec0000010000 */
[----:B------:R-:W-:Y:S06]  /*4020*/  LDSM.16.M88.4 R16, [R175] ;  /* 0x00000000af10783b */ /* 0x000fec0000000200 */
[----:B------:R-:W3:Y:S06]  /*4030*/  LDSM.16.M88.4 R8, [R169+0x12000] ;  /* 0x01200000a908783b */ /* 0x000eec0000000200 */
[----:B------:R-:W4:Y:S06]  /*4040*/  LDSM.16.M88.4 R68, [R169+0x12800] ;  /* 0x01280000a944783b */ /* 0x000f2c0000000200 */
[----:B------:R-:W-:Y:S06]  /*4050*/  LDSM.16.M88.4 R72, [R0] ;  /* 0x000000000048783b */ /* 0x000fec0000000200 */
[----:B------:R-:W1:Y:S06]  /*4060*/  LDSM.16.M88.4 R76, [R170+0x12000] ;  /* 0x01200000aa4c783b */ /* 0x000e6c0000000200 */
[----:B------:R-:W1:Y:S06]  /*4070*/  LDSM.16.M88.4 R80, [R170+0x12800] ;  /* 0x01280000aa50783b */ /* 0x000e6c0000000200 */
[----:B------:R-:W-:Y:S06]  /*4080*/  LDSM.16.M88.4 R84, [R2] ;  /* 0x000000000254783b */ /* 0x000fec0000000200 */
[----:B------:R-:W1:Y:S01]  /*4090*/  LDSM.16.M88.4 R88, [R172+0x12000] ;  /* 0x01200000ac58783b */ /* 0x000e620000000200 */
[C---:B---3--:R-:W-:Y:S05]  /*40a0*/  HMMA.16816.F32 R4, R16.reuse, R8, RZ ;  /* 0x000000081004723c */ /* 0x048fea00000018ff */
[----:B------:R-:W-:Y:S03]  /*40b0*/  LDSM.16.M88.4 R92, [R171+0x12000] ;  /* 0x01200000ab5c783b */ /* 0x000fe60000000200 */
[C---:B------:R-:W-:Y:S08]  /*40c0*/  HMMA.16816.F32 R8, R16.reuse, R10, RZ ;  /* 0x0000000a1008723c */ /* 0x040ff000000018ff */
[C---:B----4-:R-:W-:Y:S08]  /*40d0*/  HMMA.16816.F32 R12, R16.reuse, R68, RZ ;  /* 0x00000044100c723c */ /* 0x050ff000000018ff */
[----:B------:R-:W-:Y:S01]  /*40e0*/  HMMA.16816.F32 R16, R16, R70, RZ ;  /* 0x000000461010723c */ /* 0x000fe200000018ff */
[----:B------:R-:W3:Y:S07]  /*40f0*/  LDSM.16.M88.4 R68, [R172+0x12800] ;  /* 0x01280000ac44783b */ /* 0x000eee0000000200 */
[C---:B-1----:R-:W-:Y:S08]  /*4100*/  HMMA.16816.F32 R4, R72.reuse, R76, R4 ;  /* 0x0000004c4804723c */ /* 0x042ff00000001804 */
[C---:B------:R-:W-:Y:S01]  /*4110*/  HMMA.16816.F32 R8, R72.reuse, R78, R8 ;  /* 0x0000004e4808723c */ /* 0x040fe20000001808 */
[----:B------:R-:W1:Y:S07]  /*4120*/  LDSM.16.M88.4 R76, [R3] ;  /* 0x00000000034c783b */ /* 0x000e6e0000000200 */
[C---:B------:R-:W-:Y:S08]  /*4130*/  HMMA.16816.F32 R12, R72.reuse, R80, R12 ;  /* 0x00000050480c723c */ /* 0x040ff0000000180c */
[----:B------:R-:W-:Y:S01]  /*4140*/  HMMA.16816.F32 R16, R72, R82, R16 ;  /* 0x000000524810723c */ /* 0x000fe20000001810 */
[----:B------:R-:W4:Y:S06]  /*4150*/  LDSM.16.M88.4 R72, [R171+0x12800] ;  /* 0x01280000ab48783b */ /* 0x000f2c0000000200 */
[----:B------:R-:W-:Y:S01]  /*4160*/  LDSM.16.M88.4 R80, [R175+0x2000] ;  /* 0x00200000af50783b */ /* 0x000fe20000000200 */
[C---:B------:R-:W-:Y:S08]  /*4170*/  HMMA.16816.F32 R4, R84.reuse, R88, R4 ;  /* 0x000000585404723c */ /* 0x040ff00000001804 */
[C---:B------:R-:W-:Y:S01]  /*4180*/  HMMA.16816.F32 R8, R84.reuse, R90, R8 ;  /* 0x0000005a5408723c */ /* 0x040fe20000001808 */
[----:B------:R-:W4:Y:S07]  /*4190*/  LDSM.16.M88.4 R88, [R169+0x14000] ;  /* 0x01400000a958783b */ /* 0x000f2e0000000200 */
[C---:B---3--:R-:W-:Y:S08]  /*41a0*/  HMMA.16816.F32 R12, R84.reuse, R68, R12 ;  /* 0x00000044540c723c */ /* 0x048ff0000000180c */
[----:B------:R-:W-:Y:S01]  /*41b0*/  HMMA.16816.F32 R16, R84, R70, R16 ;  /* 0x000000465410723c */ /* 0x000fe20000001810 */
[----:B------:R-:W3:Y:S06]  /*41c0*/  LDSM.16.M88.4 R68, [R169+0x14800] ;  /* 0x01480000a944783b */ /* 0x000eec0000000200 */
[----:B------:R-:W-:Y:S01]  /*41d0*/  LDSM.16.M88.4 R84, [R0+0x2000] ;  /* 0x002000000054783b */ /* 0x000fe20000000200 */
[C---:B-1----:R-:W-:Y:S08]  /*41e0*/  HMMA.16816.F32 R4, R76.reuse, R92, R4 ;  /* 0x0000005c4c04723c */ /* 0x042ff00000001804 */
[C---:B------:R-:W-:Y:S01]  /*41f0*/  HMMA.16816.F32 R8, R76.reuse, R94, R8 ;  /* 0x0000005e4c08723c */ /* 0x040fe20000001808 */
[----:B------:R-:W1:Y:S07]  /*4200*/  LDSM.16.M88.4 R92, [R170+0x14000] ;  /* 0x01400000aa5c783b */ /* 0x000e6e0000000200 */
[C---:B----4-:R-:W-:Y:S08]  /*4210*/  HMMA.16816.F32 R12, R76.reuse, R72, R12 ;  /* 0x000000484c0c723c */ /* 0x050ff0000000180c */
        /* <DEDUP_REMOVED lines=19> */
[----:B------:R-:W2:Y:S07]  /*4350*/  LDSM.16.M88.4 R88, [R169+0x16000] ;  /* 0x01600000a958783b */ /* 0x000eae0000000200 */
[C---:B---3--:R-:W-:Y:S08]  /*4360*/  HMMA.16816.F32 R12, R76.reuse, R68, R12 ;  /* 0x000000444c0c723c */ /* 0x048ff0000000180c */
[----:B------:R-:W-:Y:S01]  /*4370*/  HMMA.16816.F32 R16, R76, R70, R16 ;  /* 0x000000464c10723c */ /* 0x000fe20000001810 */
[----:B------:R-:W3:Y:S06]  /*4380*/  LDSM.16.M88.4 R68, [R169+0x16800] ;  /* 0x01680000a944783b */ /* 0x000eec0000000200 */
[----:B------:R2:W-:Y:S01]  /*4390*/  LDSM.16.M88.4 R76, [R0+0x4000] ;  /* 0x00400000004c783b */ /* 0x0005e20000000200 */
[C---:B-1----:R-:W-:Y:S08]  /*43a0*/  HMMA.16816.F32 R4, R80.reuse, R92, R4 ;  /* 0x0000005c5004723c */ /* 0x042ff00000001804 */
[C---:B------:R-:W-:Y:S01]  /*43b0*/  HMMA.16816.F32 R8, R80.reuse, R94, R8 ;  /* 0x0000005e5008723c */ /* 0x040fe20000001808 */
[----:B------:R-:W1:Y:S07]  /*43c0*/  LDSM.16.M88.4 R92, [R170+0x16000] ;  /* 0x01600000aa5c783b */ /* 0x000e6e0000000200 */
[C---:B----4-:R-:W-:Y:S04]  /*43d0*/  HMMA.16816.F32 R12, R80.reuse, R72, R12 ;  /* 0x00000048500c723c */ /* 0x050fe8000000180c */
[----:B--2---:R-:W-:Y:S04]  /*43e0*/  SHF.L.U32 R0, R199, 0x6, RZ ;  /* 0x00000006c7007819 */ /* 0x004fe800000006ff */
[----:B------:R-:W-:Y:S01]  /*43f0*/  HMMA.16816.F32 R16, R80, R74, R16 ;  /* 0x0000004a5010723c */ /* 0x000fe20000001810 */
[----:B------:R-:W2:Y:S02]  /*4400*/  LDSM.16.M88.4 R72, [R170+0x16800] ;  /* 0x01680000aa48783b */ /* 0x000ea40000000200 */
[----:B------:R-:W-:Y:S04]  /*4410*/  ISETP.GE.AND P2, PT, R0, R248, PT ;  /* 0x000000f80000720c */ /* 0x000fe80003f46270 */
[----:B------:R4:W-:Y:S01]  /*4420*/  LDSM.16.M88.4 R80, [R2+0x4000] ;  /* 0x004000000250783b */ /* 0x0009e20000000200 */
[C---:B------:R-:W-:Y:S05]  /*4430*/  HMMA.16816.F32 R4, R84.reuse, R88, R4 ;  /* 0x000000585404723c */ /* 0x040fea0000001804 */
[----:B------:R-:W-:Y:S03]  /*4440*/  ISETP.LT.AND P2, PT, R249, R210, P2 ;  /* 0x000000d2f900720c */ /* 0x000fe60001741270 */
[C---:B------:R-:W-:Y:S01]  /*4450*/  HMMA.16816.F32 R8, R84.reuse, R90, R8 ;  /* 0x0000005a5408723c */ /* 0x040fe20000001808 */
[----:B------:R-:W2:Y:S07]  /*4460*/  LDSM.16.M88.4 R88, [R172+0x16000] ;  /* 0x01600000ac58783b */ /* 0x000eae0000000200 */
[C---:B---3--:R-:W-:Y:S04]  /*4470*/  HMMA.16816.F32 R12, R84.reuse, R68, R12 ;  /* 0x00000044540c723c */ /* 0x048fe8000000180c */
[----:B------:R-:W-:Y:S01]  /*4480*/  @!P2 IADD3 R0, R250, R0, RZ ;  /* 0x00000000fa00a210 */ /* 0x000fe20007ffe0ff */
[----:B----4-:R-:W-:Y:S03]  /*4490*/  FMUL.FTZ R2, R202, 1.4426950216293334961 ;  /* 0x3fb8aa3bca027820 */ /* 0x010fe60000410000 */
[----:B------:R-:W-:Y:S01]  /*44a0*/  HMMA.16816.F32 R16, R84, R70, R16 ;  /* 0x000000465410723c */ /* 0x000fe20000001810 */
[----:B------:R-:W3:Y:S03]  /*44b0*/  LDSM.16.M88.4 R68, [R172+0x16800] ;  /* 0x01680000ac44783b */ /* 0x000ee60000000200 */
[----:B------:R-:W-:Y:S03]  /*44c0*/  FSEL R2, R2, RZ, P0 ;  /* 0x000000ff02027208 */ /* 0x000fe60000000000 */
[----:B------:R4:W-:Y:S01]  /*44d0*/  LDSM.16.M88.4 R84, [R3+0x4000] ;  /* 0x004000000354783b */ /* 0x0009e20000000200 */
[C---:B-1----:R-:W-:Y:S08]  /*44e0*/  HMMA.16816.F32 R4, R76.reuse, R92, R4 ;  /* 0x0000005c4c04723c */ /* 0x042ff00000001804 */
[C---:B------:R-:W-:Y:S01]  /*44f0*/  HMMA.16816.F32 R8, R76.reuse, R94, R8 ;  /* 0x0000005e4c08723c */ /* 0x040fe20000001808 */
[----:B------:R-:W1:Y:S07]  /*4500*/  LDSM.16.M88.4 R92, [R171+0x16000] ;  /* 0x01600000ab5c783b */ /* 0x000e6e0000000200 */
[C---:B--2---:R-:W-:Y:S04]  /*4510*/  HMMA.16816.F32 R12, R76.reuse, R72, R12 ;  /* 0x000000484c0c723c */ /* 0x044fe8000000180c */
[----:B----4-:R-:W-:Y:S04]  /*4520*/  LEA R3, R243, R96, 0x6 ;  /* 0x00000060f3037211 */ /* 0x010fe800078e30ff */
[----:B------:R-:W-:Y:S01]  /*4530*/  HMMA.16816.F32 R16, R76, R74, R16 ;  /* 0x0000004a4c10723c */ /* 0x000fe20000001810 */
[----:B------:R-:W2:Y:S03]  /*4540*/  I2F R74, R3 ;  /* 0x00000003004a7306 */ /* 0x000ea60000201400 */
[C---:B------:R-:W-:Y:S02]  /*4550*/  @!P2 IMNMX R72, R0.reuse, R210, PT ;  /* 0x000000d20048a217 */ /* 0x040fe40003800200 */
[C---:B------:R-:W-:Y:S02]  /*4560*/  @!P2 IADD3 R73, R3.reuse, 0x1, RZ ;  /* 0x000000010349a810 */ /* 0x040fe40007ffe0ff */
[C---:B------:R-:W-:Y:S05]  /*4570*/  HMMA.16816.F32 R4, R80.reuse, R88, R4 ;  /* 0x000000585004723c */ /* 0x040fea0000001804 */
[-C--:B------:R-:W-:Y:S02]  /*4580*/  @!P2 ISETP.GE.AND P1, PT, R3, R72.reuse, PT ;  /* 0x000000480300a20c */ /* 0x080fe40003f26270 */
[----:B------:R-:W-:Y:S01]  /*4590*/  @!P2 ISETP.GE.AND P0, PT, R73, R72, PT ;  /* 0x000000484900a20c */ /* 0x000fe20003f06270 */
[C---:B------:R-:W-:Y:S04]  /*45a0*/  HMMA.16816.F32 R8, R80.reuse, R90, R8 ;  /* 0x0000005a5008723c */ /* 0x040fe80000001808 */
[----:B------:R-:W-:Y:S04]  /*45b0*/  @!P2 IADD3 R0, R0, 0x8, RZ ;  /* 0x000000080000a810 */ /* 0x000fe80007ffe0ff */
[C---:B---3--:R-:W-:Y:S08]  /*45c0*/  HMMA.16816.F32 R12, R80.reuse, R68, R12 ;  /* 0x00000044500c723c */ /* 0x048ff0000000180c */
[----:B------:R-:W-:Y:S01]  /*45d0*/  HMMA.16816.F32 R16, R80, R70, R16 ;  /* 0x000000465010723c */ /* 0x000fe20000001810 */
[----:B------:R-:W3:Y:S07]  /*45e0*/  LDSM.16.M88.4 R68, [R171+0x16800] ;  /* 0x01680000ab44783b */ /* 0x000eee0000000200 */
[C---:B-1----:R-:W-:Y:S08]  /*45f0*/  HMMA.16816.F32 R4, R84.reuse, R92, R4 ;  /* 0x0000005c5404723c */ /* 0x042ff00000001804 */
[C---:B------:R-:W-:Y:S11]  /*4600*/  HMMA.16816.F32 R8, R84.reuse, R94, R8 ;  /* 0x0000005e5408723c */ /* 0x040ff60000001808 */
[----:B------:R-:W-:Y:S05]  /*4610*/  @!UPT UIADD3 URZ, URZ, URZ, URZ ;  /* 0x0000003f3f3ff290 */ /* 0x000fea000fffe03f */
[-C--:B--2---:R-:W-:Y:S02]  /*4620*/  FFMA.FTZ R4, R74, R191.reuse, R4 ;  /* 0x000000bf4a047223 */ /* 0x084fe40000010004 */
[-C--:B------:R-:W-:Y:S02]  /*4630*/  FFMA.FTZ R5, R230, R191.reuse, R5 ;  /* 0x000000bfe6057223 */ /* 0x080fe40000010005 */
[-C--:B------:R-:W-:Y:S01]  /*4640*/  FFMA.FTZ R6, R74, R191.reuse, R6 ;  /* 0x000000bf4a067223 */ /* 0x080fe20000010006 */
[----:B------:R-:W-:Y:S01]  /*4650*/  @!P2 FSEL R4, R4, -INF , !P1 ;  /* 0xff8000000404a808 */ /* 0x000fe20004800000 */
[-C--:B------:R-:W-:Y:S01]  /*4660*/  FFMA.FTZ R7, R230, R191.reuse, R7 ;  /* 0x000000bfe6077223 */ /* 0x080fe20000010007 */
[----:B------:R-:W-:Y:S01]  /*4670*/  @!P2 FSEL R5, R5, -INF , !P0 ;  /* 0xff8000000505a808 */ /* 0x000fe20004000000 */
[-C--:B------:R-:W-:Y:S01]  /*4680*/  FFMA.FTZ R8, R231, R191.reuse, R8 ;  /* 0x000000bfe7087223 */ /* 0x080fe20000010008 */
[C---:B---3--:R-:W-:Y:S03]  /*4690*/  HMMA.16816.F32 R12, R84.reuse, R68, R12 ;  /* 0x00000044540c723c */ /* 0x048fe6000000180c */
[--C-:B------:R-:W-:Y:S01]  /*46a0*/  FFMA.FTZ R4, R4, c[0x0][0x23c], -R2.reuse ;  /* 0x00008f0004047a23 */ /* 0x100fe20000010802 */
[----:B------:R-:W-:Y:S01]  /*46b0*/  FSETP.NEU.FTZ.AND P0, PT, R203, -INF , PT ;  /* 0xff800000cb00780b */ /* 0x000fe20003f1d000 */
[----:B------:R-:W-:Y:S02]  /*46c0*/  FFMA.FTZ R5, R5, c[0x0][0x23c], -R2 ;  /* 0x00008f0005057a23 */ /* 0x000fe40000010802 */
[----:B------:R1:W-:Y:S01]  /*46d0*/  MUFU.EX2 R99, R4 ;  /* 0x0000000400637308 */ /* 0x0003e20000000800 */
[----:B------:R-:W-:Y:S04]  /*46e0*/  HMMA.16816.F32 R16, R84, R70, R16 ;  /* 0x000000465410723c */ /* 0x000fe80000001810 */
[CC--:B------:R-:W-:Y:S02]  /*46f0*/  FFMA.FTZ R9, R232.reuse, R191.reuse, R9 ;  /* 0x000000bfe8097223 */ /* 0x0c0fe40000010009 */
[-C--:B------:R-:W-:Y:S02]  /*4700*/  FFMA.FTZ R10, R231, R191.reuse, R10 ;  /* 0x000000bfe70a7223 */ /* 0x080fe4000001000a */
[-C--:B------:R-:W-:Y:S01]  /*4710*/  FFMA.FTZ R11, R232, R191.reuse, R11 ;  /* 0x000000bfe80b7223 */ /* 0x080fe2000001000b */
[----:B------:R2:W3:Y:S07]  /*4720*/  MUFU.EX2 R98, R5 ;  /* 0x0000000500627308 */ /* 0x0004ee0000000800 */
[CC--:B------:R-:W-:Y:S02]  /*4730*/  FFMA.FTZ R12, R233.reuse, R191.reuse, R12 ;  /* 0x000000bfe90c7223 */ /* 0x0c0fe4000001000c */
[CC--:B------:R-:W-:Y:S02]  /*4740*/  FFMA.FTZ R13, R234.reuse, R191.reuse, R13 ;  /* 0x000000bfea0d7223 */ /* 0x0c0fe4000001000d */
[-C--:B------:R-:W-:Y:S02]  /*4750*/  FFMA.FTZ R14, R233, R191.reuse, R14 ;  /* 0x000000bfe90e7223 */ /* 0x080fe4000001000e */
[-C--:B------:R-:W-:Y:S01]  /*4760*/  FFMA.FTZ R15, R234, R191.reuse, R15 ;  /* 0x000000bfea0f7223 */ /* 0x080fe2000001000f */
[----:B-1----:R-:W-:Y:S01]  /*4770*/  @!P2 IMNMX R4, R0, R210, PT ;  /* 0x000000d20004a217 */ /* 0x002fe20003800200 */
[----:B------:R-:W-:Y:S02]  /*4780*/  FMUL.FTZ R0, R203, 1.4426950216293334961 ;  /* 0x3fb8aa3bcb007820 */ /* 0x000fe40000410000 */
[-C--:B------:R-:W-:Y:S01]  /*4790*/  FFMA.FTZ R17, R236, R191.reuse, R17 ;  /* 0x000000bfec117223 */ /* 0x080fe20000010011 */
[-C--:B------:R-:W-:Y:S01]  /*47a0*/  @!P2 ISETP.GE.AND P1, PT, R3, R4.reuse, PT ;  /* 0x000000040300a20c */ /* 0x080fe20003f26270 */
[CC--:B------:R-:W-:Y:S01]  /*47b0*/  FFMA.FTZ R16, R235.reuse, R191.reuse, R16 ;  /* 0x000000bfeb107223 */ /* 0x0c0fe20000010010 */
[----:B------:R-:W-:Y:S01]  /*47c0*/  FSEL R0, R0, RZ, P0 ;  /* 0x000000ff00007208 */ /* 0x000fe20000000000 */
[-C--:B------:R-:W-:Y:S01]  /*47d0*/  FFMA.FTZ R18, R235, R191.reuse, R18 ;  /* 0x000000bfeb127223 */ /* 0x080fe20000010012 */
[----:B------:R-:W-:Y:S01]  /*47e0*/  @!P2 FSEL R6, R6, -INF , !P1 ;  /* 0xff8000000606a808 */ /* 0x000fe20004800000 */
[----:B------:R-:W-:Y:S01]  /*47f0*/  FFMA.FTZ R19, R236, R191, R19 ;  /* 0x000000bfec137223 */ /* 0x000fe20000010013 */
[----:B------:R-:W-:Y:S02]  /*4800*/  @!P2 ISETP.GE.AND P0, PT, R73, R4, PT ;  /* 0x000000044900a20c */ /* 0x000fe40003f06270 */
[----:B--2---:R-:W-:Y:S01]  /*4810*/  @!P2 IADD3 R5, R3, 0x9, RZ ;  /* 0x000000090305a810 */ /* 0x004fe20007ffe0ff */
[--C-:B------:R-:W-:Y:S01]  /*4820*/  FFMA.FTZ R6, R6, c[0x0][0x23c], -R0.reuse ;  /* 0x00008f0006067a23 */ /* 0x100fe20000010800 */
[----:B------:R-:W-:Y:S03]  /*4830*/  @!P2 FSEL R7, R7, -INF , !P0 ;  /* 0xff8000000707a808 */ /* 0x000fe60004000000 */
[----:B------:R1:W-:Y:S02]  /*4840*/  MUFU.EX2 R149, R6 ;  /* 0x0000000600957308 */ /* 0x0003e40000000800 */
[----:B------:R-:W-:Y:S08]  /*4850*/  FFMA.FTZ R7, R7, c[0x0][0x23c], -R0 ;  /* 0x00008f0007077a23 */ /* 0x000ff00000010800 */
[----:B------:R-:W-:Y:S01]  /*4860*/  MUFU.EX2 R148, R7 ;  /* 0x0000000700947308 */ /* 0x000fe20000000800 */
[----:B-1----:R-:W-:Y:S04]  /*4870*/  @!P2 IADD3 R6, R3, 0x8, RZ ;  /* 0x000000080306a810 */ /* 0x002fe80007ffe0ff */
[-C--:B------:R-:W-:Y:S04]  /*4880*/  @!P2 ISETP.GE.AND P0, PT, R6, R72.reuse, PT ;  /* 0x000000480600a20c */ /* 0x080fe80003f06270 */
[----:B------:R-:W-:Y:S02]  /*4890*/  @!P2 FSEL R8, R8, -INF , !P0 ;  /* 0xff8000000808a808 */ /* 0x000fe40004000000 */
[----:B------:R-:W-:Y:S03]  /*48a0*/  @!P2 ISETP.GE.AND P0, PT, R5, R72, PT ;  /* 0x000000480500a20c */ /* 0x000fe60003f06270 */
[--C-:B------:R-:W-:Y:S01]  /*48b0*/  FFMA.FTZ R8, R8, c[0x0][0x23c], -R2.reuse ;  /* 0x00008f0008087a23 */ /* 0x100fe20000010802 */
[----:B------:R-:W-:Y:S02]  /*48c0*/  @!P2 FSEL R9, R9, -INF , !P0 ;  /* 0xff8000000909a808 */ /* 0x000fe40004000000 */
[-C--:B------:R-:W-:Y:S01]  /*48d0*/  @!P2 ISETP.GE.AND P0, PT, R6, R4.reuse, PT ;  /* 0x000000040600a20c */ /* 0x080fe20003f06270 */
[----:B------:R-:W-:Y:S01]  /*48e0*/  MUFU.EX2 R95, R8 ;  /* 0x00000008005f7308 */ /* 0x000fe20000000800 */
[----:B------:R-:W-:Y:S01]  /*48f0*/  @!P2 IADD3 R6, R3, 0x10, RZ ;  /* 0x000000100306a810 */ /* 0x000fe20007ffe0ff */
[----:B------:R-:W-:Y:S01]  /*4900*/  FFMA.FTZ R9, R9, c[0x0][0x23c], -R2 ;  /* 0x00008f0009097a23 */ /* 0x000fe20000010802 */
[----:B------:R-:W-:Y:S02]  /*4910*/  @!P2 FSEL R10, R10, -INF , !P0 ;  /* 0xff8000000a0aa808 */ /* 0x000fe40004000000 */
[----:B------:R-:W-:Y:S02]  /*4920*/  @!P2 ISETP.GE.AND P0, PT, R5, R4, PT ;  /* 0x000000040500a20c */ /* 0x000fe40003f06270 */
[----:B------:R-:W-:Y:S01]  /*4930*/  @!P2 IADD3 R5, R3, 0x11, RZ ;  /* 0x000000110305a810 */ /* 0x000fe20007ffe0ff */
[--C-:B------:R-:W-:Y:S01]  /*4940*/  FFMA.FTZ R10, R10, c[0x0][0x23c], -R0.reuse ;  /* 0x00008f000a0a7a23 */ /* 0x100fe20000010800 */
[----:B------:R-:W-:Y:S01]  /*4950*/  @!P2 FSEL R11, R11, -INF , !P0 ;  /* 0xff8000000b0ba808 */ /* 0x000fe20004000000 */
[----:B------:R-:W-:Y:S01]  /*4960*/  MUFU.EX2 R94, R9 ;  /* 0x00000009005e7308 */ /* 0x000fe20000000800 */
[-C--:B------:R-:W-:Y:S03]  /*4970*/  @!P2 ISETP.GE.AND P0, PT, R6, R72.reuse, PT ;  /* 0x000000480600a20c */ /* 0x080fe60003f06270 */
[----:B------:R-:W-:Y:S01]  /*4980*/  FFMA.FTZ R11, R11, c[0x0][0x23c], -R0 ;  /* 0x00008f000b0b7a23 */ /* 0x000fe20000010800 */
[----:B------:R-:W-:Y:S02]  /*4990*/  @!P2 FSEL R12, R12, -INF , !P0 ;  /* 0xff8000000c0ca808 */ /* 0x000fe40004000000 */
[----:B------:R-:W-:Y:S03]  /*49a0*/  @!P2 ISETP.GE.AND P0, PT, R5, R72, PT ;  /* 0x000000480500a20c */ /* 0x000fe60003f06270 */
[--C-:B------:R-:W-:Y:S01]  /*49b0*/  FFMA.FTZ R12, R12, c[0x0][0x23c], -R2.reuse ;  /* 0x00008f000c0c7a23 */ /* 0x100fe20000010802 */
[----:B------:R-:W-:Y:S01]  /*49c0*/  @!P2 FSEL R13, R13, -INF , !P0 ;  /* 0xff8000000d0da808 */ /* 0x000fe20004000000 */
[----:B------:R-:W-:Y:S01]  /*49d0*/  MUFU.EX2 R97, R10 ;  /* 0x0000000a00617308 */ /* 0x000fe20000000800 */
[-C--:B------:R-:W-:Y:S03]  /*49e0*/  @!P2 ISETP.GE.AND P0, PT, R6, R4.reuse, PT ;  /* 0x000000040600a20c */ /* 0x080fe60003f06270 */
[----:B------:R-:W-:Y:S01]  /*49f0*/  FFMA.FTZ R13, R13, c[0x0][0x23c], -R2 ;  /* 0x00008f000d0d7a23 */ /* 0x000fe20000010802 */
[----:B------:R-:W-:Y:S02]  /*4a00*/  @!P2 FSEL R14, R14, -INF , !P0 ;  /* 0xff8000000e0ea808 */ /* 0x000fe40004000000 */
[----:B------:R-:W-:Y:S02]  /*4a10*/  @!P2 ISETP.GE.AND P0, PT, R5, R4, PT ;  /* 0x000000040500a20c */ /* 0x000fe40003f06270 */
[C---:B------:R-:W-:Y:S01]  /*4a20*/  @!P2 IADD3 R5, R3.reuse, 0x18, RZ ;  /* 0x000000180305a810 */ /* 0x040fe20007ffe0ff */
[--C-:B------:R-:W-:Y:S01]  /*4a30*/  FFMA.FTZ R14, R14, c[0x0][0x23c], -R0.reuse ;  /* 0x00008f000e0e7a23 */ /* 0x100fe20000010800 */
[----:B------:R-:W-:Y:S01]  /*4a40*/  @!P2 IADD3 R3, R3, 0x19, RZ ;  /* 0x000000190303a810 */ /* 0x000fe20007ffe0ff */
[----:B------:R-:W1:Y:S01]  /*4a50*/  MUFU.EX2 R96, R11 ;  /* 0x0000000b00607308 */ /* 0x000e620000000800 */
[----:B------:R-:W-:Y:S02]  /*4a60*/  @!P2 FSEL R15, R15, -INF , !P0 ;  /* 0xff8000000f0fa808 */ /* 0x000fe40004000000 */
[-C--:B------:R-:W-:Y:S02]  /*4a70*/  @!P2 ISETP.GE.AND P0, PT, R3, R72.reuse, PT ;  /* 0x000000480300a20c */ /* 0x080fe40003f06270 */
[----:B------:R-:W-:Y:S01]  /*4a80*/  @!P2 ISETP.GE.AND P1, PT, R5, R72, PT ;  /* 0x000000480500a20c */ /* 0x000fe20003f26270 */
[----:B------:R-:W-:Y:S01]  /*4a90*/  FFMA.FTZ R15, R15, c[0x0][0x23c], -R0 ;  /* 0x00008f000f0f7a23 */ /* 0x000fe20000010800 */
[----:B------:R-:W-:Y:S02]  /*4aa0*/  @!P2 FSEL R17, R17, -INF , !P0 ;  /* 0xff8000001111a808 */ /* 0x000fe40004000000 */
[-C--:B------:R-:W-:Y:S01]  /*4ab0*/  @!P2 ISETP.GE.AND P0, PT, R5, R4.reuse, PT ;  /* 0x000000040500a20c */ /* 0x080fe20003f06270 */
[----:B------:R-:W-:Y:S01]  /*4ac0*/  MUFU.EX2 R91, R12 ;  /* 0x0000000c005b7308 */ /* 0x000fe20000000800 */
[----:B------:R-:W-:Y:S02]  /*4ad0*/  @!P2 FSEL R16, R16, -INF , !P1 ;  /* 0xff8000001010a808 */ /* 0x000fe40004800000 */
[----:B------:R-:W-:Y:S02]  /*4ae0*/  @!P2 FSEL R18, R18, -INF , !P0 ;  /* 0xff8000001212a808 */ /* 0x000fe40004000000 */
[----:B------:R-:W-:Y:S01]  /*4af0*/  @!P2 ISETP.GE.AND P0, PT, R3, R4, PT ;  /* 0x000000040300a20c */ /* 0x000fe20003f06270 */
[--C-:B------:R-:W-:Y:S01]  /*4b00*/  FFMA.FTZ R16, R16, c[0x0][0x23c], -R2.reuse ;  /* 0x00008f0010107a23 */ /* 0x100fe20000010802 */
[----:B---3--:R-:W-:Y:S01]  /*4b10*/  F2FP.PACK_AB R3, R98, R99 ;  /* 0x000000636203723e */ /* 0x008fe200000000ff */
[----:B------:R-:W-:Y:S01]  /*4b20*/  FFMA.FTZ R2, R17, c[0x0][0x23c], -R2 ;  /* 0x00008f0011027a23 */ /* 0x000fe20000010802 */
[----:B------:R-:W-:Y:S01]  /*4b30*/  @!P2 FSEL R19, R19, -INF , !P0 ;  /* 0xff8000001313a808 */ /* 0x000fe20004000000 */
[--C-:B------:R-:W-:Y:S01]  /*4b40*/  FFMA.FTZ R18, R18, c[0x0][0x23c], -R0.reuse ;  /* 0x00008f0012127a23 */ /* 0x100fe20000010800 */
[----:B------:R-:W2:Y:S01]  /*4b50*/  MUFU.EX2 R90, R13 ;  /* 0x0000000d005a7308 */ /* 0x000ea20000000800 */
[----:B------:R3:W-:Y:S01]  /*4b60*/  STS [R204+0x20000], R3 ;  /* 0x02000003cc007388 */ /* 0x0007e20000000800 */
[----:B------:R-:W-:Y:S01]  /*4b70*/  IADD3 R84, P0, R238, R214, RZ ;  /* 0x000000d6ee547210 */ /* 0x000fe20007f1e0ff */
[----:B------:R-:W-:Y:S01]  /*4b80*/  FFMA.FTZ R0, R19, c[0x0][0x23c], -R0 ;  /* 0x00008f0013007a23 */ /* 0x000fe20000010800 */
[----:B-1----:R-:W-:Y:S02]  /*4b90*/  F2FP.PACK_AB R5, R96, R97 ;  /* 0x000000616005723e */ /* 0x002fe400000000ff */
[----:B------:R-:W-:Y:S02]  /*4ba0*/  IADD3.X R85, R237, R213, RZ, P0, !PT ;  /* 0x000000d5ed557210 */ /* 0x000fe400007fe4ff */
[C---:B------:R-:W-:Y:S02]  /*4bb0*/  LEA R188, P0, R150.reuse, R188, 0x2 ;  /* 0x000000bc96bc7211 */ /* 0x040fe400078010ff */
[----:B------:R1:W-:Y:S02]  /*4bc0*/  MUFU.EX2 R86, R2 ;  /* 0x0000000200567308 */ /* 0x0003e40000000800 */
[----:B------:R-:W-:Y:S08]  /*4bd0*/  LEA.HI.X.SX32 R189, R150, R189, 0x2, P0 ;  /* 0x000000bd96bd7211 */ /* 0x000ff000000f16ff */
[----:B------:R4:W-:Y:S01]  /*4be0*/  MUFU.EX2 R88, R0 ;  /* 0x0000000000587308 */ /* 0x0009e20000000800 */
[----:B--2---:R-:W-:Y:S09]  /*4bf0*/  F2FP.PACK_AB R4, R90, R91 ;  /* 0x0000005b5a04723e */ /* 0x004ff200000000ff */
[----:B------:R-:W-:Y:S01]  /*4c00*/  MUFU.EX2 R93, R14 ;  /* 0x0000000e005d7308 */ /* 0x000fe20000000800 */
[----:B-1----:R-:W-:Y:S05]  /*4c10*/  F2FP.PACK_AB R2, R148, R149 ;  /* 0x000000959402723e */ /* 0x002fea00000000ff */
[----:B------:R1:W-:Y:S04]  /*4c20*/  STS [R204+0x20400], R2 ;  /* 0x02040002cc007388 */ /* 0x0003e80000000800 */
[----:B------:R-:W3:Y:S01]  /*4c30*/  MUFU.EX2 R92, R15 ;  /* 0x0000000f005c7308 */ /* 0x000ee20000000800 */
[----:B----4-:R-:W-:Y:S01]  /*4c40*/  F2FP.PACK_AB R0, R94, R95 ;  /* 0x0000005f5e00723e */ /* 0x010fe200000000ff */
[----:B------:R-:W-:Y:S08]  /*4c50*/  STS [R207+0x20400], R5 ;  /* 0x02040005cf007388 */ /* 0x000ff00000000800 */
[----:B------:R-:W1:Y:S01]  /*4c60*/  MUFU.EX2 R87, R16 ;  /* 0x0000001000577308 */ /* 0x000e620000000800 */
[----:B------:R2:W-:Y:S06]  /*4c70*/  STS [R207+0x20000], R0 ;  /* 0x02000000cf007388 */ /* 0x0005ec0000000800 */
[----:B------:R-:W-:Y:S03]  /*4c80*/  STS [R205+0x20000], R4 ;  /* 0x02000004cd007388 */ /* 0x000fe60000000800 */
[----:B------:R-:W2:Y:S01]  /*4c90*/  MUFU.EX2 R89, R18 ;  /* 0x0000001200597308 */ /* 0x000ea20000000800 */
[----:B---3--:R-:W-:Y:S05]  /*4ca0*/  F2FP.PACK_AB R3, R92, R93 ;  /* 0x0000005d5c03723e */ /* 0x008fea00000000ff */
[----:B------:R-:W-:Y:S01]  /*4cb0*/  STS [R205+0x20400], R3 ;  /* 0x02040003cd007388 */ /* 0x000fe20000000800 */
[----:B-1----:R-:W-:Y:S05]  /*4cc0*/  F2FP.PACK_AB R2, R86, R87 ;  /* 0x000000575602723e */ /* 0x002fea00000000ff */
[----:B------:R1:W-:Y:S01]  /*4cd0*/  STS [R206+0x20000], R2 ;  /* 0x02000002ce007388 */ /* 0x0003e20000000800 */
[----:B--2---:R-:W-:Y:S05]  /*4ce0*/  F2FP.PACK_AB R0, R88, R89 ;  /* 0x000000595800723e */ /* 0x004fea00000000ff */
[----:B------:R2:W-:Y:S06]  /*4cf0*/  STS [R206+0x20400], R0 ;  /* 0x02040000ce007388 */ /* 0x0005ec0000000800 */
[----:B------:R-:W-:Y:S06]  /*4d00*/  LDSM.16.M88.4 R16, [R176+0xc000] ;  /* 0x00c00000b010783b */ /* 0x000fec0000000200 */
[----:B------:R-:W3:Y:S06]  /*4d10*/  LDSM.16.M88.4 R8, [R169+0x18000] ;  /* 0x01800000a908783b */ /* 0x000eec0000000200 */
[----:B------:R-:W3:Y:S06]  /*4d20*/  LDSM.16.M88.4 R68, [R169+0x18800] ;  /* 0x01880000a944783b */ /* 0x000eec0000000200 */
[----:B------:R-:W-:Y:S06]  /*4d30*/  LDSM.16.M88.4 R72, [R177+0xc000] ;  /* 0x00c00000b148783b */ /* 0x000fec0000000200 */
[----:B------:R-:W3:Y:S06]  /*4d40*/  LDSM.16.M88.4 R76, [R170+0x18000] ;  /* 0x01800000aa4c783b */ /* 0x000eec0000000200 */
[----:B-1----:R-:W4:Y:S06]  /*4d50*/  LDG.E R2, [R84.64] ;  /* 0x0000000654027981 */ /* 0x002f2c000c1e1900 */
[----:B------:R-:W1:Y:S06]  /*4d60*/  LDSM.16.M88.4 R80, [R170+0x18800] ;  /* 0x01880000aa50783b */ /* 0x000e6c0000000200 */
        /* <DEDUP_REMOVED lines=11> */
[----:B------:R-:W1:Y:S06]  /*4e20*/  LDSM.16.M88.4 R72, [R172+0x18800] ;  /* 0x01880000ac48783b */ /* 0x000e6c0000000200 */
[----:B------:R-:W-:Y:S01]  /*4e30*/  LDSM.16.M88.4 R80, [R171+0x18000] ;  /* 0x01800000ab50783b */ /* 0x000fe20000000200 */
[C---:B---3--:R-:W-:Y:S08]  /*4e40*/  HMMA.16816.F32 R4, R68.reuse, R76, R4 ;  /* 0x0000004c4404723c */ /* 0x048ff00000001804 */
        /* <DEDUP_REMOVED lines=42> */
[C---:B------:R-:W-:Y:S08]  /*50f0*/  HMMA.16816.F32 R8, R72.reuse, R82, R8 ;  /* 0x000000524808723c */ /* 0x040ff00000001808 */
[C---:B-1----:R-:W-:Y:S08]  /*5100*/  HMMA.16816.F32 R12, R72.reuse, R68, R12 ;  /* 0x00000044480c723c */ /* 0x042ff0000000180c */
[----:B------:R-:W-:Y:S01]  /*5110*/  HMMA.16816.F32 R16, R72, R70, R16 ;  /* 0x000000464810723c */ /* 0x000fe20000001810 */
[----:B------:R-:W-:Y:S06]  /*5120*/  LDSM.16.M88.4 R68, [R177+0x10000] ;  /* 0x01000000b144783b */ /* 0x000fec0000000200 */
[----:B------:R-:W1:Y:S02]  /*5130*/  LDSM.16.M88.4 R72, [R170+0x1c000] ;  /* 0x01c00000aa48783b */ /* 0x000e640000000200 */
[C---:B-1----:R-:W-:Y:S08]  /*5140*/  HMMA.16816.F32 R4, R68.reuse, R72, R4 ;  /* 0x000000484404723c */ /* 0x042ff00000001804 */
[C---:B------:R-:W-:Y:S01]  /*5150*/  HMMA.16816.F32 R8, R68.reuse, R74, R8 ;  /* 0x0000004a4408723c */ /* 0x040fe20000001808 */
[----:B------:R-:W-:Y:S07]  /*5160*/  LDSM.16.M88.4 R72, [R172+0x1c000] ;  /* 0x01c00000ac48783b */ /* 0x000fee0000000200 */
[C---:B------:R-:W-:Y:S08]  /*5170*/  HMMA.16816.F32 R12, R68.reuse, R76, R12 ;  /* 0x0000004c440c723c */ /* 0x040ff0000000180c */
[----:B------:R-:W-:Y:S01]  /*5180*/  HMMA.16816.F32 R16, R68, R78, R16 ;  /* 0x0000004e4410723c */ /* 0x000fe20000001810 */
[----:B------:R-:W1:Y:S06]  /*5190*/  LDSM.16.M88.4 R68, [R179+0x10000] ;  /* 0x01000000b344783b */ /* 0x000e6c0000000200 */
[----:B------:R-:W3:Y:S01]  /*51a0*/  LDSM.16.M88.4 R76, [R172+0x1c800] ;  /* 0x01c80000ac4c783b */ /* 0x000ee20000000200 */
[C---:B-1----:R-:W-:Y:S08]  /*51b0*/  HMMA.16816.F32 R4, R68.reuse, R72, R4 ;  /* 0x000000484404723c */ /* 0x042ff00000001804 */
[C---:B------:R-:W-:Y:S01]  /*51c0*/  HMMA.16816.F32 R8, R68.reuse, R74, R8 ;  /* 0x0000004a4408723c */ /* 0x040fe20000001808 */
[----:B------:R-:W-:Y:S07]  /*51d0*/  LDSM.16.M88.4 R72, [R171+0x1c000] ;  /* 0x01c00000ab48783b */ /* 0x000fee0000000200 */
[C---:B---3--:R-:W-:Y:S08]  /*51e0*/  HMMA.16816.F32 R12, R68.reuse, R76, R12 ;  /* 0x0000004c440c723c */ /* 0x048ff0000000180c */
[----:B------:R-:W-:Y:S01]  /*51f0*/  HMMA.16816.F32 R16, R68, R78, R16 ;  /* 0x0000004e4410723c */ /* 0x000fe20000001810 */
[----:B------:R-:W1:Y:S06]  /*5200*/  LDSM.16.M88.4 R68, [R178+0x10000] ;  /* 0x01000000b244783b */ /* 0x000e6c0000000200 */
[----:B------:R-:W3:Y:S01]  /*5210*/  LDSM.16.M88.4 R76, [R171+0x1c800] ;  /* 0x01c80000ab4c783b */ /* 0x000ee20000000200 */
        /* <DEDUP_REMOVED lines=112> */
.L_x_234:
        /* <DEDUP_REMOVED lines=138> */
.L_x_235:
[----:B------:R-:W-:Y:S01]  /*61c0*/  LDSM.16.M88.4 R96, [R181] ;  /* 0x00000000b560783b */ /* 0x000fe20000000200 */
[CC--:B-1----:R-:W-:Y:S03]  /*61d0*/  LEA R2, P1, R198.reuse, R188.reuse, 0x2 ;  /* 0x000000bcc6027211 */ /* 0x0c2fe600078210ff */
[----:B------:R-:W1:Y:S01]  /*61e0*/  LDSM.16.MT88.4 R16, [R0+0x12000] ;  /* 0x012000000010783b */ /* 0x000e620000004200 */
[----:B------:R-:W-:Y:S03]  /*61f0*/  LEA.HI.X.SX32 R3, R198, R189, 0x2, P1 ;  /* 0x000000bdc6037211 */ /* 0x000fe600008f16ff */
        /* <DEDUP_REMOVED lines=99> */
[----:B------:R-:W-:Y:S02]  /*6830*/  IADD3 R156, R240, 0x20, RZ ;  /* 0x00000020f09c7810 */ /* 0x000fe40007ffe0ff */
[CC--:B--2---:R-:W-:Y:S01]  /*6840*/  LEA R4, P0, R0.reuse, R188.reuse, 0x2 ;  /* 0x000000bc00047211 */ /* 0x0c4fe200078010ff */
[----:B------:R1:W-:Y:S01]  /*6850*/  RED.E.ADD.F32.FTZ.RN.STRONG.GPU [R148.64], R9 ;  /* 0x000000099400798e */ /* 0x0003e2000c10e786 */
[-C--:B------:R-:W-:Y:S02]  /*6860*/  LEA.HI.X.SX32 R7, R157, R189.reuse, 0x2, P1 ;  /* 0x000000bd9d077211 */ /* 0x080fe400008f16ff */
[-C--:B------:R-:W-:Y:S02]  /*6870*/  LEA.HI.X.SX32 R5, R0, R189.reuse, 0x2, P0 ;  /* 0x000000bd00057211 */ /* 0x080fe400000f16ff */
[-C--:B---3--:R-:W-:Y:S01]  /*6880*/  LEA R8, P0, R156, R188.reuse, 0x2 ;  /* 0x000000bc9c087211 */ /* 0x088fe200078010ff */
[----:B------:R2:W-:Y:S01]  /*6890*/  RED.E.ADD.F32.FTZ.RN.STRONG.GPU [R6.64], R10 ;  /* 0x0000000a0600798e */ /* 0x0005e2000c10e786 */
[C---:B------:R-:W-:Y:S02]  /*68a0*/  IADD3 R157, R240.reuse, 0x20, RZ ;  /* 0x00000020f09d7810 */ /* 0x040fe40007ffe0ff */
[----:B------:R-:W-:Y:S01]  /*68b0*/  IADD3 R0, R240, 0x20, RZ ;  /* 0x00000020f0007810 */ /* 0x000fe20007ffe0ff */
[----:B------:R3:W-:Y:S02]  /*68c0*/  RED.E.ADD.F32.FTZ.RN.STRONG.GPU [R4.64], R11 ;  /* 0x0000000b0400798e */ /* 0x0007e4000c10e786 */
[C---:B------:R-:W-:Y:S02]  /*68d0*/  IMAD.IADD R157, R198.reuse, 0x1, R157 ;  /* 0x00000001c69d7824 */ /* 0x040fe400078e029d */
[----:B------:R-:W-:Y:S01]  /*68e0*/  RED.E.ADD.F32.FTZ.RN.STRONG.GPU [R188.64+0x80], R16 ;  /* 0x00008010bc00798e */ /* 0x000fe2000c10e786 */
[C---:B------:R-:W-:Y:S03]  /*68f0*/  IMAD.IADD R0, R198.reuse, 0x1, R0 ;  /* 0x00000001c6007824 */ /* 0x040fe600078e0200 */
[----:B------:R4:W-:Y:S01]  /*6900*/  RED.E.ADD.F32.FTZ.RN.STRONG.GPU [R2.64+0x80], R17 ;  /* 0x000080110200798e */ /* 0x0009e2000c10e786 */
[----:B------:R-:W-:Y:S01]  /*6910*/  IMAD.IADD R0, R198, 0x1, R0 ;  /* 0x00000001c6007824 */ /* 0x000fe200078e0200 */
[-C--:B-1----:R-:W-:Y:S02]  /*6920*/  LEA.HI.X.SX32 R9, R156, R189.reuse, 0x2, P0 ;  /* 0x000000bd9c097211 */ /* 0x082fe400000f16ff */
[----:B------:R-:W-:Y:S03]  /*6930*/  IADD3 R156, R240, 0x40, RZ ;  /* 0x00000040f09c7810 */ /* 0x000fe60007ffe0ff */
[----:B------:R1:W-:Y:S01]  /*6940*/  RED.E.ADD.F32.FTZ.RN.STRONG.GPU [R8.64], R18 ;  /* 0x000000120800798e */ /* 0x0003e2000c10e786 */
[CC--:B--2---:R-:W-:Y:S01]  /*6950*/  LEA R6, P1, R157.reuse, R188.reuse, 0x2 ;  /* 0x000000bc9d067211 */ /* 0x0c4fe200078210ff */
[----:B------:R-:W-:Y:S01]  /*6960*/  IMAD.IADD R156, R198, 0x1, R156 ;  /* 0x00000001c69c7824 */ /* 0x000fe200078e029c */
[CC--:B------:R-:W-:Y:S02]  /*6970*/  LEA R10, P0, R0.reuse, R188.reuse, 0x2 ;  /* 0x000000bc000a7211 */ /* 0x0c0fe400078010ff */
[-C--:B------:R-:W-:Y:S02]  /*6980*/  LEA.HI.X.SX32 R7, R157, R189.reuse, 0x2, P1 ;  /* 0x000000bd9d077211 */ /* 0x080fe400008f16ff */
[-C--:B---3--:R-:W-:Y:S02]  /*6990*/  LEA.HI.X.SX32 R11, R0, R189.reuse, 0x2, P0 ;  /* 0x000000bd000b7211 */ /* 0x088fe400000f16ff */
[CC--:B------:R-:W-:Y:S01]  /*69a0*/  LEA R4, P1, R223.reuse, R188.reuse, 0x2 ;  /* 0x000000bcdf047211 */ /* 0x0c0fe200078210ff */
[----:B------:R2:W-:Y:S01]  /*69b0*/  RED.E.ADD.F32.FTZ.RN.STRONG.GPU [R6.64], R19 ;  /* 0x000000130600798e */ /* 0x0005e2000c10e786 */
[C---:B------:R-:W-:Y:S02]  /*69c0*/  IADD3 R157, R240.reuse, 0x40, RZ ;  /* 0x00000040f09d7810 */ /* 0x040fe40007ffe0ff */
[-C--:B------:R-:W-:Y:S01]  /*69d0*/  LEA.HI.X.SX32 R5, R223, R189.reuse, 0x2, P1 ;  /* 0x000000bddf057211 */ /* 0x080fe200008f16ff */
[----:B------:R3:W-:Y:S01]  /*69e0*/  RED.E.ADD.F32.FTZ.RN.STRONG.GPU [R10.64], R12 ;  /* 0x0000000c0a00798e */ /* 0x0007e2000c10e786 */
[C---:B------:R-:W-:Y:S02]  /*69f0*/  IADD3 R0, R240.reuse, 0x40, RZ ;  /* 0x00000040f0007810 */ /* 0x040fe40007ffe0ff */
[C---:B----4-:R-:W-:Y:S02]  /*6a00*/  IADD3 R17, R240.reuse, 0x60, RZ ;  /* 0x00000060f0117810 */ /* 0x050fe40007ffe0ff */
[----:B------:R-:W-:Y:S01]  /*6a10*/  IADD3 R16, R240, 0x60, RZ ;  /* 0x00000060f0107810 */ /* 0x000fe20007ffe0ff */
[C---:B------:R-:W-:Y:S04]  /*6a20*/  IMAD.IADD R0, R198.reuse, 0x1, R0 ;  /* 0x00000001c6007824 */ /* 0x040fe800078e0200 */
[C---:B------:R-:W-:Y:S02]  /*6a30*/  IMAD.IADD R0, R198.reuse, 0x1, R0 ;  /* 0x00000001c6007824 */ /* 0x040fe400078e0200 */
[----:B------:R-:W-:Y:S01]  /*6a40*/  IMAD.IADD R16, R198, 0x1, R16 ;  /* 0x00000001c6107824 */ /* 0x000fe200078e0210 */
[CC--:B-1----:R-:W-:Y:S04]  /*6a50*/  LEA R8, P2, R224.reuse, R188.reuse, 0x2 ;  /* 0x000000bce0087211 */ /* 0x0c2fe800078410ff */
[-C--:B------:R-:W-:Y:S05]  /*6a60*/  LEA.HI.X.SX32 R9, R224, R189.reuse, 0x2, P2 ;  /* 0x000000bde0097211 */ /* 0x080fea00010f16ff */
[----:B------:R1:W-:Y:S01]  /*6a70*/  RED.E.ADD.F32.FTZ.RN.STRONG.GPU [R8.64], R13 ;  /* 0x0000000d0800798e */ /* 0x0003e2000c10e786 */
[CC--:B--2---:R-:W-:Y:S03]  /*6a80*/  LEA R6, P0, R229.reuse, R188.reuse, 0x2 ;  /* 0x000000bce5067211 */ /* 0x0c4fe600078010ff */
[----:B------:R2:W-:Y:S01]  /*6a90*/  RED.E.ADD.F32.FTZ.RN.STRONG.GPU [R4.64], R14 ;  /* 0x0000000e0400798e */ /* 0x0005e2000c10e786 */
[-C--:B------:R-:W-:Y:S02]  /*6aa0*/  LEA.HI.X.SX32 R7, R229, R189.reuse, 0x2, P0 ;  /* 0x000000bde5077211 */ /* 0x080fe400000f16ff */
[----:B---3--:R-:W-:Y:S03]  /*6ab0*/  IADD3 R12, R240, 0x80, RZ ;  /* 0x00000080f00c7810 */ /* 0x008fe60007ffe0ff */
[----:B------:R3:W-:Y:S04]  /*6ac0*/  RED.E.ADD.F32.FTZ.RN.STRONG.GPU [R6.64], R15 ;  /* 0x0000000f0600798e */ /* 0x0007e8000c10e786 */
[----:B------:R-:W-:Y:S04]  /*6ad0*/  RED.E.ADD.F32.FTZ.RN.STRONG.GPU [R188.64+0x100], R68 ;  /* 0x00010044bc00798e */ /* 0x000fe8000c10e786 */
[----:B------:R-:W-:Y:S01]  /*6ae0*/  RED.E.ADD.F32.FTZ.RN.STRONG.GPU [R2.64+0x100], R69 ;  /* 0x000100450200798e */ /* 0x000fe2000c10e786 */
[CC--:B-1----:R-:W-:Y:S02]  /*6af0*/  LEA R8, P2, R222.reuse, R188.reuse, 0x2 ;  /* 0x000000bcde087211 */ /* 0x0c2fe400078410ff */
[CC--:B--2---:R-:W-:Y:S02]  /*6b00*/  LEA R4, P0, R157.reuse, R188.reuse, 0x2 ;  /* 0x000000bc9d047211 */ /* 0x0c4fe400078010ff */
[-C--:B------:R-:W-:Y:S02]  /*6b10*/  LEA.HI.X.SX32 R9, R222, R189.reuse, 0x2, P2 ;  /* 0x000000bdde097211 */ /* 0x080fe400010f16ff */
[-C--:B------:R-:W-:Y:S02]  /*6b20*/  LEA.HI.X.SX32 R5, R157, R189.reuse, 0x2, P0 ;  /* 0x000000bd9d057211 */ /* 0x080fe400000f16ff */
[-C--:B---3--:R-:W-:Y:S02]  /*6b30*/  LEA R6, P1, R156, R188.reuse, 0x2 ;  /* 0x000000bc9c067211 */ /* 0x088fe400078210ff */
[-C--:B------:R-:W-:Y:S01]  /*6b40*/  LEA R10, P0, R0, R188.reuse, 0x2 ;  /* 0x000000bc000a7211 */ /* 0x080fe200078010ff */
[----:B------:R1:W-:Y:S01]  /*6b50*/  RED.E.ADD.F32.FTZ.RN.STRONG.GPU [R4.64], R70 ;  /* 0x000000460400798e */ /* 0x0003e2000c10e786 */
[-C--:B------:R-:W-:Y:S02]  /*6b60*/  LEA.HI.X.SX32 R7, R156, R189.reuse, 0x2, P1 ;  /* 0x000000bd9c077211 */ /* 0x080fe400008f16ff */
[-C--:B------:R-:W-:Y:S02]  /*6b70*/  LEA.HI.X.SX32 R11, R0, R189.reuse, 0x2, P0 ;  /* 0x000000bd000b7211 */ /* 0x080fe400000f16ff */
[----:B------:R-:W-:Y:S01]  /*6b80*/  IADD3 R0, R240, 0x60, RZ ;  /* 0x00000060f0007810 */ /* 0x000fe20007ffe0ff */
[----:B------:R2:W-:Y:S04]  /*6b90*/  RED.E.ADD.F32.FTZ.RN.STRONG.GPU [R6.64], R71 ;  /* 0x000000470600798e */ /* 0x0005e8000c10e786 */
[----:B------:R-:W-:Y:S01]  /*6ba0*/  RED.E.ADD.F32.FTZ.RN.STRONG.GPU [R10.64], R72 ;  /* 0x000000480a00798e */ /* 0x000fe2000c10e786 */
[C---:B------:R-:W-:Y:S03]  /*6bb0*/  IMAD.IADD R0, R198.reuse, 0x1, R0 ;  /* 0x00000001c6007824 */ /* 0x040fe600078e0200 */
[----:B------:R3:W-:Y:S01]  /*6bc0*/  RED.E.ADD.F32.FTZ.RN.STRONG.GPU [R8.64], R73 ;  /* 0x000000490800798e */ /* 0x0007e2000c10e786 */
[----:B------:R-:W-:Y:S03]  /*6bd0*/  IMAD.IADD R0, R198, 0x1, R0 ;  /* 0x00000001c6007824 */ /* 0x000fe600078e0200 */
        /* <DEDUP_REMOVED lines=19> */
[----:B------:R-:W-:Y:S01]  /*6d10*/  IMAD.IADD R0, R198, 0x1, R252 ;  /* 0x00000001c6007824 */ /* 0x000fe200078e02fc */
[----:B------:R-:W-:Y:S04]  /*6d20*/  LDSM.16.MT88.4 R16, [R168+0x2000] ;  /* 0x00200000a810783b */ /* 0x000fe80000004200 */
[----:B------:R2:W-:Y:S04]  /*6d30*/  RED.E.ADD.F32.FTZ.RN.STRONG.GPU [R6.64], R83 ;  /* 0x000000530600798e */ /* 0x0005e8000c10e786 */
[----:B------:R-:W-:Y:S04]  /*6d40*/  RED.E.ADD.F32.FTZ.RN.STRONG.GPU [R10.64], R76 ;  /* 0x0000004c0a00798e */ /* 0x000fe8000c10e786 */
[----:B------:R3:W-:Y:S04]  /*6d50*/  RED.E.ADD.F32.FTZ.RN.STRONG.GPU [R8.64], R77 ;  /* 0x0000004d0800798e */ /* 0x0007e8000c10e786 */
[----:B------:R-:W-:Y:S01]  /*6d60*/  LDSM.16.MT88.4 R80, [R173+0x1e800] ;  /* 0x01e80000ad50783b */ /* 0x000fe20000004200 */
[CC--:B-1----:R-:W-:Y:S04]  /*6d70*/  LEA R4, P1, R219.reuse, R188.reuse, 0x2 ;  /* 0x000000bcdb047211 */ /* 0x0c2fe800078210ff */
[-C--:B------:R-:W-:Y:S05]  /*6d80*/  LEA.HI.X.SX32 R5, R219, R189.reuse, 0x2, P1 ;  /* 0x000000bddb057211 */ /* 0x080fea00008f16ff */
[----:B------:R1:W-:Y:S01]  /*6d90*/  RED.E.ADD.F32.FTZ.RN.STRONG.GPU [R4.64], R78 ;  /* 0x0000004e0400798e */ /* 0x0003e2000c10e786 */
[CC--:B--2---:R-:W-:Y:S04]  /*6da0*/  LEA R6, P0, R227.reuse, R188.reuse, 0x2 ;  /* 0x000000bce3067211 */ /* 0x0c4fe800078010ff */
        /* <DEDUP_REMOVED lines=9> */
[-C--:B------:R-:W-:Y:S02]  /*6e40*/  LEA R10, P0, R0, R188.reuse, 0x2 ;  /* 0x000000bc000a7211 */ /* 0x080fe400078010ff */
[----:B------:R-:W-:Y:S01]  /*6e50*/  IADD3 R12, R240, 0xa0, RZ ;  /* 0x000000a0f00c7810 */ /* 0x000fe20007ffe0ff */
[----:B------:R1:W-:Y:S01]  /*6e60*/  RED.E.ADD.F32.FTZ.RN.STRONG.GPU [R4.64], R86 ;  /* 0x000000560400798e */ /* 0x0003e2000c10e786 */
[-C--:B--2---:R-:W-:Y:S02]  /*6e70*/  LEA R6, P1, R252, R188.reuse, 0x2 ;  /* 0x000000bcfc067211 */ /* 0x084fe400078210ff */
[-C--:B------:R-:W-:Y:S01]  /*6e80*/  LEA.HI.X.SX32 R11, R0, R189.reuse, 0x2, P0 ;  /* 0x000000bd000b7211 */ /* 0x080fe200000f16ff */
[----:B------:R-:W-:Y:S01]  /*6e90*/  IMAD.IADD R0, R198, 0x1, R251 ;  /* 0x00000001c6007824 */ /* 0x000fe200078e02fb */
[-C--:B------:R-:W-:Y:S05]  /*6ea0*/  LEA.HI.X.SX32 R7, R252, R189.reuse, 0x2, P1 ;  /* 0x000000bdfc077211 */ /* 0x080fea00008f16ff */
[----:B------:R2:W-:Y:S04]  /*6eb0*/  RED.E.ADD.F32.FTZ.RN.STRONG.GPU [R6.64], R87 ;  /* 0x000000570600798e */ /* 0x0005e8000c10e786 */
[----:B------:R3:W-:Y:S04]  /*6ec0*/  RED.E.ADD.F32.FTZ.RN.STRONG.GPU [R10.64], R88 ;  /* 0x000000580a00798e */ /* 0x0007e8000c10e786 */
[----:B------:R4:W-:Y:S04]  /*6ed0*/  RED.E.ADD.F32.FTZ.RN.STRONG.GPU [R8.64], R89 ;  /* 0x000000590800798e */ /* 0x0009e8000c10e786 */
[----:B------:R-:W-:Y:S01]  /*6ee0*/  LDSM.16.MT88.4 R84, [R168+0x2800] ;  /* 0x00280000a854783b */ /* 0x000fe20000004200 */
[CC--:B-1----:R-:W-:Y:S04]  /*6ef0*/  LEA R4, P1, R217.reuse, R188.reuse, 0x2 ;  /* 0x000000bcd9047211 */ /* 0x0c2fe800078210ff */
[-C--:B------:R-:W-:Y:S05]  /*6f00*/  LEA.HI.X.SX32 R5, R217, R189.reuse, 0x2, P1 ;  /* 0x000000bdd9057211 */ /* 0x080fea00008f16ff */
[----:B------:R1:W-:Y:S01]  /*6f10*/  RED.E.ADD.F32.FTZ.RN.STRONG.GPU [R4.64], R90 ;  /* 0x0000005a0400798e */ /* 0x0003e2000c10e786 */
[CC--:B--2---:R-:W-:Y:S04]  /*6f20*/  LEA R6, P0, R226.reuse, R188.reuse, 0x2 ;  /* 0x000000bce2067211 */ /* 0x0c4fe800078010ff */
        /* <DEDUP_REMOVED lines=12> */
[----:B------:R-:W-:Y:S04]  /*6ff0*/  LDSM.16.MT88.4 R12, [R173+0x1e000] ;  /* 0x01e00000ad0c783b */ /* 0x000fe80000004200 */
[----:B------:R1:W-:Y:S01]  /*7000*/  RED.E.ADD.F32.FTZ.RN.STRONG.GPU [R4.64], R98 ;  /* 0x000000620400798e */ /* 0x0003e2000c10e786 */
[CC--:B--2---:R-:W-:Y:S03]  /*7010*/  LEA R6, P2, R216.reuse, R188.reuse, 0x2 ;  /* 0x000000bcd8067211 */ /* 0x0c4fe600078410ff */
[----:B------:R-:W-:Y:S01]  /*7020*/  RED.E.ADD.F32.FTZ.RN.STRONG.GPU [R10.64], R99 ;  /* 0x000000630a00798e */ /* 0x000fe2000c10e786 */
[-C--:B------:R-:W-:Y:S03]  /*7030*/  LEA.HI.X.SX32 R7, R216, R189.reuse, 0x2, P2 ;  /* 0x000000bdd8077211 */ /* 0x080fe600010f16ff */
[----:B------:R-:W-:Y:S01]  /*7040*/  RED.E.ADD.F32.FTZ.RN.STRONG.GPU [R8.64], R92 ;  /* 0x0000005c0800798e */ /* 0x000fe2000c10e786 */
[CC--:B---3--:R-:W-:Y:S03]  /*7050*/  LEA R2, P0, R225.reuse, R188.reuse, 0x2 ;  /* 0x000000bce1027211 */ /* 0x0c8fe600078010ff */
[----:B------:R-:W-:Y:S01]  /*7060*/  RED.E.ADD.F32.FTZ.RN.STRONG.GPU [R6.64], R93 ;  /* 0x0000005d0600798e */ /* 0x000fe2000c10e786 */
[-C--:B------:R-:W-:Y:S02]  /*7070*/  LEA.HI.X.SX32 R3, R225, R189.reuse, 0x2, P0 ;  /* 0x000000bde1037211 */ /* 0x080fe400000f16ff */
[----:B------:R-:W-:Y:S01]  /*7080*/  ISETP.NE.U32.AND P0, PT, R0, 0x1, PT ;  /* 0x000000010000780c */ /* 0x000fe20003f05070 */
[----:B------:R-:W-:Y:S01]  /*7090*/  LDSM.16.MT88.4 R8, [R168] ;  /* 0x00000000a808783b */ /* 0x000fe20000004200 */
[----:B------:R-:W-:Y:S05]  /*70a0*/  @P6 IADD3 R0, P2, R209, -0x100, RZ ;  /* 0xffffff00d1006810 */ /* 0x000fea0007f5e0ff */
[----:B------:R-:W-:Y:S01]  /*70b0*/  @P6 IMAD.MOV.U32 R209, RZ, RZ, R0 ;  /* 0x000000ffffd16224 */ /* 0x000fe200078e0000 */
[C---:B------:R-:W-:Y:S02]  /*70c0*/  IADD3 R0, R168.reuse, -0x6000, RZ ;  /* 0xffffa000a8007810 */ /* 0x040fe40007ffe0ff */
[C---:B-1----:R-:W-:Y:S03]  /*70d0*/  LEA R4, P1, R215.reuse, R188, 0x2 ;  /* 0x000000bcd7047211 */ /* 0x042fe600078210ff */
[----:B------:R-:W-:Y:S02]  /*70e0*/  @P0 IADD3 R0, R168, 0x6000, RZ ;  /* 0x00006000a8000810 */ /* 0x000fe40007ffe0ff */
        /* <DEDUP_REMOVED lines=71> */
[----:B------:R-:W2:Y:S01]  /*7560*/  LDL R97, [R1+0x8] ;  /* 0x0000080001617983 */ /* 0x000ea20000100800 */
        /* <DEDUP_REMOVED lines=146> */
[----:B------:R4:W-:Y:S01]  /*7e90*/  STS [R247+0xb400], R62 ;  /* 0x00b4003ef7007388 */ /* 0x0009e20000000800 */
[----:B--2---:R-:W-:-:S13]  /*7ea0*/  ISETP.NE.AND P0, PT, R97, -0x1, PT ;  /* 0xffffffff6100780c */ /* 0x004fda0003f05270 */
[----:B---3--:R-:W-:-:S05]  /*7eb0*/  @P0 IADD3 R0, R242, R97, RZ ;  /* 0x00000061f2000210 */ /* 0x008fca0007ffe0ff */
[----:B------:R-:W-:-:S04]  /*7ec0*/  @P0 IMAD.WIDE.U32 R2, R0, c[0x0][0x3a0], RZ ;  /* 0x0000e80000020a25 */ /* 0x000fc800078e00ff */
[----:B------:R-:W-:Y:S01]  /*7ed0*/  @P0 IMAD R7, R0, c[0x0][0x3a4], R3 ;  /* 0x0000e90000070a24 */ /* 0x000fe200078e0203 */
[----:B------:R-:W-:Y:S01]  /*7ee0*/  @P0 MOV R6, R2 ;  /* 0x0000000200060202 */ /* 0x000fe20000000f00 */
[----:B------:R-:W-:Y:S05]  /*7ef0*/  @P0 BRA `(.L_x_237) ;  /* 0x000000a000000947 */ /* 0x000fea0003800000 */
[----:B----4-:R-:W-:Y:S01]  /*7f00*/  SHF.R.S32.HI R0, RZ, 0x1f, R242 ;  /* 0x0000001fff007819 */ /* 0x010fe200000114f2 */
        /* <DEDUP_REMOVED lines=9> */
.L_x_237:
[----:B----4-:R-:W-:-:S05]  /*7fa0*/  @P0 IADD3 R0, R242, R97, RZ ;  /* 0x00000061f2000210 */ /* 0x010fca0007ffe0ff */
        /* <DEDUP_REMOVED lines=14> */
.L_x_238:
[----:B------:R-:W2:Y:S01]  /*8090*/  LDL R65, [R1] ;  /* 0x0000000001417983 */ /* 0x000ea20000100800 */
[----:B------:R-:W-:Y:S01]  /*80a0*/  SHF.R.S32.HI R5, RZ, 0x1f, R200 ;  /* 0x0000001fff057819 */ /* 0x000fe200000114c8 */
[----:B------:R-:W-:Y:S01]  /*80b0*/  IMAD R11, R243, -0x40, R210 ;  /* 0xffffffc0f30b7824 */ /* 0x000fe200078e02d2 */
[----:B------:R-:W-:Y:S01]  /*80c0*/  MOV R4, R200 ;  /* 0x000000c800047202 */ /* 0x000fe20000000f00 */
[----:B------:R-:W-:Y:S01]  /*80d0*/  BAR.SYNC.DEFER_BLOCKING 0x0 ;  /* 0x0000000000007b1d */ /* 0x000fe20000010000 */
[----:B------:R-:W-:Y:S02]  /*80e0*/  SHF.R.S32.HI R26, RZ, 0x1f, R244 ;  /* 0x0000001fff1a7819 */ /* 0x000fe400000114f4 */
[----:B------:R-:W-:Y:S02]  /*80f0*/  ISETP.GE.AND P4, PT, R241, R11, PT ;  /* 0x0000000bf100720c */ /* 0x000fe40003f86270 */
[----:B------:R-:W-:Y:S01]  /*8100*/  SHF.R.S32.HI R64, RZ, 0x1f, R241 ;  /* 0x0000001fff407819 */ /* 0x000fe200000114f1 */
[----:B------:R-:W-:Y:S01]  /*8110*/  BSSY B0, `(.L_x_239) ;  /* 0x0000026000007945 */ /* 0x000fe20003800000 */
[----:B------:R1:W3:Y:S04]  /*8120*/  LDS.128 R36, [R192+0x13000] ;  /* 0x01300000c0247984 */ /* 0x0002e80000000c00 */
[----:B------:R1:W4:Y:S04]  /*8130*/  LDS.128 R32, [R192+0x15000] ;  /* 0x01500000c0207984 */ /* 0x0003280000000c00 */
[----:B------:R1:W1:Y:S04]  /*8140*/  LDS.128 R28, [R192+0x17000] ;  /* 0x01700000c01c7984 */ /* 0x0002680000000c00 */
[----:B------:R1:W1:Y:S04]  /*8150*/  LDS.128 R48, [R192+0x18000] ;  /* 0x01800000c0307984 */ /* 0x0002680000000c00 */
[----:B------:R1:W1:Y:S04]  /*8160*/  LDS.128 R60, [R192+0x19000] ;  /* 0x01900000c03c7984 */ /* 0x0002680000000c00 */
[----:B------:R1:W1:Y:S04]  /*8170*/  LDS.128 R44, [R192+0x1a000] ;  /* 0x01a00000c02c7984 */ /* 0x0002680000000c00 */
[----:B------:R1:W1:Y:S04]  /*8180*/  LDS.128 R56, [R192+0x1b000] ;  /* 0x01b00000c0387984 */ /* 0x0002680000000c00 */
[----:B------:R1:W1:Y:S04]  /*8190*/  LDS.128 R40, [R192+0x1c000] ;  /* 0x01c00000c0287984 */ /* 0x0002680000000c00 */
[----:B------:R1:W1:Y:S01]  /*81a0*/  LDS.128 R52, [R192+0x1d000] ;  /* 0x01d00000c0347984 */ /* 0x0002620000000c00 */
[----:B--2---:R-:W-:Y:S01]  /*81b0*/  SHF.R.S32.HI R24, RZ, 0x1f, R65 ;  /* 0x0000001fff187819 */ /* 0x004fe20000011441 */
[----:B------:R-:W-:-:S04]  /*81c0*/  IMAD.WIDE.U32 R2, R65, c[0x0][0x3a0], R4 ;  /* 0x0000e80041027a25 */ /* 0x000fc800078e0004 */
[----:B------:R-:W-:Y:S01]  /*81d0*/  IMAD R0, R24, c[0x0][0x3a0], RZ ;  /* 0x0000e80018007a24 */ /* 0x000fe200078e02ff */
[----:B------:R-:W-:-:S03]  /*81e0*/  IADD3 R2, P0, R6, R2, RZ ;  /* 0x0000000206027210 */ /* 0x000fc60007f1e0ff */
[----:B------:R-:W-:-:S05]  /*81f0*/  IMAD R0, R65, c[0x0][0x3a4], R0 ;  /* 0x0000e90041007a24 */ /* 0x000fca00078e0200 */
[----:B------:R-:W-:Y:S01]  /*8200*/  IADD3.X R3, R7, R3, R0, P0, !PT ;  /* 0x0000000307037210 */ /* 0x000fe200007fe400 */
[----:B------:R-:W-:-:S04]  /*8210*/  IMAD R0, R26, c[0x0][0x3b8], RZ ;  /* 0x0000ee001a007a24 */ /* 0x000fc800078e02ff */
[C---:B------:R-:W-:Y:S02]  /*8220*/  IMAD R0, R244.reuse, c[0x0][0x3bc], R0 ;  /* 0x0000ef00f4007a24 */ /* 0x040fe400078e0200 */
[----:B------:R-:W-:-:S05]  /*8230*/  IMAD.WIDE.U32 R6, R244, c[0x0][0x3b8], R2 ;  /* 0x0000ee00f4067a25 */ /* 0x000fca00078e0002 */
[----:B------:R-:W-:Y:S01]  /*8240*/  IADD3 R10, R0, R7, RZ ;  /* 0x00000007000a7210 */ /* 0x000fe20007ffe0ff */
[----:B------:R-:W-:Y:S05]  /*8250*/  @P4 BRA `(.L_x_240) ;  /* 0x0000011000004947 */ /* 0x000fea0003800000 */
[----:B-1-34-:R-:W-:Y:S01]  /*8260*/  ISETP.GE.AND P2, PT, R200, c[0x0][0x220], PT ;  /* 0x00008800c8007a0c */ /* 0x01afe20003f46270 */
[----:B------:R-:W1:Y:S01]  /*8270*/  LDS.128 R20, [R192+0x14000] ;  /* 0x01400000c0147984 */ /* 0x000e620000000c00 */
[----:B------:R-:W-:Y:S01]  /*8280*/  MOV R3, R10 ;  /* 0x0000000a00037202 */ /* 0x000fe20000000f00 */
[----:B------:R-:W-:Y:S01]  /*8290*/  IMAD R0, R64, c[0x0][0x3a0], RZ ;  /* 0x0000e80040007a24 */ /* 0x000fe200078e02ff */
[----:B------:R-:W-:Y:S01]  /*82a0*/  ISETP.GE.AND P1, PT, R211, c[0x0][0x220], PT ;  /* 0x00008800d3007a0c */ /* 0x000fe20003f26270 */
[----:B------:R-:W2:Y:S01]  /*82b0*/  LDS.128 R16, [R192+0x16000] ;  /* 0x01600000c0107984 */ /* 0x000ea20000000c00 */
[----:B------:R-:W-:Y:S01]  /*82c0*/  IMAD.MOV.U32 R2, RZ, RZ, R6 ;  /* 0x000000ffff027224 */ /* 0x000fe200078e0006 */
[----:B------:R-:W-:Y:S01]  /*82d0*/  ISETP.GE.AND P0, PT, R212, c[0x0][0x220], PT ;  /* 0x00008800d4007a0c */ /* 0x000fe20003f06270 */
[C---:B------:R-:W-:Y:S02]  /*82e0*/  IMAD R0, R241.reuse, c[0x0][0x3a4], R0 ;  /* 0x0000e900f1007a24 */ /* 0x040fe400078e0200 */
[----:B------:R-:W-:-:S03]  /*82f0*/  IMAD.WIDE.U32 R8, R241, c[0x0][0x3a0], R2 ;  /* 0x0000e800f1087a25 */ /* 0x000fc600078e0002 */
[----:B------:R-:W3:Y:S01]  /*8300*/  @!P2 LDS.128 R12, [R192+0x12000] ;  /* 0x01200000c00ca984 */ /* 0x000ee20000000c00 */
[----:B------:R-:W-:Y:S01]  /*8310*/  IMAD.IADD R0, R0, 0x1, R9 ;  /* 0x0000000100007824 */ /* 0x000fe200078e0209 */
[----:B------:R-:W-:-:S04]  /*8320*/  LEA R2, P3, R8, c[0x0][0x340], 0x1 ;  /* 0x0000d00008027a11 */ /* 0x000fc800078608ff */
[----:B------:R-:W-:-:S05]  /*8330*/  LEA.HI.X R3, R8, c[0x0][0x344], R0, 0x1, P3 ;  /* 0x0000d10008037a11 */ /* 0x000fca00018f0c00 */
[----:B-1----:R1:W-:Y:S04]  /*8340*/  @!P1 STG.E.128 [R2.64+0x80], R20 ;  /* 0x0000801402009986 */ /* 0x0023e8000c101d06 */
[----:B--2---:R1:W-:Y:S04]  /*8350*/  @!P0 STG.E.128 [R2.64+0x100], R16 ;  /* 0x0001001002008986 */ /* 0x0043e8000c101d06 */
[----:B---3--:R1:W-:Y:S02]  /*8360*/  @!P2 STG.E.128 [R2.64], R12 ;  /* 0x0000000c0200a986 */ /* 0x0083e4000c101d06 */
.L_x_240:
[----:B-1-34-:R-:W-:Y:S05]  /*8370*/  BSYNC B0 ;  /* 0x0000000000007941 */ /* 0x01afea0003800000 */
.L_x_239:
[----:B------:R-:W-:Y:S01]  /*8380*/  IADD3 R0, R241, 0x20, RZ ;  /* 0x00000020f1007810 */ /* 0x000fe20007ffe0ff */
[----:B------:R-:W-:Y:S03]  /*8390*/  BSSY B0, `(.L_x_241) ;  /* 0x0000013000007945 */ /* 0x000fe60003800000 */
[----:B------:R-:W-:-:S13]  /*83a0*/  ISETP.GE.AND P3, PT, R0, R11, PT ;  /* 0x0000000b0000720c */ /* 0x000fda0003f66270 */
[----:B------:R-:W-:Y:S05]  /*83b0*/  @P3 BRA `(.L_x_242) ;  /* 0x0000010000003947 */ /* 0x000fea0003800000 */
[----:B------:R-:W-:Y:S02]  /*83c0*/  IADD3 R0, P0, R241, 0x20, RZ ;  /* 0x00000020f1007810 */ /* 0x000fe40007f1e0ff */
[----:B------:R-:W-:Y:S02]  /*83d0*/  MOV R3, R10 ;  /* 0x0000000a00037202 */ /* 0x000fe40000000f00 */
        /* <DEDUP_REMOVED lines=14> */
.L_x_242:
[----:B------:R-:W-:Y:S05]  /*84c0*/  BSYNC B0 ;  /* 0x0000000000007941 */ /* 0x000fea0003800000 */
.L_x_241:
[----:B-1----:R-:W-:Y:S01]  /*84d0*/  IMAD.WIDE.U32 R2, R65, c[0x0][0x3a8], R4 ;  /* 0x0000ea0041027a25 */ /* 0x002fe200078e0004 */
[----:B------:R-:W-:Y:S03]  /*84e0*/  BSSY B0, `(.L_x_243) ;  /* 0x0000018000007945 */ /* 0x000fe60003800000 */
[----:B------:R-:W-:Y:S01]  /*84f0*/  IMAD R0, R24, c[0x0][0x3a8], RZ ;  /* 0x0000ea0018007a24 */ /* 0x000fe200078e02ff */
[----:B------:R-:W-:-:S03]  /*8500*/  IADD3 R2, P0, R25, R2, RZ ;  /* 0x0000000219027210 */ /* 0x000fc60007f1e0ff */
[----:B------:R-:W-:Y:S02]  /*8510*/  IMAD R4, R65, c[0x0][0x3ac], R0 ;  /* 0x0000eb0041047a24 */ /* 0x000fe400078e0200 */
        /* <DEDUP_REMOVED lines=17> */
[----:B------:R1:W-:Y:S04]  /*8630*/  @!P2 STG.E.128 [R2.64], R48 ;  /* 0x000000300200a986 */ /* 0x0003e8000c101d06 */
[----:B------:R1:W-:Y:S04]  /*8640*/  @!P1 STG.E.128 [R2.64+0x80], R44 ;  /* 0x0000802c02009986 */ /* 0x0003e8000c101d06 */
[----:B------:R1:W-:Y:S02]  /*8650*/  @!P0 STG.E.128 [R2.64+0x100], R40 ;  /* 0x0001002802008986 */ /* 0x0003e4000c101d06 */
.L_x_244:
[----:B------:R-:W-:Y:S05]  /*8660*/  BSYNC B0 ;  /* 0x0000000000007941 */ /* 0x000fea0003800000 */
.L_x_243:
        /* <DEDUP_REMOVED lines=17> */
.L_x_215:
[----:B------:R-:W-:Y:S05]  /*8780*/  BSYNC B1 ;  /* 0x0000000000017941 */ /* 0x000fea0003800000 */
.L_x_201:
[----:B---3--:R-:W-:Y:S01]  /*8790*/  ULDC UR5, c[0x0][0x218] ;  /* 0x0000860000057ab9 */ /* 0x008fe20000000800 */
[----:B------:R-:W-:Y:S01]  /*87a0*/  IADD3 R243, R243, c[0x0][0xc], RZ ;  /* 0x00000300f3f37a10 */ /* 0x000fe20007ffe0ff */
[----:B------:R-:W-:-:S04]  /*87b0*/  UIADD3 UR5, UR5, 0x3f, URZ ;  /* 0x0000003f05057890 */ /* 0x000fc8000fffe03f */
[----:B------:R-:W-:-:S04]  /*87c0*/  USHF.R.S32.HI UR4, URZ, 0x1f, UR5 ;  /* 0x0000001f3f047899 */ /* 0x000fc80008011405 */
[----:B------:R-:W-:-:S04]  /*87d0*/  ULEA.HI UR4, UR4, UR5, URZ, 0x6 ;  /* 0x0000000504047291 */ /* 0x000fc8000f8f303f */
[----:B------:R-:W-:-:S06]  /*87e0*/  USHF.R.S32.HI UR4, URZ, 0x6, UR4 ;  /* 0x000000063f047899 */ /* 0x000fcc0008011404 */
[----:B------:R-:W-:-:S13]  /*87f0*/  ISETP.GE.AND P0, PT, R243, UR4, PT ;  /* 0x00000004f3007c0c */ /* 0x000fda000bf06270 */
[----:B------:R-:W-:Y:S01]  /*8800*/  @P0 CALL.REL.NOINC `(.L_x_245) ;  /* 0x0000001000000944 */ /* 0x000fe20003c00000 */
[----:B------:R-:W-:Y:S05]  /*8810*/  BRA `(.L_x_246) ;  /* 0xffff802000007947 */ /* 0x000fea000383ffff */
.L_x_245:
[----:B------:R-:W-:Y:S05]  /*8820*/  EXIT ;  /* 0x000000000000794d */ /* 0x000fea0003800000 */
.L_x_247:
        /* <DEDUP_REMOVED lines=13> */
.L_x_803:


//--------------------- .text._ZN5flash27flash_bwd_convert_dq_kernelI23Flash_bwd_kernel_traitsILi192ELi64ELi64ELi8ELi4ELi2ELi2ELb1ELb1EN7cutlass6half_tE19Flash_kernel_traitsILi192ELi64ELi64ELi8ES3_EEEEvNS_16Flash_bwd_paramsEi --------------------------
	.section	.text._ZN5flash27flash_bwd_convert_dq_kernelI23Flash_bwd_kernel_traitsILi192ELi64ELi64ELi8ELi4ELi2ELi2ELb1ELb1EN7cutlass6half_tE19Flash_kernel_traitsILi192ELi64ELi64ELi8ES3_EEEEvNS_16Flash_bwd_paramsEi,"ax",@progbits
	.sectioninfo	@"SHI_REGISTERS=96"
	.align	128
        .global         _ZN5flash27flash_bwd_convert_dq_kernelI23Flash_bwd_kernel_traitsILi192ELi64ELi64ELi8ELi4ELi2ELi2ELb1ELb1EN7cutlass6half_tE19Flash_kernel_traitsILi192ELi64ELi64ELi8ES3_EEEEvNS_16Flash_bwd_paramsEi
        .type           _ZN5flash27flash_bwd_convert_dq_kernelI23Flash_bwd_kernel_traitsILi192ELi64ELi64ELi8ELi4ELi2ELi2ELb1ELb1EN7cutlass6half_tE19Flash_kernel_traitsILi192ELi64ELi64ELi8ES3_EEEEvNS_16Flash_bwd_paramsEi,@function
        .size           _ZN5flash27flash_bwd_convert_dq_kernelI23Flash_bwd_kernel_traitsILi192ELi64ELi64ELi8ELi4ELi2ELi2ELb1ELb1EN7cutlass6half_tE19Flash_kernel_traitsILi192ELi64ELi64ELi8ES3_EEEEvNS_16Flash_bwd_paramsEi,(.L_x_804 - _ZN5flash27flash_bwd_convert_dq_kernelI23Flash_bwd_kernel_traitsILi192ELi64ELi64ELi8ELi4ELi2ELi2ELb1ELb1EN7cutlass6half_tE19Flash_kernel_traitsILi192ELi64ELi64ELi8ES3_EEEEvNS_16Flash_bwd_paramsEi)
        .other          _ZN5flash27flash_bwd_convert_dq_kernelI23Flash_bwd_kernel_traitsILi192ELi64ELi64ELi8ELi4ELi2ELi2ELb1ELb1EN7cutlass6half_tE19Flash_kernel_traitsILi192ELi64ELi64ELi8ES3_EEEEvNS_16Flash_bwd_paramsEi,@"STO_CUDA_ENTRY STV_DEFAULT"
_ZN5flash27flash_bwd_convert_dq_kernelI23Flash_bwd_kernel_traitsILi192ELi64ELi64ELi8ELi4ELi2ELi2ELb1ELb1EN7cutlass6half_tE19Flash_kernel_traitsILi192ELi64ELi64ELi8ES3_EEEEvNS_16Flash_bwd_paramsEi:
.text._ZN5flash27flash_bwd_convert_dq_kernelI23Flash_bwd_kernel_traitsILi192ELi64ELi64ELi8ELi4ELi2ELi2ELb1ELb1EN7cutlass6half_tE19Flash_kernel_traitsILi192ELi64ELi64ELi8ES3_EEEEvNS_16Flash_bwd_paramsEi:
[----:B------:R-:W-:Y:S02]  /*0000*/  MOV R1, c[0x0][0x28] ;  /* 0x00000a0000017a02 */ /* 0x000fe40000000f00 */
[----:B------:R-:W0:Y:S01]  /*0010*/  S2R R42, SR_CTAID.Y ;  /* 0x00000000002a7919 */ /* 0x000e220000002600 */
[----:B------:R-:W-:Y:S01]  /*0020*/  ISETP.NE.U32.AND P0, PT, RZ, c[0x0][0x240], PT ;  /* 0x00009000ff007a0c */ /* 0x000fe20003f05070 */
[----:B------:R-:W-:Y:S01]  /*0030*/  HFMA2.MMA R5, -RZ, RZ, 0, 2.384185791015625e-07 ;  /* 0x00000004ff057435 */ /* 0x000fe200000001ff */
[----:B------:R-:W-:Y:S01]  /*0040*/  MOV R39, 0xffffffff ;  /* 0xffffffff00277802 */ /* 0x000fe20000000f00 */
[----:B------:R-:W-:Y:S01]  /*0050*/  ULDC.64 UR6, c[0x0][0x118] ;  /* 0x0000460000067ab9 */ /* 0x000fe20000000a00 */
[----:B------:R-:W-:-:S07]  /*0060*/  ISETP.NE.AND.EX P0, PT, RZ, c[0x0][0x244], PT, P0 ;  /* 0x00009100ff007a0c */ /* 0x000fce0003f05300 */
[----:B0-----:R-:W-:-:S06]  /*0070*/  IMAD.WIDE R4, R42, R5, c[0x0][0x240] ;  /* 0x000090002a047625 */ /* 0x001fcc00078e0205 */
[----:B------:R-:W2:Y:S04]  /*0080*/  @P0 LDG.E R39, [R4.64] ;  /* 0x0000000604270981 */ /* 0x000ea8000c1e1900 */
[----:B------:R-:W2:Y:S04]  /*0090*/  @P0 LDG.E R0, [R4.64+0x4] ;  /* 0x0000040604000981 */ /* 0x000ea8000c1e1900 */
[----:B------:R-:W0:Y:S02]  /*00a0*/  S2R R3, SR_CTAID.X ;  /* 0x0000000000037919 */ /* 0x000e240000002500 */
[----:B0-----:R-:W-:-:S02]  /*00b0*/  SHF.L.U32 R3, R3, 0x6, RZ ;  /* 0x0000000603037819 */ /* 0x001fc400000006ff */
[----:B--2---:R-:W-:Y:S02]  /*00c0*/  @P0 IADD3 R0, R0, -R39, RZ ;  /* 0x8000002700000210 */ /* 0x004fe40007ffe0ff */
[----:B------:R-:W-:-:S04]  /*00d0*/  @!P0 MOV R0, c[0x0][0x214] ;  /* 0x0000850000008a02 */ /* 0x000fc80000000f00 */
[----:B------:R-:W-:-:S13]  /*00e0*/  ISETP.GT.AND P1, PT, R0, R3, PT ;  /* 0x000000030000720c */ /* 0x000fda0003f24270 */
[----:B------:R-:W-:Y:S05]  /*00f0*/  @!P1 EXIT ;  /* 0x000000000000994d */ /* 0x000fea0003800000 */
[C---:B------:R-:W-:Y:S01]  /*0100*/  ISETP.NE.AND P2, PT, R39.reuse, -0x1, PT ;  /* 0xffffffff2700780c */ /* 0x040fe20003f45270 */
[----:B------:R-:W-:Y:S01]  /*0110*/  CS2R R18, SRZ ;  /* 0x0000000000127805 */ /* 0x000fe2000001ff00 */
[----:B------:R-:W-:Y:S01]  /*0120*/  MOV R16, RZ ;  /* 0x000000ff00107202 */ /* 0x000fe20000000f00 */
        /* <DEDUP_REMOVED lines=10> */
[----:B------:R-:W-:Y:S01]  /*01d0*/  @!P2 IMAD.WIDE.U32 R6, R42, c[0x0][0x380], RZ ;  /* 0x0000e0002a06aa25 */ /* 0x000fe200078e00ff */
[----:B------:R-:W-:Y:S01]  /*01e0*/  @!P2 SHF.R.S32.HI R2, RZ, 0x1f, R42 ;  /* 0x0000001fff02a819 */ /* 0x000fe2000001142a */
[----:B------:R-:W-:Y:S01]  /*01f0*/  CS2R R30, SRZ ;  /* 0x00000000001e7805 */ /* 0x000fe2000001ff00 */
[----:B------:R-:W-:Y:S01]  /*0200*/  CS2R R66, SRZ ;  /* 0x0000000000427805 */ /* 0x000fe2000001ff00 */
[C---:B------:R-:W-:Y:S01]  /*0210*/  @P2 IMAD.WIDE.U32 R4, R39.reuse, c[0x0][0x398], RZ ;  /* 0x0000e60027042a25 */ /* 0x040fe200078e00ff */
[----:B------:R-:W-:Y:S01]  /*0220*/  @!P2 MOV R4, R6 ;  /* 0x000000060004a202 */ /* 0x000fe20000000f00 */
[----:B------:R-:W-:Y:S01]  /*0230*/  CS2R R68, SRZ ;  /* 0x0000000000447805 */ /* 0x000fe2000001ff00 */
[----:B------:R-:W0:Y:S01]  /*0240*/  S2R R6, SR_TID.X ;  /* 0x0000000000067919 */ /* 0x000e220000002100 */
[----:B------:R-:W-:Y:S01]  /*0250*/  @!P2 IMAD R9, R2, c[0x0][0x380], RZ ;  /* 0x0000e0000209aa24 */ /* 0x000fe200078e02ff */
[----:B------:R-:W-:Y:S01]  /*0260*/  CS2R R36, SRZ ;  /* 0x0000000000247805 */ /* 0x000fe2000001ff00 */
[----:B------:R-:W-:Y:S01]  /*0270*/  @P2 IMAD R2, R39, c[0x0][0x39c], R5 ;  /* 0x0000e70027022a24 */ /* 0x000fe200078e0205 */
[----:B------:R-:W-:Y:S01]  /*0280*/  CS2R R64, SRZ ;  /* 0x0000000000407805 */ /* 0x000fe2000001ff00 */
[----:B------:R-:W-:Y:S01]  /*0290*/  IMAD.MOV.U32 R5, RZ, RZ, c[0x0][0x3e0] ;  /* 0x0000f800ff057624 */ /* 0x000fe200078e00ff */
[----:B------:R-:W-:Y:S01]  /*02a0*/  MOV R90, RZ ;  /* 0x000000ff005a7202 */ /* 0x000fe20000000f00 */
[----:B------:R-:W-:Y:S01]  /*02b0*/  @!P2 IMAD R9, R42, c[0x0][0x384], R9 ;  /* 0x0000e1002a09aa24 */ /* 0x000fe200078e0209 */
[----:B------:R-:W-:Y:S01]  /*02c0*/  CS2R R70, SRZ ;  /* 0x0000000000467805 */ /* 0x000fe2000001ff00 */
[----:B------:R-:W-:Y:S01]  /*02d0*/  CS2R R72, SRZ ;  /* 0x0000000000487805 */ /* 0x000fe2000001ff00 */
[----:B------:R-:W-:Y:S01]  /*02e0*/  ISETP.GE.AND P1, PT, R5, 0x1, PT ;  /* 0x000000010500780c */ /* 0x000fe20003f26270 */
[----:B------:R-:W-:Y:S01]  /*02f0*/  CS2R R74, SRZ ;  /* 0x00000000004a7805 */ /* 0x000fe2000001ff00 */
[----:B------:R-:W1:Y:S01]  /*0300*/  S2R R5, SR_CTAID.Z ;  /* 0x0000000000057919 */ /* 0x000e620000002700 */
[----:B------:R-:W-:Y:S01]  /*0310*/  @!P2 IADD3 R2, R7, R9, RZ ;  /* 0x000000090702a210 */ /* 0x000fe20007ffe0ff */
[----:B------:R-:W-:Y:S01]  /*0320*/  CS2R R78, SRZ ;  /* 0x00000000004e7805 */ /* 0x000fe2000001ff00 */
[----:B------:R-:W-:Y:S01]  /*0330*/  SHF.R.S32.HI R7, RZ, 0x1f, R3 ;  /* 0x0000001fff077819 */ /* 0x000fe20000011403 */
[----:B------:R-:W-:Y:S01]  /*0340*/  CS2R R8, SRZ ;  /* 0x0000000000087805 */ /* 0x000fe2000001ff00 */
[----:B------:R-:W-:Y:S01]  /*0350*/  MOV R76, RZ ;  /* 0x000000ff004c7202 */ /* 0x000fe20000000f00 */
[----:B------:R-:W-:Y:S01]  /*0360*/  CS2R R80, SRZ ;  /* 0x0000000000507805 */ /* 0x000fe2000001ff00 */
[----:B------:R-:W-:Y:S01]  /*0370*/  IMAD.MOV.U32 R82, RZ, RZ, RZ ;  /* 0x000000ffff527224 */ /* 0x000fe200078e00ff */
[----:B0-----:R-:W-:-:S04]  /*0380*/  SHF.R.S32.HI R77, RZ, 0x1f, R6 ;  /* 0x0000001fff4d7819 */ /* 0x001fc80000011406 */
[CC--:B------:R-:W-:Y:S02]  /*0390*/  LEA.HI R46, R77.reuse, R6.reuse, RZ, 0x5 ;  /* 0x000000064d2e7211 */ /* 0x0c0fe400078f28ff */
[----:B------:R-:W-:Y:S02]  /*03a0*/  LEA.HI R83, R77, R6, RZ, 0x2 ;  /* 0x000000064d537211 */ /* 0x000fe400078f10ff */
[----:B------:R-:W-:Y:S01]  /*03b0*/  SHF.R.S32.HI R84, RZ, 0x5, R46 ;  /* 0x00000005ff547819 */ /* 0x000fe2000001142e */
[----:B------:R-:W-:Y:S05]  /*03c0*/  @!P1 BRA `(.L_x_248) ;  /* 0x00000ce000009947 */ /* 0x000fea0003800000 */
[C---:B------:R-:W-:Y:S01]  /*03d0*/  IMAD.WIDE R16, R42.reuse, 0x80, RZ ;  /* 0x000000802a107825 */ /* 0x040fe200078e02ff */
[----:B------:R-:W-:Y:S01]  /*03e0*/  MOV R40, c[0x0][0x1c0] ;  /* 0x0000700000287a02 */ /* 0x000fe20000000f00 */
[----:B------:R-:W-:Y:S01]  /*03f0*/  HFMA2.MMA R51, -RZ, RZ, 0, 0 ;  /* 0x00000000ff337435 */ /* 0x000fe200000001ff */
[----:B------:R-:W-:Y:S01]  /*0400*/  @!P2 MOV R39, 0xffffffff ;  /* 0xffffffff0027a802 */ /* 0x000fe20000000f00 */
[----:B------:R-:W-:Y:S01]  /*0410*/  IMAD.WIDE R42, R42, c[0x0][0x224], RZ ;  /* 0x000089002a2a7a25 */ /* 0x000fe200078e02ff */
[----:B------:R-:W-:Y:S01]  /*0420*/  SEL R16, R16, RZ, P0 ;  /* 0x000000ff10107207 */ /* 0x000fe20000000000 */
[----:B------:R-:W-:Y:S01]  /*0430*/  UMOV UR4, 0x2 ;  /* 0x0000000200047882 */ /* 0x000fe20000000000 */
[----:B------:R-:W-:Y:S01]  /*0440*/  SEL R38, R17, RZ, P0 ;  /* 0x000000ff11267207 */ /* 0x000fe20000000000 */
[----:B------:R-:W-:Y:S01]  /*0450*/  IMAD R17, R43, c[0x0][0x1c0], RZ ;  /* 0x000070002b117a24 */ /* 0x000fe200078e02ff */
[----:B------:R-:W-:Y:S01]  /*0460*/  IADD3 R47, P0, R3, R16, RZ ;  /* 0x00000010032f7210 */ /* 0x000fe20007f1e0ff */
[----:B------:R-:W-:Y:S01]  /*0470*/  ULDC.64 UR10, c[0x0][0x3d8] ;  /* 0x0000f600000a7ab9 */ /* 0x000fe20000000a00 */
[----:B------:R-:W-:Y:S01]  /*0480*/  SHF.R.S32.HI R16, RZ, 0x1f, R40 ;  /* 0x0000001fff107819 */ /* 0x000fe20000011428 */
[----:B------:R-:W-:Y:S01]  /*0490*/  IMAD.WIDE R40, R40, c[0x0][0x22c], RZ ;  /* 0x00008b0028287a25 */ /* 0x000fe200078e02ff */
[----:B------:R-:W-:Y:S01]  /*04a0*/  IADD3.X R49, R7, R38, RZ, P0, !PT ;  /* 0x0000002607317210 */ /* 0x000fe200007fe4ff */
[----:B------:R-:W-:Y:S01]  /*04b0*/  USHF.L.U64.HI UR4, UR10, UR4, UR11 ;  /* 0x000000040a047299 */ /* 0x000fe2000801020b */
[----:B------:R-:W-:Y:S01]  /*04c0*/  MOV R85, c[0x0][0x22c] ;  /* 0x00008b0000557a02 */ /* 0x000fe20000000f00 */
[----:B------:R-:W-:Y:S01]  /*04d0*/  IMAD R53, R42, R16, R17 ;  /* 0x000000102a357224 */ /* 0x000fe200078e0211 */
[----:B------:R-:W-:Y:S01]  /*04e0*/  ULDC.64 UR8, c[0x0][0x350] ;  /* 0x0000d40000087ab9 */ /* 0x000fe20000000a00 */
[----:B------:R-:W-:-:S02]  /*04f0*/  IMAD R38, R49, c[0x0][0x1c0], RZ ;  /* 0x0000700031267a24 */ /* 0x000fc400078e02ff */
[----:B------:R-:W-:-:S04]  /*0500*/  IMAD.WIDE.U32 R42, R42, c[0x0][0x1c0], RZ ;  /* 0x000070002a2a7a25 */ /* 0x000fc800078e00ff */
[----:B------:R-:W-:Y:S02]  /*0510*/  IMAD R55, R16, R47, R38 ;  /* 0x0000002f10377224 */ /* 0x000fe400078e0226 */
[----:B------:R-:W-:-:S04]  /*0520*/  IMAD.WIDE.U32 R16, R47, c[0x0][0x1c0], RZ ;  /* 0x000070002f107a25 */ /* 0x000fc800078e00ff */
[----:B------:R-:W-:Y:S01]  /*0530*/  IMAD.IADD R48, R43, 0x1, R53 ;  /* 0x000000012b307824 */ /* 0x000fe200078e0235 */
[----:B------:R-:W-:Y:S01]  /*0540*/  IADD3 R43, R17, R55, RZ ;  /* 0x00000037112b7210 */ /* 0x000fe20007ffe0ff */
[-C--:B------:R-:W-:Y:S01]  /*0550*/  IMAD R50, R41, R39.reuse, RZ ;  /* 0x0000002729327224 */ /* 0x080fe200078e02ff */
[----:B------:R-:W-:Y:S01]  /*0560*/  SHF.R.S32.HI R17, RZ, 0x1f, R85 ;  /* 0x0000001fff117819 */ /* 0x000fe20000011455 */
[----:B------:R-:W-:-:S04]  /*0570*/  IMAD.WIDE.U32 R44, R40, R39, RZ ;  /* 0x00000027282c7225 */ /* 0x000fc800078e00ff */
[----:B------:R-:W-:-:S04]  /*0580*/  IMAD.WIDE.U32 R38, R42, c[0x0][0x22c], RZ ;  /* 0x00008b002a267a25 */ /* 0x000fc800078e00ff */
[----:B------:R-:W-:Y:S02]  /*0590*/  IMAD R51, R40, R51, R50 ;  /* 0x0000003328337224 */ /* 0x000fe400078e0232 */
[----:B------:R-:W-:Y:S02]  /*05a0*/  IMAD R48, R48, c[0x0][0x22c], RZ ;  /* 0x00008b0030307a24 */ /* 0x000fe400078e02ff */
[----:B------:R-:W-:Y:S01]  /*05b0*/  IMAD R50, R43, c[0x0][0x22c], RZ ;  /* 0x00008b002b327a24 */ /* 0x000fe200078e02ff */
[----:B------:R-:W-:Y:S01]  /*05c0*/  SEL R43, R38, R44, !P2 ;  /* 0x0000002c262b7207 */ /* 0x000fe20005000000 */
[----:B------:R-:W-:Y:S01]  /*05d0*/  IMAD R38, R17, R42, R48 ;  /* 0x0000002a11267224 */ /* 0x000fe200078e0230 */
[----:B------:R-:W-:Y:S01]  /*05e0*/  IADD3 R44, R45, R51, RZ ;  /* 0x000000332d2c7210 */ /* 0x000fe20007ffe0ff */
[----:B------:R-:W-:Y:S01]  /*05f0*/  IMAD R53, R17, R16, R50 ;  /* 0x0000001011357224 */ /* 0x000fe200078e0232 */
[----:B------:R-:W-:Y:S01]  /*0600*/  LOP3.LUT R45, R46, 0xffffffe0, RZ, 0xc0, !PT ;  /* 0xffffffe02e2d7812 */ /* 0x000fe200078ec0ff */
[----:B------:R-:W-:Y:S01]  /*0610*/  IMAD.WIDE.U32 R16, R16, c[0x0][0x22c], RZ ;  /* 0x00008b0010107a25 */ /* 0x000fe200078e00ff */
[----:B------:R-:W-:-:S02]  /*0620*/  @!P2 IADD3 R44, R39, R38, RZ ;  /* 0x00000026272ca210 */ /* 0x000fc40007ffe0ff */
[----:B------:R-:W-:Y:S01]  /*0630*/  IADD3 R45, -R45, R6, RZ ;  /* 0x000000062d2d7210 */ /* 0x000fe20007ffe1ff */
[----:B------:R-:W-:Y:S01]  /*0640*/  IMAD R85, R85, c[0x0][0x1c0], RZ ;  /* 0x0000700055557a24 */ /* 0x000fe200078e02ff */
[----:B------:R-:W-:Y:S01]  /*0650*/  IADD3 R17, R17, R53, RZ ;  /* 0x0000003511117210 */ /* 0x000fe20007ffe0ff */
[----:B-1----:R-:W-:Y:S01]  /*0660*/  IMAD R51, R5, c[0x0][0x22c], RZ ;  /* 0x00008b0005337a24 */ /* 0x002fe200078e02ff */
[C---:B------:R-:W-:Y:S01]  /*0670*/  SHF.L.U32 R88, R16.reuse, 0x2, RZ ;  /* 0x0000000210587819 */ /* 0x040fe200000006ff */
[----:B------:R-:W-:Y:S01]  /*0680*/  IMAD.SHL.U32 R53, R85, 0x8, RZ ;  /* 0x0000000855357824 */ /* 0x000fe200078e00ff */
[----:B------:R-:W-:Y:S01]  /*0690*/  SHF.L.U64.HI R89, R16, 0x2, R17 ;  /* 0x0000000210597819 */ /* 0x000fe20000010211 */
[----:B------:R-:W-:Y:S01]  /*06a0*/  IMAD R55, R84, R85, R45 ;  /* 0x0000005554377224 */ /* 0x000fe200078e022d */
[----:B------:R-:W-:Y:S01]  /*06b0*/  IADD3 R38, P0, R51, R43, RZ ;  /* 0x0000002b33267210 */ /* 0x000fe20007f1e0ff */
[----:B------:R-:W-:Y:S01]  /*06c0*/  IMAD R49, R49, R40, RZ ;  /* 0x0000002831317224 */ /* 0x000fe200078e02ff */
[C---:B------:R-:W-:Y:S01]  /*06d0*/  IADD3 R48, R53.reuse, 0x20, R53 ;  /* 0x0000002035307810 */ /* 0x040fe20007ffe035 */
[----:B------:R-:W-:Y:S01]  /*06e0*/  IMAD.WIDE R16, R53, 0x4, R88 ;  /* 0x0000000435107825 */ /* 0x000fe200078e0258 */
[----:B------:R-:W-:-:S02]  /*06f0*/  LEA.HI.X.SX32 R39, R51, R44, 0x1, P0 ;  /* 0x0000002c33277211 */ /* 0x000fc400000f0eff */
[----:B------:R-:W-:Y:S01]  /*0700*/  IADD3 R46, R53, R48, RZ ;  /* 0x00000030352e7210 */ /* 0x000fe20007ffe0ff */
[-C--:B------:R-:W-:Y:S01]  /*0710*/  IMAD R49, R41, R47.reuse, R49 ;  /* 0x0000002f29317224 */ /* 0x080fe200078e0231 */
[----:B------:R-:W-:Y:S01]  /*0720*/  SHF.R.S32.HI R41, RZ, 0x1f, R55 ;  /* 0x0000001fff297819 */ /* 0x000fe20000011437 */
[----:B------:R-:W-:Y:S01]  /*0730*/  IMAD.WIDE.U32 R38, R40, R47, R38 ;  /* 0x0000002f28267225 */ /* 0x000fe200078e0026 */
[----:B------:R-:W-:Y:S02]  /*0740*/  IADD3 R45, R53, R46, RZ ;  /* 0x0000002e352d7210 */ /* 0x000fe40007ffe0ff */
[----:B------:R-:W-:Y:S01]  /*0750*/  SHF.L.U32 R87, R43, 0x2, RZ ;  /* 0x000000022b577819 */ /* 0x000fe200000006ff */
[----:B------:R-:W-:Y:S01]  /*0760*/  IMAD.WIDE R88, R51, 0x4, R88 ;  /* 0x0000000433587825 */ /* 0x000fe200078e0258 */
[----:B------:R-:W-:Y:S02]  /*0770*/  IADD3 R38, P0, R55, R38, RZ ;  /* 0x0000002637267210 */ /* 0x000fe40007f1e0ff */
[----:B------:R-:W-:Y:S01]  /*0780*/  IADD3 R42, R53, R45, RZ ;  /* 0x0000002d352a7210 */ /* 0x000fe20007ffe0ff */
[----:B------:R-:W-:Y:S01]  /*0790*/  IMAD.WIDE R16, R51, 0x4, R16 ;  /* 0x0000000433107825 */ /* 0x000fe200078e0210 */
[----:B------:R-:W-:-:S02]  /*07a0*/  IADD3.X R41, R41, R39, R49, P0, !PT ;  /* 0x0000002729297210 */ /* 0x000fc400007fe431 */
[----:B------:R-:W-:Y:S01]  /*07b0*/  IADD3 R40, R53, R42, RZ ;  /* 0x0000002a35287210 */ /* 0x000fe20007ffe0ff */
[----:B------:R-:W-:Y:S01]  /*07c0*/  IMAD.WIDE R88, R55, 0x4, R88 ;  /* 0x0000000437587825 */ /* 0x000fe200078e0258 */
[C---:B------:R-:W-:Y:S02]  /*07d0*/  SHF.L.U64.HI R51, R38.reuse, 0x2, R41 ;  /* 0x0000000226337819 */ /* 0x040fe40000010229 */
[----:B------:R-:W-:Y:S01]  /*07e0*/  IADD3 R39, R53, R40, RZ ;  /* 0x0000002835277210 */ /* 0x000fe20007ffe0ff */
[----:B------:R-:W-:Y:S01]  /*07f0*/  IMAD.SHL.U32 R50, R38, 0x4, RZ ;  /* 0x0000000426327824 */ /* 0x000fe200078e00ff */
[----:B------:R-:W-:Y:S01]  /*0800*/  IADD3 R86, P1, R88, R87, RZ ;  /* 0x0000005758567210 */ /* 0x000fe20007f3e0ff */
[----:B------:R-:W-:Y:S01]  /*0810*/  IMAD.WIDE R16, R55, 0x4, R16 ;  /* 0x0000000437107825 */ /* 0x000fe200078e0210 */
[----:B------:R-:W-:-:S03]  /*0820*/  SHF.L.U64.HI R55, R43, 0x2, R44 ;  /* 0x000000022b377819 */ /* 0x000fc6000001022c */
[--C-:B------:R-:W-:Y:S01]  /*0830*/  IMAD.WIDE R38, R39, 0x4, R50.reuse ;  /* 0x0000000427267825 */ /* 0x100fe200078e0232 */
[----:B------:R-:W-:Y:S02]  /*0840*/  IADD3 R87, P0, R16, R87, RZ ;  /* 0x0000005710577210 */ /* 0x000fe40007f1e0ff */
[-C--:B------:R-:W-:Y:S01]  /*0850*/  IADD3.X R88, R89, R55.reuse, RZ, P1, !PT ;  /* 0x0000003759587210 */ /* 0x080fe20000ffe4ff */
[--C-:B------:R-:W-:Y:S01]  /*0860*/  IMAD.WIDE R40, R40, 0x4, R50.reuse ;  /* 0x0000000428287825 */ /* 0x100fe200078e0232 */
[----:B------:R-:W-:Y:S02]  /*0870*/  IADD3.X R89, R17, R55, RZ, P0, !PT ;  /* 0x0000003711597210 */ /* 0x000fe400007fe4ff */
[----:B------:R-:W-:Y:S01]  /*0880*/  CS2R R16, SRZ ;  /* 0x0000000000107805 */ /* 0x000fe2000001ff00 */
[----:B------:R-:W-:-:S04]  /*0890*/  IMAD.WIDE R42, R42, 0x4, R50 ;  /* 0x000000042a2a7825 */ /* 0x000fc800078e0232 */
[----:B------:R-:W-:-:S04]  /*08a0*/  IMAD.WIDE R44, R45, 0x4, R50 ;  /* 0x000000042d2c7825 */ /* 0x000fc800078e0232 */
[----:B------:R-:W-:-:S04]  /*08b0*/  IMAD.WIDE R46, R46, 0x4, R50 ;  /* 0x000000042e2e7825 */ /* 0x000fc800078e0232 */
[----:B------:R-:W-:-:S04]  /*08c0*/  IMAD.WIDE R48, R48, 0x4, R50 ;  /* 0x0000000430307825 */ /* 0x000fc800078e0232 */
[----:B------:R-:W-:-:S06]  /*08d0*/  IMAD.WIDE R50, R85, 0x20, R50 ;  /* 0x0000002055327825 */ /* 0x000fcc00078e0232 */
[----:B------:R-:W-:-:S05]  /*08e0*/  IMAD.WIDE R50, R53, 0x4, R50 ;  /* 0x0000000435327825 */ /* 0x000fca00078e0232 */
.L_x_249:
[----:B------:R-:W-:-:S04]  /*08f0*/  IADD3 R52, P0, R50, UR8, RZ ;  /* 0x0000000832347c10 */ /* 0x000fc8000ff1e0ff */
[----:B------:R-:W-:-:S05]  /*0900*/  IADD3.X R53, R51, UR9, RZ, P0, !PT ;  /* 0x0000000933357c10 */ /* 0x000fca00087fe4ff */
[C---:B------:R-:W-:Y:S01]  /*0910*/  IMAD.WIDE R54, R85.reuse, 0x20, R52 ;  /* 0x0000002055367825 */ /* 0x040fe200078e0234 */
[----:B------:R-:W-:Y:S01]  /*0920*/  IADD3 R92, P0, R86, UR8, RZ ;  /* 0x00000008565c7c10 */ /* 0x000fe2000ff1e0ff */
[----:B------:R0:W2:Y:S04]  /*0930*/  LDG.E R53, [R52.64] ;  /* 0x0000000634357981 */ /* 0x0000a8000c1e1900 */
[----:B------:R-:W-:Y:S02]  /*0940*/  IMAD.WIDE R56, R85, 0x20, R54 ;  /* 0x0000002055387825 */ /* 0x000fe400078e0236 */
[----:B------:R1:W3:Y:S01]  /*0950*/  LDG.E R54, [R54.64] ;  /* 0x0000000636367981 */ /* 0x0002e2000c1e1900 */
[----:B------:R-:W-:-:S03]  /*0960*/  IADD3.X R93, R88, UR9, RZ, P0, !PT ;  /* 0x00000009585d7c10 */ /* 0x000fc600087fe4ff */
[C---:B------:R-:W-:Y:S02]  /*0970*/  IMAD.WIDE R58, R85.reuse, 0x20, R56 ;  /* 0x00000020553a7825 */ /* 0x040fe400078e0238 */
[----:B------:R4:W5:Y:S04]  /*0980*/  LDG.E R57, [R56.64] ;  /* 0x0000000638397981 */ /* 0x000968000c1e1900 */
[----:B------:R4:W5:Y:S01]  /*0990*/  LDG.E R91, [R58.64] ;  /* 0x000000063a5b7981 */ /* 0x000962000c1e1900 */
[----:B------:R-:W-:Y:S01]  /*09a0*/  IMAD.WIDE R60, R85, 0x20, R58 ;  /* 0x00000020553c7825 */ /* 0x000fe200078e023a */
[----:B0-----:R-:W-:Y:S02]  /*09b0*/  IADD3 R52, P0, R87, UR8, RZ ;  /* 0x0000000857347c10 */ /* 0x001fe4000ff1e0ff */
[----:B-1----:R-:W5:Y:S04]  /*09c0*/  LDG.E R55, [R92.64+0x80] ;  /* 0x000080065c377981 */ /* 0x002f68000c1e1900 */
[----:B----4-:R0:W4:Y:S04]  /*09d0*/  LDG.E R56, [R92.64+0x180] ;  /* 0x000180065c387981 */ /* 0x010128000c1e1900 */
[----:B------:R0:W4:Y:S01]  /*09e0*/  LDG.E R59, [R92.64] ;  /* 0x000000065c3b7981 */ /* 0x000122000c1e1900 */
[----:B------:R-:W-:-:S03]  /*09f0*/  IMAD.WIDE R62, R85, 0x20, R60 ;  /* 0x00000020553e7825 */ /* 0x000fc600078e023c */
[----:B------:R1:W4:Y:S04]  /*0a00*/  LDG.E R60, [R60.64] ;  /* 0x000000063c3c7981 */ /* 0x000328000c1e1900 */
[----:B------:R0:W4:Y:S04]  /*0a10*/  LDG.E R63, [R62.64] ;  /* 0x000000063e3f7981 */ /* 0x000128000c1e1900 */
[----:B------:R0:W4:Y:S04]  /*0a20*/  LDG.E R58, [R92.64+0x100] ;  /* 0x000100065c3a7981 */ /* 0x000128000c1e1900 */
[----:B-1----:R1:W4:Y:S01]  /*0a30*/  LDG.E R61, [R92.64+0x280] ;  /* 0x000280065c3d7981 */ /* 0x002322000c1e1900 */
[----:B---3--:R-:W-:-:S03]  /*0a40*/  FADD.FTZ R79, R54, R79 ;  /* 0x0000004f364f7221 */ /* 0x008fc60000010000 */
[----:B------:R1:W3:Y:S01]  /*0a50*/  LDG.E R54, [R92.64+0x200] ;  /* 0x000200065c367981 */ /* 0x0002e2000c1e1900 */
[----:B--2---:R-:W-:Y:S01]  /*0a60*/  FADD.FTZ R80, R53, R80 ;  /* 0x0000005035507221 */ /* 0x004fe20000010000 */
[----:B------:R-:W-:Y:S01]  /*0a70*/  IADD3.X R53, R89, UR9, RZ, P0, !PT ;  /* 0x0000000959357c10 */ /* 0x000fe200087fe4ff */
[----:B-----5:R-:W-:-:S04]  /*0a80*/  FADD.FTZ R78, R57, R78 ;  /* 0x0000004e394e7221 */ /* 0x020fc80000010000 */
[----:B0-----:R0:W2:Y:S04]  /*0a90*/  LDG.E R62, [R52.64] ;  /* 0x00000006343e7981 */ /* 0x0010a8000c1e1900 */
[----:B------:R0:W5:Y:S01]  /*0aa0*/  LDG.E R57, [R52.64+0x200] ;  /* 0x0002000634397981 */ /* 0x000162000c1e1900 */
[----:B------:R-:W-:Y:S02]  /*0ab0*/  FADD.FTZ R76, R91, R76 ;  /* 0x0000004c5b4c7221 */ /* 0x000fe40000010000 */
[----:B------:R-:W-:Y:S01]  /*0ac0*/  FADD.FTZ R73, R55, R73 ;  /* 0x0000004937497221 */ /* 0x000fe20000010000 */
[----:B------:R0:W5:Y:S04]  /*0ad0*/  LDG.E R91, [R52.64+0x80] ;  /* 0x00008006345b7981 */ /* 0x000168000c1e1900 */
[----:B-1----:R0:W5:Y:S01]  /*0ae0*/  LDG.E R93, [R52.64+0x280] ;  /* 0x00028006345d7981 */ /* 0x002162000c1e1900 */
[----:B----4-:R-:W-:-:S03]  /*0af0*/  FADD.FTZ R82, R59, R82 ;  /* 0x000000523b527221 */ /* 0x010fc60000010000 */
[----:B------:R0:W4:Y:S01]  /*0b00*/  LDG.E R59, [R52.64+0x180] ;  /* 0x00018006343b7981 */ /* 0x000122000c1e1900 */
[----:B------:R-:W-:-:S03]  /*0b10*/  FADD.FTZ R74, R63, R74 ;  /* 0x0000004a3f4a7221 */ /* 0x000fc60000010000 */
[----:B------:R0:W4:Y:S01]  /*0b20*/  LDG.E R63, [R52.64+0x100] ;  /* 0x00010006343f7981 */ /* 0x000122000c1e1900 */
[----:B------:R-:W-:Y:S02]  /*0b30*/  FADD.FTZ R75, R60, R75 ;  /* 0x0000004b3c4b7221 */ /* 0x000fe40000010000 */
[----:B------:R-:W-:Y:S02]  /*0b40*/  FADD.FTZ R65, R58, R65 ;  /* 0x000000413a417221 */ /* 0x000fe40000010000 */
[----:B------:R-:W-:Y:S02]  /*0b50*/  FADD.FTZ R31, R56, R31 ;  /* 0x0000001f381f7221 */ /* 0x000fe40000010000 */
[----:B------:R-:W-:Y:S02]  /*0b60*/  FADD.FTZ R15, R61, R15 ;  /* 0x0000000f3d0f7221 */ /* 0x000fe40000010000 */
[----:B---3--:R-:W-:Y:S01]  /*0b70*/  FADD.FTZ R23, R54, R23 ;  /* 0x0000001736177221 */ /* 0x008fe20000010000 */
[----:B------:R-:W-:-:S04]  /*0b80*/  IADD3 R54, P0, R48, UR8, RZ ;  /* 0x0000000830367c10 */ /* 0x000fc8000ff1e0ff */
[----:B------:R-:W-:Y:S02]  /*0b90*/  IADD3.X R55, R49, UR9, RZ, P0, !PT ;  /* 0x0000000931377c10 */ /* 0x000fe400087fe4ff */
[----:B0-----:R-:W-:Y:S01]  /*0ba0*/  IADD3 R52, P0, R46, UR8, RZ ;  /* 0x000000082e347c10 */ /* 0x001fe2000ff1e0ff */
[----:B--2---:R-:W-:Y:S02]  /*0bb0*/  FADD.FTZ R81, R62, R81 ;  /* 0x000000513e517221 */ /* 0x004fe40000010000 */
[----:B------:R0:W2:Y:S01]  /*0bc0*/  LDG.E R62, [R54.64] ;  /* 0x00000006363e7981 */ /* 0x0000a2000c1e1900 */
[----:B------:R-:W-:Y:S01]  /*0bd0*/  IADD3.X R53, R47, UR9, RZ, P0, !PT ;  /* 0x000000092f357c10 */ /* 0x000fe200087fe4ff */
[----:B-----5:R-:W-:Y:S02]  /*0be0*/  FADD.FTZ R22, R57, R22 ;  /* 0x0000001639167221 */ /* 0x020fe40000010000 */
[----:B------:R0:W3:Y:S04]  /*0bf0*/  LDG.E R60, [R54.64+0x80] ;  /* 0x00008006363c7981 */ /* 0x0000e8000c1e1900 */
[----:B------:R0:W5:Y:S04]  /*0c00*/  LDG.E R58, [R54.64+0x100] ;  /* 0x00010006363a7981 */ /* 0x000168000c1e1900 */
[----:B------:R0:W5:Y:S01]  /*0c10*/  LDG.E R56, [R54.64+0x180] ;  /* 0x0001800636387981 */ /* 0x000162000c1e1900 */
[----:B----4-:R-:W-:-:S03]  /*0c20*/  FADD.FTZ R30, R59, R30 ;  /* 0x0000001e3b1e7221 */ /* 0x010fc60000010000 */
[----:B------:R0:W4:Y:S04]  /*0c30*/  LDG.E R92, [R54.64+0x200] ;  /* 0x00020006365c7981 */ /* 0x000128000c1e1900 */
[----:B------:R1:W4:Y:S04]  /*0c40*/  LDG.E R61, [R52.64+0x80] ;  /* 0x00008006343d7981 */ /* 0x000328000c1e1900 */
[----:B------:R1:W4:Y:S04]  /*0c50*/  LDG.E R59, [R52.64+0x100] ;  /* 0x00010006343b7981 */ /* 0x000328000c1e1900 */
[----:B------:R1:W4:Y:S01]  /*0c60*/  LDG.E R57, [R52.64+0x180] ;  /* 0x0001800634397981 */ /* 0x000322000c1e1900 */
[----:B0-----:R-:W-:Y:S01]  /*0c70*/  IADD3 R54, P0, R44, UR8, RZ ;  /* 0x000000082c367c10 */ /* 0x001fe2000ff1e0ff */
[----:B------:R-:W-:-:S02]  /*0c80*/  FADD.FTZ R72, R91, R72 ;  /* 0x000000485b487221 */ /* 0x000fc40000010000 */
[----:B------:R-:W-:Y:S01]  /*0c90*/  FADD.FTZ R64, R63, R64 ;  /* 0x000000403f407221 */ /* 0x000fe20000010000 */
[----:B------:R1:W4:Y:S01]  /*0ca0*/  LDG.E R91, [R52.64+0x200] ;  /* 0x00020006345b7981 */ /* 0x000322000c1e1900 */
[----:B------:R-:W-:-:S03]  /*0cb0*/  IADD3.X R55, R45, UR9, RZ, P0, !PT ;  /* 0x000000092d377c10 */ /* 0x000fc600087fe4ff */
[----:B------:R1:W4:Y:S02]  /*0cc0*/  LDG.E R63, [R52.64] ;  /* 0x00000006343f7981 */ /* 0x000324000c1e1900 */
[----:B-1----:R-:W-:-:S04]  /*0cd0*/  IADD3 R52, P0, R42, UR8, RZ ;  /* 0x000000082a347c10 */ /* 0x002fc8000ff1e0ff */
[----:B------:R-:W-:Y:S01]  /*0ce0*/  IADD3.X R53, R43, UR9, RZ, P0, !PT ;  /* 0x000000092b357c10 */ /* 0x000fe200087fe4ff */
[----:B--2---:R-:W-:Y:S02]  /*0cf0*/  FADD.FTZ R71, R62, R71 ;  /* 0x000000473e477221 */ /* 0x004fe40000010000 */
[----:B------:R0:W2:Y:S01]  /*0d00*/  LDG.E R62, [R54.64] ;  /* 0x00000006363e7981 */ /* 0x0000a2000c1e1900 */
[----:B---3--:R-:W-:-:S03]  /*0d10*/  FADD.FTZ R37, R60, R37 ;  /* 0x000000253c257221 */ /* 0x008fc60000010000 */
[----:B------:R0:W3:Y:S01]  /*0d20*/  LDG.E R60, [R54.64+0x80] ;  /* 0x00008006363c7981 */ /* 0x0000e2000c1e1900 */
[----:B-----5:R-:W-:-:S03]  /*0d30*/  FADD.FTZ R29, R58, R29 ;  /* 0x0000001d3a1d7221 */ /* 0x020fc60000010000 */
[----:B------:R0:W5:Y:S01]  /*0d40*/  LDG.E R58, [R54.64+0x100] ;  /* 0x00010006363a7981 */ /* 0x000162000c1e1900 */
[----:B------:R-:W-:-:S03]  /*0d50*/  FADD.FTZ R21, R56, R21 ;  /* 0x0000001538157221 */ /* 0x000fc60000010000 */
[----:B------:R0:W5:Y:S01]  /*0d60*/  LDG.E R56, [R54.64+0x180] ;  /* 0x0001800636387981 */ /* 0x000162000c1e1900 */
[----:B----4-:R-:W-:-:S03]  /*0d70*/  FADD.FTZ R13, R92, R13 ;  /* 0x0000000d5c0d7221 */ /* 0x010fc60000010000 */
[----:B------:R0:W4:Y:S01]  /*0d80*/  LDG.E R92, [R54.64+0x200] ;  /* 0x00020006365c7981 */ /* 0x000122000c1e1900 */
[----:B------:R-:W-:-:S03]  /*0d90*/  FADD.FTZ R36, R61, R36 ;  /* 0x000000243d247221 */ /* 0x000fc60000010000 */
[----:B------:R1:W4:Y:S01]  /*0da0*/  LDG.E R61, [R52.64+0x80] ;  /* 0x00008006343d7981 */ /* 0x000322000c1e1900 */
[----:B------:R-:W-:-:S03]  /*0db0*/  FADD.FTZ R28, R59, R28 ;  /* 0x0000001c3b1c7221 */ /* 0x000fc60000010000 */
[----:B------:R1:W4:Y:S01]  /*0dc0*/  LDG.E R59, [R52.64+0x100] ;  /* 0x00010006343b7981 */ /* 0x000322000c1e1900 */
[----:B------:R-:W-:-:S03]  /*0dd0*/  FADD.FTZ R20, R57, R20 ;  /* 0x0000001439147221 */ /* 0x000fc60000010000 */
[----:B------:R1:W4:Y:S01]  /*0de0*/  LDG.E R57, [R52.64+0x180] ;  /* 0x0001800634397981 */ /* 0x000322000c1e1900 */
[----:B0-----:R-:W-:Y:S01]  /*0df0*/  IADD3 R54, P0, R40, UR8, RZ ;  /* 0x0000000828367c10 */ /* 0x001fe2000ff1e0ff */
[----:B------:R-:W-:Y:S02]  /*0e00*/  FADD.FTZ R12, R91, R12 ;  /* 0x0000000c5b0c7221 */ /* 0x000fe40000010000 */
[----:B------:R1:W4:Y:S01]  /*0e10*/  LDG.E R91, [R52.64+0x200] ;  /* 0x00020006345b7981 */ /* 0x000322000c1e1900 */
[----:B------:R-:W-:Y:S01]  /*0e20*/  IADD3.X R55, R41, UR9, RZ, P0, !PT ;  /* 0x0000000929377c10 */ /* 0x000fe200087fe4ff */
[----:B------:R-:W-:Y:S02]  /*0e30*/  FADD.FTZ R70, R63, R70 ;  /* 0x000000463f467221 */ /* 0x000fe40000010000 */
[----:B------:R1:W4:Y:S01]  /*0e40*/  LDG.E R63, [R52.64] ;  /* 0x00000006343f7981 */ /* 0x000322000c1e1900 */
[----:B------:R-:W-:-:S03]  /*0e50*/  FADD.FTZ R14, R93, R14 ;  /* 0x0000000e5d0e7221 */ /* 0x000fc60000010000 */
[----:B------:R0:W4:Y:S01]  /*0e60*/  LDG.E R93, [R54.64] ;  /* 0x00000006365d7981 */ /* 0x000122000c1e1900 */
[----:B-1----:R-:W-:-:S04]  /*0e70*/  IADD3 R52, P0, R38, UR8, RZ ;  /* 0x0000000826347c10 */ /* 0x002fc8000ff1e0ff */
[----:B------:R-:W-:Y:S01]  /*0e80*/  IADD3.X R53, R39, UR9, RZ, P0, !PT ;  /* 0x0000000927357c10 */ /* 0x000fe200087fe4ff */
[----:B--2---:R-:W-:Y:S02]  /*0e90*/  FADD.FTZ R69, R62, R69 ;  /* 0x000000453e457221 */ /* 0x004fe40000010000 */
[----:B------:R0:W2:Y:S01]  /*0ea0*/  LDG.E R62, [R54.64+0x200] ;  /* 0x00020006363e7981 */ /* 0x0000a2000c1e1900 */
[----:B---3--:R-:W-:-:S03]  /*0eb0*/  FADD.FTZ R35, R60, R35 ;  /* 0x000000233c237221 */ /* 0x008fc60000010000 */
[----:B------:R0:W3:Y:S01]  /*0ec0*/  LDG.E R60, [R54.64+0x80] ;  /* 0x00008006363c7981 */ /* 0x0000e2000c1e1900 */
[----:B-----5:R-:W-:-:S03]  /*0ed0*/  FADD.FTZ R27, R58, R27 ;  /* 0x0000001b3a1b7221 */ /* 0x020fc60000010000 */
[----:B------:R0:W5:Y:S01]  /*0ee0*/  LDG.E R58, [R54.64+0x100] ;  /* 0x00010006363a7981 */ /* 0x000162000c1e1900 */
[----:B------:R-:W-:-:S03]  /*0ef0*/  FADD.FTZ R19, R56, R19 ;  /* 0x0000001338137221 */ /* 0x000fc60000010000 */
[----:B------:R0:W5:Y:S01]  /*0f00*/  LDG.E R56, [R54.64+0x180] ;  /* 0x0001800636387981 */ /* 0x000162000c1e1900 */
[----:B----4-:R-:W-:-:S03]  /*0f10*/  FADD.FTZ R11, R92, R11 ;  /* 0x0000000b5c0b7221 */ /* 0x010fc60000010000 */
[----:B------:R-:W4:Y:S01]  /*0f20*/  LDG.E R92, [R52.64] ;  /* 0x00000006345c7981 */ /* 0x000f22000c1e1900 */
[----:B------:R-:W-:-:S03]  /*0f30*/  FADD.FTZ R68, R61, R68 ;  /* 0x000000443d447221 */ /* 0x000fc60000010000 */
[----:B------:R-:W4:Y:S01]  /*0f40*/  LDG.E R61, [R52.64+0x200] ;  /* 0x00020006343d7981 */ /* 0x000f22000c1e1900 */
[----:B------:R-:W-:-:S03]  /*0f50*/  FADD.FTZ R34, R59, R34 ;  /* 0x000000223b227221 */ /* 0x000fc60000010000 */
[----:B------:R-:W4:Y:S01]  /*0f60*/  LDG.E R59, [R52.64+0x100] ;  /* 0x00010006343b7981 */ /* 0x000f22000c1e1900 */
[----:B------:R-:W-:-:S03]  /*0f70*/  FADD.FTZ R26, R57, R26 ;  /* 0x0000001a391a7221 */ /* 0x000fc60000010000 */
[----:B------:R-:W4:Y:S04]  /*0f80*/  LDG.E R57, [R52.64+0x80] ;  /* 0x0000800634397981 */ /* 0x000f28000c1e1900 */
[----:B0-----:R-:W4:Y:S01]  /*0f90*/  LDG.E R55, [R52.64+0x180] ;  /* 0x0001800634377981 */ /* 0x001f22000c1e1900 */
[----:B------:R-:W-:-:S04]  /*0fa0*/  IADD3 R17, R17, 0x1, RZ ;  /* 0x0000000111117810 */ /* 0x000fc80007ffe0ff */
[----:B------:R-:W-:Y:S01]  /*0fb0*/  ISETP.GE.AND P0, PT, R17, c[0x0][0x3e0], PT ;  /* 0x0000f80011007a0c */ /* 0x000fe20003f06270 */
[----:B------:R-:W-:Y:S01]  /*0fc0*/  ULEA UR8, UP0, UR10, UR8, 0x2 ;  /* 0x000000080a087291 */ /* 0x000fe2000f80103f */
[----:B------:R-:W-:-:S03]  /*0fd0*/  FADD.FTZ R10, R63, R10 ;  /* 0x0000000a3f0a7221 */ /* 0x000fc60000010000 */
[----:B------:R-:W-:Y:S01]  /*0fe0*/  UIADD3.X UR9, UR9, UR4, URZ, UP0, !UPT ;  /* 0x0000000409097290 */ /* 0x000fe200087fe43f */
[----:B------:R-:W-:Y:S02]  /*0ff0*/  FADD.FTZ R18, R91, R18 ;  /* 0x000000125b127221 */ /* 0x000fe40000010000 */
[----:B------:R-:W-:Y:S02]  /*1000*/  FADD.FTZ R90, R93, R90 ;  /* 0x0000005a5d5a7221 */ /* 0x000fe40000010000 */
[----:B--2---:R-:W-:Y:S02]  /*1010*/  FADD.FTZ R8, R62, R8 ;  /* 0x000000083e087221 */ /* 0x004fe40000010000 */
[----:B---3--:R-:W-:Y:S02]  /*1020*/  FADD.FTZ R67, R60, R67 ;  /* 0x000000433c437221 */ /* 0x008fe40000010000 */
[----:B-----5:R-:W-:Y:S02]  /*1030*/  FADD.FTZ R33, R58, R33 ;  /* 0x000000213a217221 */ /* 0x020fe40000010000 */
[----:B------:R-:W-:-:S02]  /*1040*/  FADD.FTZ R25, R56, R25 ;  /* 0x0000001938197221 */ /* 0x000fc40000010000 */
[----:B----4-:R-:W-:Y:S02]  /*1050*/  FADD.FTZ R9, R92, R9 ;  /* 0x000000095c097221 */ /* 0x010fe40000010000 */
[----:B------:R-:W-:Y:S02]  /*1060*/  FADD.FTZ R16, R61, R16 ;  /* 0x000000103d107221 */ /* 0x000fe40000010000 */
[----:B------:R-:W-:Y:S02]  /*1070*/  FADD.FTZ R32, R59, R32 ;  /* 0x000000203b207221 */ /* 0x000fe40000010000 */
[----:B------:R-:W-:Y:S02]  /*1080*/  FADD.FTZ R66, R57, R66 ;  /* 0x0000004239427221 */ /* 0x000fe40000010000 */
[----:B------:R-:W-:Y:S01]  /*1090*/  FADD.FTZ R24, R55, R24 ;  /* 0x0000001837187221 */ /* 0x000fe20000010000 */
[----:B------:R-:W-:Y:S05]  /*10a0*/  @!P0 BRA `(.L_x_249) ;  /* 0xfffff84000008947 */ /* 0x000fea000383ffff */
.L_x_248:
[--C-:B------:R-:W-:Y:S01]  /*10b0*/  SHF.R.S32.HI R40, RZ, 0x2, R83.reuse ;  /* 0x00000002ff287819 */ /* 0x100fe20000011453 */
[----:B------:R-:W-:Y:S01]  /*10c0*/  FMUL.FTZ R46, R71, c[0x0][0x2e0] ;  /* 0x0000b800472e7a20 */ /* 0x000fe20000410000 */
[----:B------:R-:W-:Y:S01]  /*10d0*/  SHF.R.S32.HI R39, RZ, 0x1f, R83 ;  /* 0x0000001fff277819 */ /* 0x000fe20000011453 */
[----:B------:R-:W-:Y:S01]  /*10e0*/  FMUL.FTZ R47, R70, c[0x0][0x2e0] ;  /* 0x0000b800462f7a20 */ /* 0x000fe20000410000 */
[----:B------:R-:W-:Y:S01]  /*10f0*/  LEA.HI R17, R77, R6, RZ, 0x3 ;  /* 0x000000064d117211 */ /* 0x000fe200078f18ff */
[----:B------:R-:W-:Y:S01]  /*1100*/  FMUL.FTZ R69, R69, c[0x0][0x2e0] ;  /* 0x0000b80045457a20 */ /* 0x000fe20000410000 */
[----:B------:R-:W-:Y:S01]  /*1110*/  LEA.HI R39, R39, R40, RZ, 0x3 ;  /* 0x0000002827277211 */ /* 0x000fe200078f18ff */
[----:B------:R-:W-:Y:S01]  /*1120*/  FMUL.FTZ R10, R10, c[0x0][0x2e0] ;  /* 0x0000b8000a0a7a20 */ /* 0x000fe20000410000 */
[----:B------:R-:W-:Y:S01]  /*1130*/  F2FP.PACK_AB R46, R47, R46 ;  /* 0x0000002e2f2e723e */ /* 0x000fe200000000ff */
[----:B------:R-:W-:Y:S01]  /*1140*/  FMUL.FTZ R47, R9, c[0x0][0x2e0] ;  /* 0x0000b800092f7a20 */ /* 0x000fe20000410000 */
[----:B------:R-:W-:Y:S01]  /*1150*/  LOP3.LUT R39, R39, 0xfffffff8, RZ, 0xc0, !PT ;  /* 0xfffffff827277812 */ /* 0x000fe200078ec0ff */
[----:B------:R-:W-:Y:S01]  /*1160*/  FMUL.FTZ R29, R29, c[0x0][0x2e0] ;  /* 0x0000b8001d1d7a20 */ /* 0x000fe20000410000 */
[----:B------:R-:W-:Y:S01]  /*1170*/  F2FP.PACK_AB R9, R10, R69 ;  /* 0x000000450a09723e */ /* 0x000fe200000000ff */
[----:B------:R-:W-:Y:S01]  /*1180*/  FMUL.FTZ R10, R28, c[0x0][0x2e0] ;  /* 0x0000b8001c0a7a20 */ /* 0x000fe20000410000 */
[----:B------:R-:W-:Y:S01]  /*1190*/  LEA.HI R77, R77, R6, RZ, 0x6 ;  /* 0x000000064d4d7211 */ /* 0x000fe200078f30ff */
[----:B------:R-:W-:Y:S01]  /*11a0*/  FMUL.FTZ R19, R19, c[0x0][0x2e0] ;  /* 0x0000b80013137a20 */ /* 0x000fe20000410000 */
[----:B------:R-:W-:Y:S01]  /*11b0*/  IADD3 R40, R40, -R39, RZ ;  /* 0x8000002728287210 */ /* 0x000fe20007ffe0ff */
[----:B------:R-:W-:Y:S01]  /*11c0*/  FMUL.FTZ R26, R26, c[0x0][0x2e0] ;  /* 0x0000b8001a1a7a20 */ /* 0x000fe20000410000 */
[----:B------:R-:W-:Y:S01]  /*11d0*/  F2FP.PACK_AB R29, R10, R29 ;  /* 0x0000001d0a1d723e */ /* 0x000fe200000000ff */
[----:B------:R-:W-:Y:S01]  /*11e0*/  FMUL.FTZ R23, R23, c[0x0][0x2e0] ;  /* 0x0000b80017177a20 */ /* 0x000fe20000410000 */
[----:B------:R-:W-:Y:S01]  /*11f0*/  SHF.R.S32.HI R77, RZ, 0x6, R77 ;  /* 0x00000006ff4d7819 */ /* 0x000fe2000001144d */
[----:B------:R-:W-:Y:S01]  /*1200*/  FMUL.FTZ R22, R22, c[0x0][0x2e0] ;  /* 0x0000b80016167a20 */ /* 0x000fe20000410000 */
[----:B------:R-:W-:Y:S01]  /*1210*/  SHF.L.U32 R10, R40, 0x6, RZ ;  /* 0x00000006280a7819 */ /* 0x000fe200000006ff */
[----:B------:R-:W-:Y:S01]  /*1220*/  FMUL.FTZ R21, R21, c[0x0][0x2e0] ;  /* 0x0000b80015157a20 */ /* 0x000fe20000410000 */
[----:B------:R-:W-:Y:S01]  /*1230*/  LEA.HI R38, R84, R84, RZ, 0x1 ;  /* 0x0000005454267211 */ /* 0x000fe200078f08ff */
[----:B------:R-:W-:Y:S01]  /*1240*/  FMUL.FTZ R20, R20, c[0x0][0x2e0] ;  /* 0x0000b80014147a20 */ /* 0x000fe20000410000 */
[----:B------:R-:W-:Y:S01]  /*1250*/  LOP3.LUT R83, R83, 0x3ffffffc, RZ, 0xc0, !PT ;  /* 0x3ffffffc53537812 */ /* 0x000fe200078ec0ff */
[----:B------:R-:W-:Y:S01]  /*1260*/  FMUL.FTZ R15, R15, c[0x0][0x2e0] ;  /* 0x0000b8000f0f7a20 */ /* 0x000fe20000410000 */
[----:B------:R-:W-:Y:S01]  /*1270*/  LOP3.LUT R41, R17, 0x1ffffff8, RZ, 0xc0, !PT ;  /* 0x1ffffff811297812 */ /* 0x000fe200078ec0ff */
[----:B------:R-:W-:Y:S01]  /*1280*/  FMUL.FTZ R14, R14, c[0x0][0x2e0] ;  /* 0x0000b8000e0e7a20 */ /* 0x000fe20000410000 */
[----:B------:R-:W-:Y:S01]  /*1290*/  F2FP.PACK_AB R26, R26, R19 ;  /* 0x000000131a1a723e */ /* 0x000fe200000000ff */
[----:B------:R-:W-:Y:S01]  /*12a0*/  FMUL.FTZ R31, R31, c[0x0][0x2e0] ;  /* 0x0000b8001f1f7a20 */ /* 0x000fe20000410000 */
[----:B------:R-:W-:Y:S01]  /*12b0*/  SHF.L.U32 R19, R77, 0x3, RZ ;  /* 0x000000034d137819 */ /* 0x000fe200000006ff */
[----:B------:R-:W-:Y:S01]  /*12c0*/  FMUL.FTZ R30, R30, c[0x0][0x2e0] ;  /* 0x0000b8001e1e7a20 */ /* 0x000fe20000410000 */
[----:B------:R-:W-:Y:S01]  /*12d0*/  LOP3.LUT R10, R10, 0x1c0, RZ, 0xc0, !PT ;  /* 0x000001c00a0a7812 */ /* 0x000fe200078ec0ff */
[----:B------:R-:W-:Y:S01]  /*12e0*/  FMUL.FTZ R82, R82, c[0x0][0x2e0] ;  /* 0x0000b80052527a20 */ /* 0x000fe20000410000 */
[----:B------:R-:W-:Y:S01]  /*12f0*/  LOP3.LUT R43, R38, 0x1ffffe, RZ, 0xc0, !PT ;  /* 0x001ffffe262b7812 */ /* 0x000fe200078ec0ff */
[----:B------:R-:W-:Y:S01]  /*1300*/  FMUL.FTZ R81, R81, c[0x0][0x2e0] ;  /* 0x0000b80051517a20 */ /* 0x000fe20000410000 */
[----:B------:R-:W-:Y:S01]  /*1310*/  IADD3 R38, -R41, R6, RZ ;  /* 0x0000000629267210 */ /* 0x000fe20007ffe1ff */
[----:B------:R-:W-:Y:S01]  /*1320*/  IMAD.IADD R6, R6, 0x1, -R83 ;  /* 0x0000000106067824 */ /* 0x000fe200078e0a53 */
[----:B------:R-:W-:Y:S01]  /*1330*/  LOP3.LUT R19, R10, 0x18, R19, 0xf8, !PT ;  /* 0x000000180a137812 */ /* 0x000fe200078ef813 */
[----:B------:R-:W-:Y:S01]  /*1340*/  FMUL.FTZ R42, R80, c[0x0][0x2e0] ;  /* 0x0000b800502a7a20 */ /* 0x000fe20000410000 */
[----:B------:R-:W-:Y:S01]  /*1350*/  IADD3 R41, R84, -R43, RZ ;  /* 0x8000002b54297210 */ /* 0x000fe20007ffe0ff */
[----:B------:R-:W-:Y:S01]  /*1360*/  FMUL.FTZ R79, R79, c[0x0][0x2e0] ;  /* 0x0000b8004f4f7a20 */ /* 0x000fe20000410000 */
[----:B------:R-:W-:Y:S01]  /*1370*/  SHF.R.U32.HI R10, RZ, 0x3, R10 ;  /* 0x00000003ff0a7819 */ /* 0x000fe2000001160a */
[----:B------:R-:W-:Y:S01]  /*1380*/  FMUL.FTZ R44, R75, c[0x0][0x2e0] ;  /* 0x0000b8004b2c7a20 */ /* 0x000fe20000410000 */
[----:B------:R-:W-:Y:S01]  /*1390*/  LEA R41, R41, R6, 0x9 ;  /* 0x0000000629297211 */ /* 0x000fe200078e48ff */
[----:B------:R-:W-:Y:S01]  /*13a0*/  FMUL.FTZ R45, R74, c[0x0][0x2e0] ;  /* 0x0000b8004a2d7a20 */ /* 0x000fe20000410000 */
[----:B------:R-:W-:Y:S01]  /*13b0*/  LOP3.LUT R10, R19, R10, RZ, 0x3c, !PT ;  /* 0x0000000a130a7212 */ /* 0x000fe200078e3cff */
[----:B------:R-:W-:Y:S01]  /*13c0*/  FMUL.FTZ R90, R90, c[0x0][0x2e0] ;  /* 0x0000b8005a5a7a20 */ /* 0x000fe20000410000 */
[----:B------:R-:W-:Y:S01]  /*13d0*/  LOP3.LUT P0, RZ, R40, 0x4, RZ, 0xc0, !PT ;  /* 0x0000000428ff7812 */ /* 0x000fe2000780c0ff */
[----:B------:R-:W-:Y:S01]  /*13e0*/  FMUL.FTZ R73, R73, c[0x0][0x2e0] ;  /* 0x0000b80049497a20 */ /* 0x000fe20000410000 */
[----:B------:R-:W-:Y:S01]  /*13f0*/  F2FP.PACK_AB R22, R22, R23 ;  /* 0x000000171616723e */ /* 0x000fe200000000ff */
[----:B------:R-:W-:Y:S01]  /*1400*/  FMUL.FTZ R72, R72, c[0x0][0x2e0] ;  /* 0x0000b80048487a20 */ /* 0x000fe20000410000 */
[----:B------:R-:W-:Y:S01]  /*1410*/  F2FP.PACK_AB R21, R20, R21 ;  /* 0x000000151415723e */ /* 0x000fe200000000ff */
[----:B------:R-:W-:Y:S01]  /*1420*/  FMUL.FTZ R37, R37, c[0x0][0x2e0] ;  /* 0x0000b80025257a20 */ /* 0x000fe20000410000 */
[----:B------:R-:W-:Y:S01]  /*1430*/  SHF.R.S32.HI R20, RZ, 0x3, R17 ;  /* 0x00000003ff147819 */ /* 0x000fe20000011411 */
[----:B------:R-:W-:Y:S01]  /*1440*/  FMUL.FTZ R48, R36, c[0x0][0x2e0] ;  /* 0x0000b80024307a20 */ /* 0x000fe20000410000 */
[----:B------:R-:W-:Y:S01]  /*1450*/  F2FP.PACK_AB R23, R14, R15 ;  /* 0x0000000f0e17723e */ /* 0x000fe200000000ff */
[----:B------:R-:W-:Y:S01]  /*1460*/  FMUL.FTZ R49, R35, c[0x0][0x2e0] ;  /* 0x0000b80023317a20 */ /* 0x000fe20000410000 */
[----:B------:R-:W-:Y:S01]  /*1470*/  LEA R14, R41, R10, 0x1 ;  /* 0x0000000a290e7211 */ /* 0x000fe200078e08ff */
[----:B------:R-:W-:Y:S01]  /*1480*/  FMUL.FTZ R68, R68, c[0x0][0x2e0] ;  /* 0x0000b80044447a20 */ /* 0x000fe20000410000 */
[----:B------:R-:W-:Y:S01]  /*1490*/  F2FP.PACK_AB R28, R30, R31 ;  /* 0x0000001f1e1c723e */ /* 0x000fe200000000ff */
[----:B------:R-:W-:Y:S01]  /*14a0*/  IMAD.SHL.U32 R6, R20, 0x40, RZ ;  /* 0x0000004014067824 */ /* 0x000fe200078e00ff */
[----:B------:R-:W-:Y:S01]  /*14b0*/  SHF.L.U32 R30, R14, 0x1, RZ ;  /* 0x000000010e1e7819 */ /* 0x000fe200000006ff */
        /* <DEDUP_REMOVED lines=9> */
[----:B------:R-:W-:Y:S01]  /*1550*/  IADD3 R31, R30, 0x40, RZ ;  /* 0x000000401e1f7810 */ /* 0x000fe20007ffe0ff */
[----:B------:R-:W-:Y:S01]  /*1560*/  FMUL.FTZ R66, R66, c[0x0][0x2e0] ;  /* 0x0000b80042427a20 */ /* 0x000fe20000410000 */
[----:B------:R-:W-:Y:S01]  /*1570*/  F2FP.PACK_AB R45, R72, R73 ;  /* 0x00000049482d723e */ /* 0x000fe200000000ff */
[----:B------:R-:W-:Y:S01]  /*1580*/  FMUL.FTZ R33, R33, c[0x0][0x2e0] ;  /* 0x0000b80021217a20 */ /* 0x000fe20000410000 */
[----:B------:R-:W-:Y:S01]  /*1590*/  F2FP.PACK_AB R37, R48, R37 ;  /* 0x000000253025723e */ /* 0x000fe200000000ff */
[----:B------:R-:W-:Y:S01]  /*15a0*/  FMUL.FTZ R48, R27, c[0x0][0x2e0] ;  /* 0x0000b8001b307a20 */ /* 0x000fe20000410000 */
[----:B------:R-:W-:Y:S01]  /*15b0*/  F2FP.PACK_AB R47, R68, R49 ;  /* 0x00000031442f723e */ /* 0x000fe200000000ff */
[----:B------:R-:W-:Y:S01]  /*15c0*/  FMUL.FTZ R49, R34, c[0x0][0x2e0] ;  /* 0x0000b80022317a20 */ /* 0x000fe20000410000 */
[----:B------:R-:W-:Y:S01]  /*15d0*/  SHF.L.U32 R10, R38, 0x3, RZ ;  /* 0x00000003260a7819 */ /* 0x000fe200000006ff */
[----:B------:R-:W-:Y:S01]  /*15e0*/  FMUL.FTZ R32, R32, c[0x0][0x2e0] ;  /* 0x0000b80020207a20 */ /* 0x000fe20000410000 */
[----:B------:R-:W-:Y:S01]  /*15f0*/  LOP3.LUT R15, R6, 0x1c0, RZ, 0xc0, !PT ;  /* 0x000001c0060f7812 */ /* 0x000fe200078ec0ff */
[----:B------:R-:W-:Y:S01]  /*1600*/  FMUL.FTZ R13, R13, c[0x0][0x2e0] ;  /* 0x0000b8000d0d7a20 */ /* 0x000fe20000410000 */
[----:B------:R-:W-:Y:S01]  /*1610*/  @P0 IADD3 R31, R30, -0x40, RZ ;  /* 0xffffffc01e1f0810 */ /* 0x000fe20007ffe0ff */
[----:B------:R-:W-:Y:S01]  /*1620*/  FMUL.FTZ R12, R12, c[0x0][0x2e0] ;  /* 0x0000b8000c0c7a20 */ /* 0x000fe20000410000 */
[----:B------:R-:W-:Y:S01]  /*1630*/  F2FP.PACK_AB R43, R76, R43 ;  /* 0x0000002b4c2b723e */ /* 0x000fe200000000ff */
[----:B------:R-:W-:Y:S01]  /*1640*/  FMUL.FTZ R25, R25, c[0x0][0x2e0] ;  /* 0x0000b80019197a20 */ /* 0x000fe20000410000 */
[----:B------:R-:W-:Y:S01]  /*1650*/  F2FP.PACK_AB R36, R64, R65 ;  /* 0x000000414024723e */ /* 0x000fe200000000ff */
[----:B------:R-:W-:Y:S01]  /*1660*/  FMUL.FTZ R24, R24, c[0x0][0x2e0] ;  /* 0x0000b80018187a20 */ /* 0x000fe20000410000 */
[----:B------:R-:W-:Y:S01]  /*1670*/  SHF.R.U32.HI R14, RZ, 0x3, R15 ;  /* 0x00000003ff0e7819 */ /* 0x000fe2000001160f */
[----:B------:R-:W-:Y:S01]  /*1680*/  STS [R30], R39 ;  /* 0x000000271e007388 */ /* 0x000fe20000000800 */
[----:B------:R-:W-:Y:S01]  /*1690*/  LOP3.LUT R17, R15, 0x38, R10, 0xf8, !PT ;  /* 0x000000380f117812 */ /* 0x000fe200078ef80a */
[----:B------:R-:W-:Y:S01]  /*16a0*/  FMUL.FTZ R11, R11, c[0x0][0x2e0] ;  /* 0x0000b8000b0b7a20 */ /* 0x000fe20000410000 */
[----:B------:R-:W-:Y:S01]  /*16b0*/  F2FP.PACK_AB R27, R66, R67 ;  /* 0x00000043421b723e */ /* 0x000fe200000000ff */
[----:B------:R-:W-:Y:S01]  /*16c0*/  STS [R30+0x400], R42 ;  /* 0x0004002a1e007388 */ /* 0x000fe20000000800 */
[----:B------:R-:W-:Y:S01]  /*16d0*/  FMUL.FTZ R18, R18, c[0x0][0x2e0] ;  /* 0x0000b80012127a20 */ /* 0x000fe20000410000 */
[----:B------:R-:W-:Y:S01]  /*16e0*/  F2FP.PACK_AB R48, R49, R48 ;  /* 0x000000303130723e */ /* 0x000fe200000000ff */
[----:B------:R-:W-:Y:S01]  /*16f0*/  FMUL.FTZ R8, R8, c[0x0][0x2e0] ;  /* 0x0000b80008087a20 */ /* 0x000fe20000410000 */
[----:B------:R-:W-:Y:S01]  /*1700*/  STS [R31], R45 ;  /* 0x0000002d1f007388 */ /* 0x000fe20000000800 */
[----:B------:R-:W-:Y:S01]  /*1710*/  FMUL.FTZ R15, R16, c[0x0][0x2e0] ;  /* 0x0000b800100f7a20 */ /* 0x000fe20000410000 */
[----:B------:R-:W-:Y:S01]  /*1720*/  F2FP.PACK_AB R32, R32, R33 ;  /* 0x000000212020723e */ /* 0x000fe200000000ff */
[----:B------:R-:W-:Y:S01]  /*1730*/  BSSY B0, `(.L_x_250) ;  /* 0x0000043000007945 */ /* 0x000fe20003800000 */
[----:B------:R-:W-:Y:S01]  /*1740*/  STS [R31+0x400], R46 ;  /* 0x0004002e1f007388 */ /* 0x000fe20000000800 */
[----:B------:R-:W-:-:S02]  /*1750*/  F2FP.PACK_AB R6, R12, R13 ;  /* 0x0000000d0c06723e */ /* 0x000fc400000000ff */
[----:B------:R-:W-:Y:S01]  /*1760*/  F2FP.PACK_AB R24, R24, R25 ;  /* 0x000000191818723e */ /* 0x000fe200000000ff */
[----:B------:R-:W-:Y:S01]  /*1770*/  STS [R30+0x1000], R43 ;  /* 0x0010002b1e007388 */ /* 0x000fe20000000800 */
[----:B------:R-:W-:Y:S02]  /*1780*/  F2FP.PACK_AB R25, R18, R11 ;  /* 0x0000000b1219723e */ /* 0x000fe400000000ff */
[----:B------:R-:W-:Y:S01]  /*1790*/  F2FP.PACK_AB R8, R15, R8 ;  /* 0x000000080f08723e */ /* 0x000fe200000000ff */
[----:B------:R-:W-:Y:S01]  /*17a0*/  STS [R30+0x1400], R44 ;  /* 0x0014002c1e007388 */ /* 0x000fe20000000800 */
[----:B------:R-:W-:Y:S02]  /*17b0*/  LOP3.LUT R14, R17, R14, RZ, 0x3c, !PT ;  /* 0x0000000e110e7212 */ /* 0x000fe400078e3cff */
[----:B------:R-:W-:Y:S01]  /*17c0*/  SHF.R.S32.HI R11, RZ, 0x1f, R10 ;  /* 0x0000001fff0b7819 */ /* 0x000fe2000001140a */
[----:B------:R-:W-:Y:S01]  /*17d0*/  STS [R31+0x1000], R9 ;  /* 0x001000091f007388 */ /* 0x000fe20000000800 */
[----:B------:R-:W-:-:S03]  /*17e0*/  LEA R14, R77, R14, 0x9 ;  /* 0x0000000e4d0e7211 */ /* 0x000fc600078e48ff */
[----:B------:R0:W-:Y:S01]  /*17f0*/  STS [R31+0x1400], R35 ;  /* 0x001400231f007388 */ /* 0x0001e20000000800 */
[----:B------:R-:W-:-:S03]  /*1800*/  SHF.L.U32 R34, R14, 0x1, RZ ;  /* 0x000000010e227819 */ /* 0x000fc600000006ff */
[----:B------:R2:W-:Y:S04]  /*1810*/  STS [R30+0x2000], R36 ;  /* 0x002000241e007388 */ /* 0x0005e80000000800 */
[----:B------:R-:W-:Y:S01]  /*1820*/  STS [R30+0x2400], R37 ;  /* 0x002400251e007388 */ /* 0x000fe20000000800 */
[----:B0-----:R-:W-:-:S03]  /*1830*/  IADD3 R35, R10, 0x40, RZ ;  /* 0x000000400a237810 */ /* 0x001fc60007ffe0ff */
[----:B------:R-:W-:Y:S01]  /*1840*/  STS [R31+0x2000], R28 ;  /* 0x0020001c1f007388 */ /* 0x000fe20000000800 */
[----:B--2---:R-:W-:-:S03]  /*1850*/  IADD3 R36, R10, 0x80, RZ ;  /* 0x000000800a247810 */ /* 0x004fc60007ffe0ff */
[----:B------:R-:W-:Y:S04]  /*1860*/  STS [R31+0x2400], R29 ;  /* 0x0024001d1f007388 */ /* 0x000fe80000000800 */
[----:B------:R-:W-:Y:S04]  /*1870*/  STS [R30+0x3000], R47 ;  /* 0x0030002f1e007388 */ /* 0x000fe80000000800 */
[----:B------:R-:W-:Y:S04]  /*1880*/  STS [R30+0x3400], R27 ;  /* 0x0034001b1e007388 */ /* 0x000fe80000000800 */
[----:B------:R-:W-:Y:S04]  /*1890*/  STS [R31+0x3000], R48 ;  /* 0x003000301f007388 */ /* 0x000fe80000000800 */
[----:B------:R-:W-:Y:S04]  /*18a0*/  STS [R31+0x3400], R32 ;  /* 0x003400201f007388 */ /* 0x000fe80000000800 */
[----:B------:R0:W-:Y:S04]  /*18b0*/  STS [R30+0x4000], R22 ;  /* 0x004000161e007388 */ /* 0x0001e80000000800 */
[----:B------:R-:W-:Y:S04]  /*18c0*/  STS [R30+0x4400], R21 ;  /* 0x004400151e007388 */ /* 0x000fe80000000800 */
[----:B------:R-:W-:Y:S01]  /*18d0*/  STS [R31+0x4000], R23 ;  /* 0x004000171f007388 */ /* 0x000fe20000000800 */
[----:B0-----:R-:W-:-:S03]  /*18e0*/  IMAD R22, R7, c[0x0][0x398], RZ ;  /* 0x0000e60007167a24 */ /* 0x001fc600078e02ff */
[----:B------:R0:W-:Y:S01]  /*18f0*/  STS [R31+0x4400], R6 ;  /* 0x004400061f007388 */ /* 0x0001e20000000800 */
[----:B------:R-:W-:-:S03]  /*1900*/  IMAD R9, R3, c[0x0][0x39c], R22 ;  /* 0x0000e70003097a24 */ /* 0x000fc600078e0216 */
[----:B------:R2:W-:Y:S04]  /*1910*/  STS [R30+0x5000], R26 ;  /* 0x0050001a1e007388 */ /* 0x0005e80000000800 */
[----:B------:R2:W-:Y:S01]  /*1920*/  STS [R30+0x5400], R24 ;  /* 0x005400181e007388 */ /* 0x0005e20000000800 */
[C---:B0-----:R-:W-:Y:S01]  /*1930*/  IMAD.WIDE.U32 R6, R3.reuse, c[0x0][0x398], R10 ;  /* 0x0000e60003067a25 */ /* 0x041fe200078e000a */
[----:B------:R-:W-:Y:S02]  /*1940*/  IADD3 R3, -R3, R0, RZ ;  /* 0x0000000003037210 */ /* 0x000fe40007ffe1ff */
[----:B------:R2:W-:Y:S01]  /*1950*/  STS [R31+0x5000], R25 ;  /* 0x005000191f007388 */ /* 0x0005e20000000800 */
[C---:B------:R-:W-:Y:S02]  /*1960*/  IADD3 R0, R20.reuse, 0x20, RZ ;  /* 0x0000002014007810 */ /* 0x040fe40007ffe0ff */
[----:B------:R-:W-:Y:S01]  /*1970*/  ISETP.GE.AND P1, PT, R20, R3, PT ;  /* 0x000000031400720c */ /* 0x000fe20003f26270 */
[----:B------:R2:W-:Y:S04]  /*1980*/  STS [R31+0x5400], R8 ;  /* 0x005400081f007388 */ /* 0x0005e80000000800 */
[----:B------:R-:W-:Y:S01]  /*1990*/  BAR.SYNC.DEFER_BLOCKING 0x0 ;  /* 0x0000000000007b1d */ /* 0x000fe20000010000 */
[----:B------:R-:W-:-:S02]  /*19a0*/  IADD3 R6, P0, R4, R6, RZ ;  /* 0x0000000604067210 */ /* 0x000fc40007f1e0ff */
[----:B-1----:R-:W-:Y:S02]  /*19b0*/  SHF.R.S32.HI R4, RZ, 0x1f, R5 ;  /* 0x0000001fff047819 */ /* 0x002fe40000011405 */
[----:B------:R-:W-:Y:S02]  /*19c0*/  IADD3.X R7, R2, R7, R9, P0, !PT ;  /* 0x0000000702077210 */ /* 0x000fe400007fe409 */
[----:B------:R-:W-:Y:S01]  /*19d0*/  ISETP.GE.AND P0, PT, R0, R3, PT ;  /* 0x000000030000720c */ /* 0x000fe20003f06270 */
[----:B------:R-:W-:Y:S01]  /*19e0*/  IMAD R4, R4, c[0x0][0x3b0], RZ ;  /* 0x0000ec0004047a24 */ /* 0x000fe200078e02ff */
[----:B------:R-:W-:Y:S01]  /*19f0*/  SHF.R.S32.HI R0, RZ, 0x1f, R20 ;  /* 0x0000001fff007819 */ /* 0x000fe20000011414 */
[----:B------:R-:W-:-:S04]  /*1a00*/  IMAD.WIDE.U32 R22, R5, c[0x0][0x3b0], R6 ;  /* 0x0000ec0005167a25 */ /* 0x000fc800078e0006 */
[----:B------:R-:W-:-:S04]  /*1a10*/  IMAD R9, R5, c[0x0][0x3b4], R4 ;  /* 0x0000ed0005097a24 */ /* 0x000fc800078e0204 */
[----:B------:R-:W-:Y:S01]  /*1a20*/  IMAD.IADD R9, R23, 0x1, R9 ;  /* 0x0000000117097824 */ /* 0x000fe200078e0209 */
[----:B------:R2:W0:Y:S04]  /*1a30*/  LDS.128 R16, [R34+0x1000] ;  /* 0x0010000022107984 */ /* 0x0004280000000c00 */
[----:B------:R2:W1:Y:S01]  /*1a40*/  LDS.128 R12, [R34+0x3000] ;  /* 0x00300000220c7984 */ /* 0x0004620000000c00 */
[----:B------:R-:W-:Y:S05]  /*1a50*/  @P1 BRA `(.L_x_251) ;  /* 0x0000010000001947 */ /* 0x000fea0003800000 */
[----:B------:R-:W-:Y:S01]  /*1a60*/  ISETP.GE.AND P1, PT, R10, c[0x0][0x220], PT ;  /* 0x000088000a007a0c */ /* 0x000fe20003f26270 */
[----:B------:R-:W3:Y:S01]  /*1a70*/  LDS.128 R4, [R34+0x2000] ;  /* 0x0020000022047984 */ /* 0x000ee20000000c00 */
[----:B--2---:R-:W-:Y:S01]  /*1a80*/  MOV R8, R22 ;  /* 0x0000001600087202 */ /* 0x004fe20000000f00 */
[----:B------:R-:W-:Y:S01]  /*1a90*/  IMAD R21, R0, c[0x0][0x398], RZ ;  /* 0x0000e60000157a24 */ /* 0x000fe200078e02ff */
[----:B------:R-:W-:Y:S01]  /*1aa0*/  ISETP.GE.AND P2, PT, R35, c[0x0][0x220], PT ;  /* 0x0000880023007a0c */ /* 0x000fe20003f46270 */
[----:B------:R-:W2:Y:S01]  /*1ab0*/  LDS.128 R24, [R34+0x4000] ;  /* 0x0040000022187984 */ /* 0x000ea20000000c00 */
[----:B------:R-:W-:Y:S01]  /*1ac0*/  ISETP.GE.AND P3, PT, R36, c[0x0][0x220], PT ;  /* 0x0000880024007a0c */ /* 0x000fe20003f66270 */
[----:B------:R-:W-:-:S04]  /*1ad0*/  IMAD.WIDE.U32 R2, R20, c[0x0][0x398], R8 ;  /* 0x0000e60014027a25 */ /* 0x000fc800078e0008 */
[----:B------:R-:W-:Y:S01]  /*1ae0*/  IMAD R21, R20, c[0x0][0x39c], R21 ;  /* 0x0000e70014157a24 */ /* 0x000fe200078e0215 */
[----:B------:R-:W-:Y:S01]  /*1af0*/  LEA R32, P4, R2, c[0x0][0x338], 0x1 ;  /* 0x0000ce0002207a11 */ /* 0x000fe200078808ff */
[----:B------:R-:W4:Y:S03]  /*1b00*/  @!P1 LDS.128 R28, [R34] ;  /* 0x00000000221c9984 */ /* 0x000f260000000c00 */
[----:B------:R-:W-:-:S04]  /*1b10*/  IADD3 R3, R3, R21, RZ ;  /* 0x0000001503037210 */ /* 0x000fc80007ffe0ff */
[----:B------:R-:W-:-:S05]  /*1b20*/  LEA.HI.X R33, R2, c[0x0][0x33c], R3, 0x1, P4 ;  /* 0x0000cf0002217a11 */ /* 0x000fca00020f0c03 */
[----:B---3--:R3:W-:Y:S04]  /*1b30*/  @!P2 STG.E.128 [R32.64+0x80], R4 ;  /* 0x000080042000a986 */ /* 0x0087e8000c101d06 */
[----:B--2---:R3:W-:Y:S04]  /*1b40*/  @!P3 STG.E.128 [R32.64+0x100], R24 ;  /* 0x000100182000b986 */ /* 0x0047e8000c101d06 */
[----:B----4-:R3:W-:Y:S02]  /*1b50*/  @!P1 STG.E.128 [R32.64], R28 ;  /* 0x0000001c20009986 */ /* 0x0107e4000c101d06 */
.L_x_251:
[----:B------:R-:W-:Y:S05]  /*1b60*/  BSYNC B0 ;  /* 0x0000000000007941 */ /* 0x000fea0003800000 */
.L_x_250:
[----:B---3--:R3:W4:Y:S01]  /*1b70*/  LDS.128 R4, [R34+0x5000] ;  /* 0x0050000022047984 */ /* 0x0087220000000c00 */
[----:B------:R-:W-:Y:S05]  /*1b80*/  @P0 EXIT ;  /* 0x000000000000094d */ /* 0x000fea0003800000 */
[----:B------:R-:W-:Y:S02]  /*1b90*/  IADD3 R11, P0, R20, 0x20, RZ ;  /* 0x00000020140b7810 */ /* 0x000fe40007f1e0ff */
[----:B------:R-:W-:-:S02]  /*1ba0*/  MOV R2, R22 ;  /* 0x0000001600027202 */ /* 0x000fc40000000f00 */
[----:B------:R-:W-:Y:S02]  /*1bb0*/  IADD3.X R0, RZ, R0, RZ, P0, !PT ;  /* 0x00000000ff007210 */ /* 0x000fe400007fe4ff */
[----:B------:R-:W-:Y:S02]  /*1bc0*/  MOV R3, R9 ;  /* 0x0000000900037202 */ /* 0x000fe40000000f00 */
[----:B------:R-:W-:Y:S01]  /*1bd0*/  ISETP.GE.AND P1, PT, R10, c[0x0][0x220], PT ;  /* 0x000088000a007a0c */ /* 0x000fe20003f26270 */
[----:B------:R-:W-:Y:S01]  /*1be0*/  IMAD R0, R0, c[0x0][0x398], RZ ;  /* 0x0000e60000007a24 */ /* 0x000fe200078e02ff */
[----:B------:R-:W-:Y:S01]  /*1bf0*/  ISETP.GE.AND P2, PT, R35, c[0x0][0x220], PT ;  /* 0x0000880023007a0c */ /* 0x000fe20003f46270 */
[----:B------:R-:W-:Y:S01]  /*1c00*/  IMAD.WIDE.U32 R2, R11, c[0x0][0x398], R2 ;  /* 0x0000e6000b027a25 */ /* 0x000fe200078e0002 */
[----:B------:R-:W-:-:S03]  /*1c10*/  ISETP.GE.AND P3, PT, R36, c[0x0][0x220], PT ;  /* 0x0000880024007a0c */ /* 0x000fc60003f66270 */
[----:B------:R-:W-:Y:S01]  /*1c20*/  IMAD R11, R11, c[0x0][0x39c], R0 ;  /* 0x0000e7000b0b7a24 */ /* 0x000fe200078e0200 */
[----:B--2---:R-:W-:-:S04]  /*1c30*/  LEA R8, P0, R2, c[0x0][0x338], 0x1 ;  /* 0x0000ce0002087a11 */ /* 0x004fc800078008ff */
[----:B------:R-:W-:-:S04]  /*1c40*/  IADD3 R3, R3, R11, RZ ;  /* 0x0000000b03037210 */ /* 0x000fc80007ffe0ff */
[----:B------:R-:W-:-:S05]  /*1c50*/  LEA.HI.X R9, R2, c[0x0][0x33c], R3, 0x1, P0 ;  /* 0x0000cf0002097a11 */ /* 0x000fca00000f0c03 */
[----:B0-----:R0:W-:Y:S04]  /*1c60*/  @!P1 STG.E.128 [R8.64], R16 ;  /* 0x0000001008009986 */ /* 0x0011e8000c101d06 */
[----:B-1----:R0:W-:Y:S01]  /*1c70*/  @!P2 STG.E.128 [R8.64+0x80], R12 ;  /* 0x0000800c0800a986 */ /* 0x0021e2000c101d06 */
[----:B------:R-:W-:Y:S05]  /*1c80*/  @P3 EXIT ;  /* 0x000000000000394d */ /* 0x000fea0003800000 */
[----:B----4-:R-:W-:Y:S01]  /*1c90*/  STG.E.128 [R8.64+0x100], R4 ;  /* 0x0001000408007986 */ /* 0x010fe2000c101d06 */
[----:B------:R-:W-:Y:S05]  /*1ca0*/  EXIT ;  /* 0x000000000000794d */ /* 0x000fea0003800000 */
.L_x_252:
        /* <DEDUP_REMOVED lines=13> */
.L_x_804:


//--------------------- .text._ZN5flash44flash_bwd_dq_dk_dv_loop_seqk_parallel_kernelI23Flash_bwd_kernel_traitsILi192ELi64ELi64ELi8ELi4ELi2ELi2ELb1ELb1EN7cutlass6half_tE19Flash_kernel_traitsILi192ELi64ELi64ELi8ES3_EELb1ELb1ELb0ELb0ELb0ELb0ELb0EEEvNS_16Flash_bwd_paramsE --------------------------
	.section	.text._ZN5flash44flash_bwd_dq_dk_dv_loop_seqk_parallel_kernelI23Flash_bwd_kernel_traitsILi192ELi64ELi64ELi8ELi4ELi2ELi2ELb1ELb1EN7cutlass6half_tE19Flash_kernel_traitsILi192ELi64ELi64ELi8ES3_EELb1ELb1ELb0ELb0ELb0ELb0ELb0EEEvNS_16Flash_bwd_paramsE,"ax",@progbits
	.sectioninfo	@"SHI_REGISTERS=255"
	.align	128
        .global         _ZN5flash44flash_bwd_dq_dk_dv_loop_seqk_parallel_kernelI23Flash_bwd_kernel_traitsILi192ELi64ELi64ELi8ELi4ELi2ELi2ELb1ELb1EN7cutlass6half_tE19Flash_kernel_traitsILi192ELi64ELi64ELi8ES3_EELb1ELb1ELb0ELb0ELb0ELb0ELb0EEEvNS_16Flash_bwd_paramsE
        .type           _ZN5flash44flash_bwd_dq_dk_dv_loop_seqk_parallel_kernelI23Flash_bwd_kernel_traitsILi192ELi64ELi64ELi8ELi4ELi2ELi2ELb1ELb1EN7cutlass6half_tE19Flash_kernel_traitsILi192ELi64ELi64ELi8ES3_EELb1ELb1ELb0ELb0ELb0ELb0ELb0EEEvNS_16Flash_bwd_paramsE,@function
        .size           _ZN5flash44flash_bwd_dq_dk_dv_loop_seqk_parallel_kernelI23Flash_bwd_kernel_traitsILi192ELi64ELi64ELi8ELi4ELi2ELi2ELb1ELb1EN7cutlass6half_tE19Flash_kernel_traitsILi192ELi64ELi64ELi8ES3_EELb1ELb1ELb0ELb0ELb0ELb0ELb0EEEvNS_16Flash_bwd_paramsE,(.L_x_805 - _ZN5flash44flash_bwd_dq_dk_dv_loop_seqk_parallel_kernelI23Flash_bwd_kernel_traitsILi192ELi64ELi64ELi8ELi4ELi2ELi2ELb1ELb1EN7cutlass6half_tE19Flash_kernel_traitsILi192ELi64ELi64ELi8ES3_EELb1ELb1ELb0ELb0ELb0ELb0ELb0EEEvNS_16Flash_bwd_paramsE)
        .other          _ZN5flash44flash_bwd_dq_dk_dv_loop_seqk_parallel_kernelI23Flash_bwd_kernel_traitsILi192ELi64ELi64ELi8ELi4ELi2ELi2ELb1ELb1EN7cutlass6half_tE19Flash_kernel_traitsILi192ELi64ELi64ELi8ES3_EELb1ELb1ELb0ELb0ELb0ELb0ELb0EEEvNS_16Flash_bwd_paramsE,@"STO_CUDA_ENTRY STV_DEFAULT"
_ZN5flash44flash_bwd_dq_dk_dv_loop_seqk_parallel_kernelI23Flash_bwd_kernel_traitsILi192ELi64ELi64ELi8ELi4ELi2ELi2ELb1ELb1EN7cutlass6half_tE19Flash_kernel_traitsILi192ELi64ELi64ELi8ES3_EELb1ELb1ELb0ELb0ELb0ELb0ELb0EEEvNS_16Flash_bwd_paramsE:
.text._ZN5flash44flash_bwd_dq_dk_dv_loop_seqk_parallel_kernelI23Flash_bwd_kernel_traitsILi192ELi64ELi64ELi8ELi4ELi2ELi2ELb1ELb1EN7cutlass6half_tE19Flash_kernel_traitsILi192ELi64ELi64ELi8ES3_EELb1ELb1ELb0ELb0ELb0ELb0ELb0EEEvNS_16Flash_bwd_paramsE:
        /* <DEDUP_REMOVED lines=12> */
[----:B------:R-:W2:Y:S01]  /*00c0*/  S2UR UR36, SR_CTAID.Y ;  /* 0x00000000002479c3 */ /* 0x000ea20000002600 */
[----:B------:R-:W-:Y:S02]  /*00d0*/  ULDC UR15, c[0x0][0x224] ;  /* 0x00008900000f7ab9 */ /* 0x000fe40000000800 */
[----:B------:R-:W-:Y:S02]  /*00e0*/  USHF.R.S32.HI UR8, URZ, 0x1f, UR15 ;  /* 0x0000001f3f087899 */ /* 0x000fe4000801140f */
[----:B------:R-:W-:Y:S02]  /*00f0*/  ULDC.U8 UR9, c[0x0][0x328] ;  /* 0x0000ca0000097ab9 */ /* 0x000fe40000000000 */
[----:B------:R-:W-:Y:S01]  /*0100*/  UISETP.NE.AND UP5, UPT, UR9, URZ, UPT ;  /* 0x0000003f0900728c */ /* 0x000fe2000bfa5270 */
[----:B------:R-:W3:Y:S01]  /*0110*/  S2UR UR37, SR_CTAID.Z ;  /* 0x00000000002579c3 */ /* 0x000ee20000002700 */
[----:B------:R-:W-:-:S02]  /*0120*/  ULDC UR48, c[0x0][0x22c] ;  /* 0x00008b0000307ab9 */ /* 0x000fc40000000800 */
[----:B------:R-:W-:Y:S02]  /*0130*/  ULDC UR38, c[0x0][0x1c0] ;  /* 0x0000700000267ab9 */ /* 0x000fe40000000800 */
[----:B------:R-:W-:Y:S02]  /*0140*/  UMOV UR7, 0x80 ;  /* 0x0000008000077882 */ /* 0x000fe40000000000 */
[----:B------:R-:W-:Y:S02]  /*0150*/  ULDC UR6, c[0x0][0x210] ;  /* 0x0000840000067ab9 */ /* 0x000fe40000000800 */
[----:B------:R-:W-:Y:S02]  /*0160*/  ULDC UR58, c[0x0][0x234] ;  /* 0x00008d00003a7ab9 */ /* 0x000fe40000000800 */
[----:B------:R-:W-:Y:S02]  /*0170*/  ULDC UR12, c[0x0][0x1c0] ;  /* 0x00007000000c7ab9 */ /* 0x000fe40000000800 */
[----:B------:R-:W-:Y:S01]  /*0180*/  ULDC UR13, c[0x0][0x1c0] ;  /* 0x00007000000d7ab9 */ /* 0x000fe20000000800 */
[----:B-1----:R-:W-:Y:S01]  /*0190*/  SHF.R.S32.HI R5, RZ, 0x1f, R6 ;  /* 0x0000001fff057819 */ /* 0x002fe20000011406 */
[----:B--2---:R-:W-:-:S02]  /*01a0*/  UIMAD.WIDE.U32 UR44, UR36, UR15, URZ ;  /* 0x0000000f242c72a5 */ /* 0x004fc4000f8e003f */
[----:B------:R-:W-:Y:S01]  /*01b0*/  USHF.L.U32 UR15, UR36, 0x7, URZ ;  /* 0x00000007240f7899 */ /* 0x000fe2000800063f */
[CC--:B------:R-:W-:Y:S01]  /*01c0*/  LEA.HI R3, R5.reuse, R6.reuse, RZ, 0x5 ;  /* 0x0000000605037211 */ /* 0x0c0fe200078f28ff */
[----:B------:R-:W-:Y:S01]  /*01d0*/  USHF.R.S32.HI UR9, URZ, 0x1f, UR36 ;  /* 0x0000001f3f097899 */ /* 0x000fe20008011424 */
[-C--:B------:R-:W-:Y:S01]  /*01e0*/  LEA.HI R10, R5, R6.reuse, RZ, 0x3 ;  /* 0x00000006050a7211 */ /* 0x080fe200078f18ff */
[----:B------:R-:W-:Y:S01]  /*01f0*/  UIMAD.WIDE UR38, UR48, UR38, URZ ;  /* 0x00000026302672a5 */ /* 0x000fe2000f8e023f */
[----:B------:R-:W-:Y:S01]  /*0200*/  LOP3.LUT R4, R3, 0xffffffe0, RZ, 0xc0, !PT ;  /* 0xffffffe003047812 */ /* 0x000fe200078ec0ff */
[----:B---3--:R-:W-:Y:S01]  /*0210*/  UIMAD UR49, UR37, UR48, URZ ;  /* 0x00000030253172a4 */ /* 0x008fe2000f8e023f */
[--C-:B------:R-:W-:Y:S01]  /*0220*/  SHF.R.S32.HI R0, RZ, 0x5, R3.reuse ;  /* 0x00000005ff007819 */ /* 0x100fe20000011403 */
[----:B------:R-:W-:Y:S01]  /*0230*/  UIMAD UR58, UR7, UR6, UR58 ;  /* 0x00000006073a72a4 */ /* 0x000fe2000f8e023a */
[----:B------:R-:W-:Y:S01]  /*0240*/  SHF.R.S32.HI R12, RZ, 0x1f, R3 ;  /* 0x0000001fff0c7819 */ /* 0x000fe20000011403 */
[----:B------:R-:W-:Y:S01]  /*0250*/  IMAD.IADD R9, R6, 0x1, -R4 ;  /* 0x0000000106097824 */ /* 0x000fe200078e0a04 */
[CC--:B------:R-:W-:Y:S01]  /*0260*/  LEA.HI R2, R5.reuse, R6.reuse, RZ, 0x4 ;  /* 0x0000000605027211 */ /* 0x0c0fe200078f20ff */
[----:B------:R-:W-:Y:S01]  /*0270*/  UIMAD UR48, UR48, UR12, URZ ;  /* 0x0000000c303072a4 */ /* 0x000fe2000f8e023f */
[CC--:B------:R-:W-:Y:S01]  /*0280*/  LEA.HI R14, R5.reuse, R6.reuse, RZ, 0x7 ;  /* 0x00000006050e7211 */ /* 0x0c0fe200078f38ff */
[----:B------:R-:W-:Y:S01]  /*0290*/  UIMAD UR6, UR36, UR13, UR37 ;  /* 0x0000000d240672a4 */ /* 0x000fe2000f8e0225 */
[CC--:B------:R-:W-:Y:S01]  /*02a0*/  LEA.HI R15, R5.reuse, R6.reuse, RZ, 0x6 ;  /* 0x00000006050f7211 */ /* 0x0c0fe200078f30ff */
[----:B------:R-:W-:Y:S01]  /*02b0*/  ULDC UR14, c[0x0][0x1c0] ;  /* 0x00007000000e7ab9 */ /* 0x000fe20000000800 */
[----:B------:R-:W-:Y:S01]  /*02c0*/  LEA.HI R5, R5, R6, RZ, 0x2 ;  /* 0x0000000605057211 */ /* 0x000fe200078f10ff */
[----:B------:R-:W-:Y:S01]  /*02d0*/  ULDC UR11, c[0x0][0x1c0] ;  /* 0x00007000000b7ab9 */ /* 0x000fe20000000800 */
[-C--:B------:R-:W-:Y:S01]  /*02e0*/  LEA.HI R4, R12, R0.reuse, RZ, 0x2 ;  /* 0x000000000c047211 */ /* 0x080fe200078f10ff */
[----:B------:R-:W-:Y:S01]  /*02f0*/  UIMAD UR55, UR8, UR36, URZ ;  /* 0x00000024083772a4 */ /* 0x000fe2000f8e023f */
[----:B------:R-:W-:Y:S01]  /*0300*/  LEA.HI R3, R3, R0, RZ, 0x1 ;  /* 0x0000000003037211 */ /* 0x000fe200078f08ff */
[----:B------:R-:W-:Y:S01]  /*0310*/  UIMAD UR7, UR36, UR11, UR37 ;  /* 0x0000000b240772a4 */ /* 0x000fe2000f8e0225 */
[----:B------:R-:W-:Y:S01]  /*0320*/  LOP3.LUT R7, R10, 0xfffffff8, RZ, 0xc0, !PT ;  /* 0xfffffff80a077812 */ /* 0x000fe200078ec0ff */
[----:B------:R-:W-:Y:S01]  /*0330*/  @!UP5 UIMAD UR8, UR36, UR14, UR37 ;  /* 0x0000000e2408d2a4 */ /* 0x000fe2000f8e0225 */
[----:B------:R-:W-:Y:S01]  /*0340*/  LOP3.LUT R8, R2, 0xfffffff0, RZ, 0xc0, !PT ;  /* 0xfffffff002087812 */ /* 0x000fe200078ec0ff */
[----:B------:R-:W-:Y:S01]  /*0350*/  USHF.L.U32 UR47, UR48, 0x6, URZ ;  /* 0x00000006302f7899 */ /* 0x000fe2000800063f */
[----:B------:R-:W-:Y:S01]  /*0360*/  LOP3.LUT R11, R5, 0x7ffffffc, RZ, 0xc0, !PT ;  /* 0x7ffffffc050b7812 */ /* 0x000fe200078ec0ff */
[----:B------:R-:W-:Y:S01]  /*0370*/  IMAD.IADD R7, R6, 0x1, -R7 ;  /* 0x0000000106077824 */ /* 0x000fe200078e0a07 */
[----:B------:R-:W-:Y:S01]  /*0380*/  LOP3.LUT R4, R4, 0xfffffffc, RZ, 0xc0, !PT ;  /* 0xfffffffc04047812 */ /* 0x000fe200078ec0ff */
[C---:B------:R-:W-:Y:S01]  /*0390*/  IMAD.IADD R8, R6.reuse, 0x1, -R8 ;  /* 0x0000000106087824 */ /* 0x040fe200078e0a08 */
[----:B------:R-:W-:Y:S01]  /*03a0*/  LOP3.LUT R3, R3, 0xfffffffe, RZ, 0xc0, !PT ;  /* 0xfffffffe03037812 */ /* 0x000fe200078ec0ff */
[----:B------:R-:W-:Y:S01]  /*03b0*/  IMAD.IADD R16, R6, 0x1, -R11 ;  /* 0x0000000106107824 */ /* 0x000fe200078e0a0b */
[----:B------:R-:W-:Y:S01]  /*03c0*/  SHF.R.S32.HI R6, RZ, 0x4, R2 ;  /* 0x00000004ff067819 */ /* 0x000fe20000011402 */
[C---:B------:R-:W-:Y:S01]  /*03d0*/  IMAD.IADD R18, R0.reuse, 0x1, -R4 ;  /* 0x0000000100127824 */ /* 0x040fe200078e0a04 */
[----:B------:R-:W-:Y:S01]  /*03e0*/  SHF.R.S32.HI R17, RZ, 0x3, R10 ;  /* 0x00000003ff117819 */ /* 0x000fe2000001140a */
[----:B------:R-:W-:Y:S01]  /*03f0*/  IMAD.IADD R13, R0, 0x1, -R3 ;  /* 0x00000001000d7824 */ /* 0x000fe200078e0a03 */
[--C-:B------:R-:W-:Y:S01]  /*0400*/  SHF.R.S32.HI R3, RZ, 0x2, R5.reuse ;  /* 0x00000002ff037819 */ /* 0x100fe20000011405 */
[----:B------:R-:W-:Y:S01]  /*0410*/  IMAD.SHL.U32 R20, R7, 0x8, RZ ;  /* 0x0000000807147824 */ /* 0x000fe200078e00ff */
[----:B------:R-:W-:Y:S01]  /*0420*/  SHF.R.S32.HI R0, RZ, 0x1f, R5 ;  /* 0x0000001fff007819 */ /* 0x000fe20000011405 */
[----:B------:R-:W-:Y:S01]  /*0430*/  STL [R1+0x8c], R18 ;  /* 0x00008c1201007387 */ /* 0x000fe20000100800 */
[----:B------:R-:W-:Y:S01]  /*0440*/  LEA.HI R2, R2, R6, RZ, 0x1 ;  /* 0x0000000602027211 */ /* 0x000fe200078f08ff */
[----:B------:R-:W-:Y:S01]  /*0450*/  USHF.L.U32 UR46, UR6, 0x5, URZ ;  /* 0x00000005062e7899 */ /* 0x000fe2000800063f */
[----:B------:R-:W-:Y:S01]  /*0460*/  LEA.HI R0, R0, R3, RZ, 0x3 ;  /* 0x0000000300007211 */ /* 0x000fe200078f18ff */
[----:B------:R-:W-:Y:S01]  /*0470*/  STL [R1+0x48], R20 ;  /* 0x0000481401007387 */ /* 0x000fe20000100800 */
[----:B------:R-:W-:Y:S01]  /*0480*/  LOP3.LUT R2, R2, 0xfffffffe, RZ, 0xc0, !PT ;  /* 0xfffffffe02027812 */ /* 0x000fe200078ec0ff */
[----:B------:R-:W-:Y:S01]  /*0490*/  ULDC UR52, c[0x0][0x214] ;  /* 0x0000850000347ab9 */ /* 0x000fe20000000800 */
[----:B------:R-:W-:Y:S01]  /*04a0*/  LOP3.LUT R0, R0, 0xfffffff8, RZ, 0xc0, !PT ;  /* 0xfffffff800007812 */ /* 0x000fe200078ec0ff */
[----:B------:R-:W-:Y:S01]  /*04b0*/  ULDC UR59, c[0x0][0x1c8] ;  /* 0x00007200003b7ab9 */ /* 0x000fe20000000800 */
[----:B------:R-:W-:Y:S01]  /*04c0*/  SHF.R.S32.HI R14, RZ, 0x7, R14 ;  /* 0x00000007ff0e7819 */ /* 0x000fe2000001140e */
[----:B------:R-:W-:Y:S01]  /*04d0*/  IMAD.IADD R11, R6, 0x1, -R2 ;  /* 0x00000001060b7824 */ /* 0x000fe200078e0a02 */
[----:B------:R-:W-:Y:S01]  /*04e0*/  SHF.R.S32.HI R2, RZ, 0x1f, R9 ;  /* 0x0000001fff027819 */ /* 0x000fe20000011409 */
[----:B------:R-:W-:Y:S01]  /*04f0*/  IMAD.IADD R6, R3, 0x1, -R0 ;  /* 0x0000000103067824 */ /* 0x000fe200078e0a00 */
[----:B------:R-:W-:Y:S01]  /*0500*/  SHF.R.S32.HI R3, RZ, 0x1f, R8 ;  /* 0x0000001fff037819 */ /* 0x000fe20000011408 */
[----:B------:R-:W-:Y:S01]  /*0510*/  IMAD.SHL.U32 R0, R17, 0x40, RZ ;  /* 0x0000004011007824 */ /* 0x000fe200078e00ff */
[----:B------:R-:W-:Y:S01]  /*0520*/  LEA.HI R17, R2, R9, RZ, 0x2 ;  /* 0x0000000902117211 */ /* 0x000fe200078f10ff */
[----:B------:R-:W-:Y:S01]  /*0530*/  ULDC.U8 UR10, c[0x0][0x3d0] ;  /* 0x0000f400000a7ab9 */ /* 0x000fe20000000000 */
[----:B------:R-:W-:Y:S01]  /*0540*/  LEA.HI R12, R3, R8, RZ, 0x3 ;  /* 0x00000008030c7211 */ /* 0x000fe200078f18ff */
[----:B------:R-:W-:Y:S01]  /*0550*/  IMAD.SHL.U32 R3, R11, 0x200, RZ ;  /* 0x000002000b037824 */ /* 0x000fe200078e00ff */
[----:B------:R-:W-:Y:S01]  /*0560*/  LOP3.LUT R0, R0, 0x1c0, RZ, 0xc0, !PT ;  /* 0x000001c000007812 */ /* 0x000fe200078ec0ff */
[----:B------:R-:W-:Y:S01]  /*0570*/  ULDC UR53, c[0x0][0x224] ;  /* 0x0000890000357ab9 */ /* 0x000fe20000000800 */
[----:B------:R-:W-:Y:S01]  /*0580*/  LOP3.LUT R4, R6, 0x1, RZ, 0xc0, !PT ;  /* 0x0000000106047812 */ /* 0x000fe200078ec0ff */
[----:B------:R-:W-:Y:S01]  /*0590*/  @UP5 UIMAD UR57, UR36, UR52, URZ ;  /* 0x00000034243952a4 */ /* 0x000fe2000f8e023f */
[----:B------:R-:W-:Y:S01]  /*05a0*/  LOP3.LUT R2, R0, 0x38, R20, 0xf8, !PT ;  /* 0x0000003800027812 */ /* 0x000fe200078ef814 */
[----:B------:R-:W-:Y:S01]  /*05b0*/  ULDC.64 UR4, c[0x0][0x118] ;  /* 0x0000460000047ab9 */ /* 0x000fe20000000a00 */
[----:B------:R-:W-:Y:S01]  /*05c0*/  SHF.R.U32.HI R0, RZ, 0x3, R0 ;  /* 0x00000003ff007819 */ /* 0x000fe20000011600 */
[----:B------:R-:W-:Y:S01]  /*05d0*/  ULOP3.LUT UR59, UR37, UR59, URZ, 0x3c, !UPT ;  /* 0x0000003b253b7292 */ /* 0x000fe2000f8e3c3f */
[----:B------:R-:W-:Y:S01]  /*05e0*/  ISETP.NE.U32.AND P0, PT, R4, 0x1, PT ;  /* 0x000000010400780c */ /* 0x000fe20003f05070 */
[----:B------:R-:W-:Y:S01]  /*05f0*/  USHF.R.S32.HI UR60, URZ, 0x1f, UR37 ;  /* 0x0000001f3f3c7899 */ /* 0x000fe20008011425 */
[----:B------:R-:W-:Y:S01]  /*0600*/  LOP3.LUT R9, R2, R0, RZ, 0x3c, !PT ;  /* 0x0000000002097212 */ /* 0x000fe200078e3cff */
[C---:B------:R-:W-:Y:S01]  /*0610*/  IMAD.SHL.U32 R0, R7.reuse, 0x40, RZ ;  /* 0x0000004007007824 */ /* 0x040fe200078e00ff */
[----:B------:R-:W-:Y:S01]  /*0620*/  LOP3.LUT R2, R12, 0xfffffff8, RZ, 0xc0, !PT ;  /* 0xfffffff80c027812 */ /* 0x000fe200078ec0ff */
[----:B------:R-:W-:Y:S01]  /*0630*/  UISETP.NE.AND UP6, UPT, UR10, URZ, UPT ;  /* 0x0000003f0a00728c */ /* 0x000fe2000bfc5270 */
[C---:B------:R-:W-:Y:S01]  /*0640*/  LOP3.LUT P4, RZ, R7.reuse, 0x4, RZ, 0xc0, !PT ;  /* 0x0000000407ff7812 */ /* 0x040fe2000788c0ff */
[----:B------:R-:W-:Y:S01]  /*0650*/  USHF.R.S32.HI UR61, URZ, 0x1f, UR37 ;  /* 0x0000001f3f3d7899 */ /* 0x000fe20008011425 */
[----:B------:R-:W-:Y:S01]  /*0660*/  LOP3.LUT R0, R0, 0x1c0, RZ, 0xc0, !PT ;  /* 0x000001c000007812 */ /* 0x000fe200078ec0ff */
[----:B------:R-:W-:Y:S01]  /*0670*/  IMAD.IADD R8, R8, 0x1, -R2 ;  /* 0x0000000108087824 */ /* 0x000fe200078e0a02 */
[----:B------:R-:W-:Y:S01]  /*0680*/  LOP3.LUT P3, RZ, R7, 0x2, RZ, 0xc0, !PT ;  /* 0x0000000207ff7812 */ /* 0x000fe2000786c0ff */
[----:B------:R-:W-:Y:S01]  /*0690*/  IMAD.SHL.U32 R2, R13, 0x10, RZ ;  /* 0x000000100d027824 */ /* 0x000fe200078e00ff */
[----:B------:R-:W-:Y:S01]  /*06a0*/  LOP3.LUT R252, R0, 0x8, R10, 0xf8, !PT ;  /* 0x0000000800fc7812 */ /* 0x000fe200078ef80a */
[----:B------:R-:W-:Y:S01]  /*06b0*/  UIMAD.WIDE.U32 UR42, UR38, UR44, URZ ;  /* 0x0000002c262a72a5 */ /* 0x000fe2000f8e003f */
[----:B------:R-:W-:Y:S01]  /*06c0*/  R2P PR, R6, 0x6 ;  /* 0x0000000606007804 */ /* 0x000fe20000000000 */
[----:B------:R-:W-:Y:S01]  /*06d0*/  UIMAD UR54, UR39, UR44, URZ ;  /* 0x0000002c273672a4 */ /* 0x000fe2000f8e023f */
[----:B------:R-:W-:Y:S01]  /*06e0*/  LOP3.LUT R5, R0, 0x10, R2, 0xf8, !PT ;  /* 0x0000001000057812 */ /* 0x000fe200078ef802 */
[----:B------:R-:W-:Y:S01]  /*06f0*/  IMAD R2, R14, 0x800, R3 ;  /* 0x000008000e027824 */ /* 0x000fe200078e0203 */
[----:B------:R-:W-:Y:S01]  /*0700*/  SHF.R.U32.HI R0, RZ, 0x3, R0 ;  /* 0x00000003ff007819 */ /* 0x000fe20000011600 */
[----:B------:R-:W-:Y:S01]  /*0710*/  USHF.R.S32.HI UR56, URZ, 0x1f, UR49 ;  /* 0x0000001f3f387899 */ /* 0x000fe20008011431 */
[----:B------:R-:W-:Y:S01]  /*0720*/  LOP3.LUT R4, R5, 0x8, R10, 0xf8, !PT ;  /* 0x0000000805047812 */ /* 0x000fe200078ef80a */
[----:B------:R-:W-:Y:S01]  /*0730*/  IMAD.SHL.U32 R5, R11, 0x20, RZ ;  /* 0x000000200b057824 */ /* 0x000fe200078e00ff */
[----:B------:R-:W-:Y:S01]  /*0740*/  LOP3.LUT R252, R252, R0, RZ, 0x3c, !PT ;  /* 0x00000000fcfc7212 */ /* 0x000fe200078e3cff */
[----:B------:R-:W-:Y:S01]  /*0750*/  IMAD.SHL.U32 R10, R14, 0x20, RZ ;  /* 0x000000200e0a7824 */ /* 0x000fe200078e00ff */
[----:B------:R-:W-:Y:S01]  /*0760*/  LOP3.LUT R3, R3, R4, R0, 0xf6, !PT ;  /* 0x0000000403037212 */ /* 0x000fe200078ef600 */
[----:B------:R-:W-:Y:S01]  /*0770*/  IMAD.SHL.U32 R4, R6, 0x40, RZ ;  /* 0x0000004006047824 */ /* 0x000fe200078e00ff */
[----:B------:R-:W-:Y:S01]  /*0780*/  SHF.R.S32.HI R0, RZ, 0x6, R15 ;  /* 0x00000006ff007819 */ /* 0x000fe2000001140f */
[----:B------:R-:W-:Y:S01]  /*0790*/  IMAD.IADD R252, R2, 0x1, R252 ;  /* 0x0000000102fc7824 */ /* 0x000fe200078e02fc */
[----:B------:R1:W-:Y:S01]  /*07a0*/  STL [R1+0x90], R10 ;  /* 0x0000900a01007387 */ /* 0x0003e20000100800 */
[----:B------:R-:W-:Y:S01]  /*07b0*/  IMAD.U32 R2, RZ, RZ, UR15 ;  /* 0x0000000fff027e24 */ /* 0x000fe2000f8e00ff */
[----:B------:R-:W-:Y:S01]  /*07c0*/  LOP3.LUT P6, RZ, R8, 0x4, RZ, 0xc0, !PT ;  /* 0x0000000408ff7812 */ /* 0x000fe200078cc0ff */
[----:B------:R-:W-:Y:S01]  /*07d0*/  IMAD R15, R0, 0x200, R9 ;  /* 0x00000200000f7824 */ /* 0x000fe200078e0209 */
[----:B------:R-:W-:Y:S01]  /*07e0*/  LOP3.LUT P5, RZ, R8, 0x2, RZ, 0xc0, !PT ;  /* 0x0000000208ff7812 */ /* 0x000fe200078ac0ff */
[----:B------:R-:W-:Y:S01]  /*07f0*/  IMAD.SHL.U32 R2, R0, 0x8, RZ ;  /* 0x0000000800027824 */ /* 0x000fe200078e00ff */
[----:B------:R-:W-:Y:S01]  /*0800*/  LOP3.LUT R0, R4, 0x1c0, RZ, 0xc0, !PT ;  /* 0x000001c004007812 */ /* 0x000fe200078ec0ff */
[----:B------:R-:W-:Y:S01]  /*0810*/  IMAD.SHL.U32 R6, R8, 0x40, RZ ;  /* 0x0000004008067824 */ /* 0x000fe200078e00ff */
[----:B------:R-:W-:-:S02]  /*0820*/  UIMAD UR53, UR7, UR53, URZ ;  /* 0x00000035073572a4 */ /* 0x000fc4000f8e023f */
[----:B------:R-:W-:Y:S01]  /*0830*/  LOP3.LUT R2, R2, 0x18, RZ, 0xc0, !PT ;  /* 0x0000001802027812 */ /* 0x000fe200078ec0ff */
[----:B------:R-:W-:Y:S01]  /*0840*/  @!UP5 UIMAD UR52, UR8, UR52, URZ ;  /* 0x000000340834d2a4 */ /* 0x000fe2000f8e023f */
[----:B------:R-:W-:Y:S01]  /*0850*/  SHF.R.U32.HI R4, RZ, 0x3, R0 ;  /* 0x00000003ff047819 */ /* 0x000fe20000011600 */
[----:B------:R-:W-:Y:S01]  /*0860*/  USHF.R.S32.HI UR51, URZ, 0x1f, UR47 ;  /* 0x0000001f3f337899 */ /* 0x000fe2000801142f */
[----:B------:R-:W-:Y:S01]  /*0870*/  LOP3.LUT R9, R2, 0x20, R5, 0xf8, !PT ;  /* 0x0000002002097812 */ /* 0x000fe200078ef805 */
[----:B------:R-:W-:Y:S01]  /*0880*/  USHF.R.S32.HI UR50, URZ, 0x1f, UR46 ;  /* 0x0000001f3f327899 */ /* 0x000fe2000801142e */
[----:B------:R-:W-:Y:S01]  /*0890*/  LOP3.LUT R7, R4, R0, R2, 0x1e, !PT ;  /* 0x0000000004077212 */ /* 0x000fe200078e1e02 */
[----:B------:R-:W-:Y:S01]  /*08a0*/  ULDC.U8 UR33, c[0x0][0x2d8] ;  /* 0x0000b60000217ab9 */ /* 0x000fe20000000000 */
[----:B------:R-:W-:Y:S01]  /*08b0*/  LOP3.LUT R2, R0, 0x20, R10, 0xf8, !PT ;  /* 0x0000002000027812 */ /* 0x000fe200078ef80a */
[----:B------:R-:W-:Y:S01]  /*08c0*/  IMAD.SHL.U32 R0, R16, 0x2, RZ ;  /* 0x0000000210007824 */ /* 0x000fe200078e00ff */
[----:B------:R-:W-:-:S02]  /*08d0*/  IADD3 R16, R20, 0x40, RZ ;  /* 0x0000004014107810 */ /* 0x000fc40007ffe0ff */
[----:B------:R-:W-:Y:S01]  /*08e0*/  LOP3.LUT R4, R2, R4, RZ, 0x3c, !PT ;  /* 0x0000000402047212 */ /* 0x000fe200078e3cff */
[--C-:B------:R-:W-:Y:S02]  /*08f0*/  IMAD R5, R18, 0x400, R0.reuse ;  /* 0x0000040012057824 */ /* 0x100fe400078e0200 */
[----:B------:R-:W-:Y:S01]  /*0900*/  IMAD.U32 R2, RZ, RZ, UR9 ;  /* 0x00000009ff027e24 */ /* 0x000fe2000f8e00ff */
[----:B------:R-:W-:Y:S01]  /*0910*/  STL [R1+0x6c], R16 ;  /* 0x00006c1001007387 */ /* 0x000fe20000100800 */
[----:B------:R-:W-:Y:S01]  /*0920*/  IMAD R2, R13, 0x400, R0 ;  /* 0x000004000d027824 */ /* 0x000fe200078e0200 */
[----:B------:R-:W-:Y:S01]  /*0930*/  LOP3.LUT R0, R6, 0x1c0, RZ, 0xc0, !PT ;  /* 0x000001c006007812 */ /* 0x000fe200078ec0ff */
[----:B------:R-:W-:Y:S02]  /*0940*/  IMAD.IADD R14, R5, 0x1, R4 ;  /* 0x00000001050e7824 */ /* 0x000fe400078e0204 */
[----:B------:R-:W-:Y:S02]  /*0950*/  IMAD.SHL.U32 R4, R11, 0x8, RZ ;  /* 0x000000080b047824 */ /* 0x000fe400078e00ff */
[----:B-1----:R-:W-:Y:S01]  /*0960*/  IMAD.IADD R10, R2, 0x1, R7 ;  /* 0x00000001020a7824 */ /* 0x002fe200078e0207 */
[----:B------:R-:W-:Y:S01]  /*0970*/  SHF.R.U32.HI R2, RZ, 0x3, R0 ;  /* 0x00000003ff027819 */ /* 0x000fe20000011600 */
[----:B------:R-:W-:Y:S01]  /*0980*/  IMAD.SHL.U32 R7, R12, 0x40, RZ ;  /* 0x000000400c077824 */ /* 0x000fe200078e00ff */
[----:B------:R-:W-:Y:S01]  /*0990*/  LOP3.LUT R4, R0, 0x8, R4, 0xf8, !PT ;  /* 0x0000000800047812 */ /* 0x000fe200078ef804 */
[----:B------:R-:W-:Y:S01]  /*09a0*/  IMAD.MOV.U32 R5, RZ, RZ, 0x20 ;  /* 0x00000020ff057424 */ /* 0x000fe200078e00ff */
[----:B------:R-:W-:Y:S01]  /*09b0*/  LOP3.LUT R0, R2, R9, R0, 0x1e, !PT ;  /* 0x0000000902007212 */ /* 0x000fe200078e1e00 */
[----:B------:R-:W-:Y:S01]  /*09c0*/  IMAD.MOV.U32 R11, RZ, RZ, 0x40 ;  /* 0x00000040ff0b7424 */ /* 0x000fe200078e00ff */
[----:B------:R-:W-:Y:S01]  /*09d0*/  LOP3.LUT R7, R7, 0xfffffe00, RZ, 0xc0, !PT ;  /* 0xfffffe0007077812 */ /* 0x000fe200078ec0ff */
[----:B------:R-:W-:Y:S01]  /*09e0*/  IMAD.MOV.U32 R9, RZ, RZ, -0x10 ;  /* 0xfffffff0ff097424 */ /* 0x000fe200078e00ff */
[----:B------:R-:W-:-:S02]  /*09f0*/  LOP3.LUT R2, R4, R2, RZ, 0x3c, !PT ;  /* 0x0000000204027212 */ /* 0x000fc400078e3cff */
[----:B------:R-:W-:Y:S01]  /*0a00*/  SHF.R.S32.HI R4, RZ, 0x2, R17 ;  /* 0x00000002ff047819 */ /* 0x000fe20000011411 */
[--C-:B------:R-:W-:Y:S01]  /*0a10*/  IMAD R8, R13, 0x400, R7.reuse ;  /* 0x000004000d087824 */ /* 0x100fe200078e0207 */
[----:B------:R-:W-:Y:S01]  /*0a20*/  IADD3 R13, R20, 0x80, RZ ;  /* 0x00000080140d7810 */ /* 0x000fe20007ffe0ff */
[----:B------:R-:W-:Y:S01]  /*0a30*/  IMAD R6, R18, 0x400, R7 ;  /* 0x0000040012067824 */ /* 0x000fe200078e0207 */
[----:B------:R-:W-:Y:S01]  /*0a40*/  LOP3.LUT R7, R0, R7, RZ, 0xfc, !PT ;  /* 0x0000000700077212 */ /* 0x000fe200078efcff */
[----:B------:R-:W-:Y:S01]  /*0a50*/  IMAD R12, R18, 0x10, R4 ;  /* 0x00000010120c7824 */ /* 0x000fe200078e0204 */
[----:B------:R-:W-:Y:S01]  /*0a60*/  SEL R0, R5, 0xffffffe0, !P3 ;  /* 0xffffffe005007807 */ /* 0x000fe20005800000 */
[----:B------:R-:W-:Y:S01]  /*0a70*/  IMAD.SHL.U32 R4, R15, 0x2, RZ ;  /* 0x000000020f047824 */ /* 0x000fe200078e00ff */
[----:B------:R1:W-:Y:S01]  /*0a80*/  STL [R1+0x70], R13 ;  /* 0x0000700d01007387 */ /* 0x0003e20000100800 */
[----:B------:R-:W-:Y:S01]  /*0a90*/  IMAD.IADD R6, R6, 0x1, R2 ;  /* 0x0000000106067824 */ /* 0x000fe200078e0202 */
[----:B------:R-:W-:Y:S01]  /*0aa0*/  SEL R9, R9, 0x10, !P0 ;  /* 0x0000001009097807 */ /* 0x000fe20004000000 */
[----:B------:R-:W-:Y:S01]  /*0ab0*/  IMAD R0, R252, 0x2, R0 ;  /* 0x00000002fc007824 */ /* 0x000fe200078e0200 */
[----:B------:R2:W-:Y:S01]  /*0ac0*/  STL [R1+0x50], R12 ;  /* 0x0000500c01007387 */ /* 0x0005e20000100800 */
[----:B------:R-:W-:Y:S01]  /*0ad0*/  IMAD.IADD R8, R2, 0x1, R8 ;  /* 0x0000000102087824 */ /* 0x000fe200078e0208 */
[----:B------:R-:W-:-:S02]  /*0ae0*/  SEL R2, R11, 0xffffffc0, !P4 ;  /* 0xffffffc00b027807 */ /* 0x000fc40006000000 */
[----:B------:R3:W-:Y:S01]  /*0af0*/  STL [R1+0x2c], R4 ;  /* 0x00002c0401007387 */ /* 0x0007e20000100800 */
[----:B------:R-:W-:Y:S02]  /*0b00*/  SEL R5, R5, 0xffffffe0, !P5 ;  /* 0xffffffe005057807 */ /* 0x000fe40006800000 */
[----:B------:R-:W-:Y:S01]  /*0b10*/  LEA R8, R8, 0x12000, 0x1 ;  /* 0x0001200008087811 */ /* 0x000fe200078e08ff */
[----:B------:R-:W-:Y:S01]  /*0b20*/  STL [R1], R0 ;  /* 0x0000000001007387 */ /* 0x000fe20000100800 */
[----:B-1----:R-:W-:-:S04]  /*0b30*/  LEA R13, R10, 0xc000, 0x1 ;  /* 0x0000c0000a0d7811 */ /* 0x002fc800078e08ff */
[C---:B--2---:R-:W-:Y:S02]  /*0b40*/  IADD3 R12, R13.reuse, 0x40, RZ ;  /* 0x000000400d0c7810 */ /* 0x044fe40007ffe0ff */
[----:B------:R-:W-:Y:S01]  /*0b50*/  @P2 IADD3 R12, R13, -0x40, RZ ;  /* 0xffffffc00d0c2810 */ /* 0x000fe20007ffe0ff */
[C---:B---3--:R-:W-:Y:S02]  /*0b60*/  IMAD.SHL.U32 R4, R252.reuse, 0x2, RZ ;  /* 0x00000002fc047824 */ /* 0x048fe400078e00ff */
[----:B------:R-:W-:-:S03]  /*0b70*/  IMAD R252, R252, 0x2, R2 ;  /* 0x00000002fcfc7824 */ /* 0x000fc600078e0202 */
[----:B------:R1:W-:Y:S02]  /*0b80*/  STL [R1+0x4], R4 ;  /* 0x0000040401007387 */ /* 0x0003e40000100800 */
[----:B-1----:R-:W-:Y:S01]  /*0b90*/  SEL R4, R11, 0xffffffc0, !P6 ;  /* 0xffffffc00b047807 */ /* 0x002fe20007000000 */
[----:B------:R-:W-:Y:S02]  /*0ba0*/  IMAD.IADD R11, R2, 0x1, R0 ;  /* 0x00000001020b7824 */ /* 0x000fe400078e0200 */
[----:B------:R-:W-:Y:S02]  /*0bb0*/  IMAD.SHL.U32 R0, R14, 0x2, RZ ;  /* 0x000000020e007824 */ /* 0x000fe400078e00ff */
[C---:B------:R-:W-:Y:S01]  /*0bc0*/  IMAD R2, R3.reuse, 0x2, R2 ;  /* 0x0000000203027824 */ /* 0x040fe200078e0202 */
[----:B------:R1:W-:Y:S01]  /*0bd0*/  STL [R1+0x10], R11 ;  /* 0x0000100b01007387 */ /* 0x0003e20000100800 */
[C---:B------:R-:W-:Y:S02]  /*0be0*/  IMAD.IADD R10, R0.reuse, 0x1, R9 ;  /* 0x00000001000a7824 */ /* 0x040fe400078e0209 */
[----:B------:R-:W-:Y:S01]  /*0bf0*/  IMAD.SHL.U32 R3, R3, 0x2, RZ ;  /* 0x0000000203037824 */ /* 0x000fe200078e00ff */
[----:B------:R2:W-:Y:S04]  /*0c00*/  STL [R1+0x54], R0 ;  /* 0x0000540001007387 */ /* 0x0005e80000100800 */
[----:B------:R-:W-:Y:S04]  /*0c10*/  STL [R1+0x80], R13 ;  /* 0x0000800d01007387 */ /* 0x000fe80000100800 */
[----:B------:R3:W-:Y:S01]  /*0c20*/  STL [R1+0x60], R10 ;  /* 0x0000600a01007387 */ /* 0x0007e20000100800 */
[----:B-1----:R-:W-:-:S02]  /*0c30*/  IADD3 R11, R0, 0x20, RZ ;  /* 0x00000020000b7810 */ /* 0x002fc40007ffe0ff */
[----:B------:R-:W-:Y:S01]  /*0c40*/  @P1 IADD3 R11, R0, -0x20, RZ ;  /* 0xffffffe0000b1810 */ /* 0x000fe20007ffe0ff */
[----:B--2---:R-:W-:Y:S02]  /*0c50*/  IMAD.SHL.U32 R0, R7, 0x2, RZ ;  /* 0x0000000207007824 */ /* 0x004fe400078e00ff */
[----:B---3--:R-:W-:Y:S02]  /*0c60*/  IMAD.SHL.U32 R10, R6, 0x2, RZ ;  /* 0x00000002060a7824 */ /* 0x008fe400078e00ff */
[----:B------:R-:W-:Y:S02]  /*0c70*/  IMAD.IADD R6, R9, 0x1, R11 ;  /* 0x0000000109067824 */ /* 0x000fe400078e020b */
[C---:B------:R-:W-:Y:S01]  /*0c80*/  IMAD.IADD R7, R10.reuse, 0x1, R5 ;  /* 0x000000010a077824 */ /* 0x040fe200078e0205 */
[----:B------:R-:W-:Y:S01]  /*0c90*/  STL [R1+0x8], R10 ;  /* 0x0000080a01007387 */ /* 0x000fe20000100800 */
[----:B------:R-:W-:-:S03]  /*0ca0*/  IMAD.IADD R9, R10, 0x1, R4 ;  /* 0x000000010a097824 */ /* 0x000fc600078e0204 */
[----:B------:R-:W-:Y:S04]  /*0cb0*/  STL [R1+0x58], R11 ;  /* 0x0000580b01007387 */ /* 0x000fe80000100800 */
[----:B------:R-:W-:Y:S04]  /*0cc0*/  STL [R1+0x1c], R8 ;  /* 0x00001c0801007387 */ /* 0x000fe80000100800 */
[----:B------:R-:W-:Y:S04]  /*0cd0*/  STL [R1+0x84], R12 ;  /* 0x0000840c01007387 */ /* 0x000fe80000100800 */
[----:B------:R1:W-:Y:S04]  /*0ce0*/  STL [R1+0x5c], R6 ;  /* 0x00005c0601007387 */ /* 0x0003e80000100800 */
[----:B------:R2:W-:Y:S04]  /*0cf0*/  STL [R1+0xc], R7 ;  /* 0x00000c0701007387 */ /* 0x0005e80000100800 */
[----:B------:R3:W-:Y:S01]  /*0d00*/  STL [R1+0x18], R9 ;  /* 0x0000180901007387 */ /* 0x0007e20000100800 */
[----:B-1----:R-:W-:-:S02]  /*0d10*/  IMAD.IADD R6, R4, 0x1, R8 ;  /* 0x0000000104067824 */ /* 0x002fc400078e0208 */
[----:B------:R-:W-:Y:S02]  /*0d20*/  IMAD.IADD R8, R5, 0x1, R8 ;  /* 0x0000000105087824 */ /* 0x000fe400078e0208 */
[----:B--2---:R-:W-:Y:S02]  /*0d30*/  IMAD.IADD R7, R7, 0x1, R4 ;  /* 0x0000000107077824 */ /* 0x004fe400078e0204 */
[----:B------:R-:W-:Y:S01]  /*0d40*/  IMAD.IADD R4, R5, 0x1, R6 ;  /* 0x0000000105047824 */ /* 0x000fe200078e0206 */
[----:B------:R3:W-:Y:S04]  /*0d50*/  STL [R1+0x28], R8 ;  /* 0x0000280801007387 */ /* 0x0007e80000100800 */
[----:B------:R3:W-:Y:S04]  /*0d60*/  STL [R1+0x20], R6 ;  /* 0x0000200601007387 */ /* 0x0007e80000100800 */
[----:B------:R3:W-:Y:S04]  /*0d70*/  STL [R1+0x14], R7 ;  /* 0x0000140701007387 */ /* 0x0007e80000100800 */
[----:B------:R3:W-:Y:S02]  /*0d80*/  STL [R1+0x24], R4 ;  /* 0x0000240401007387 */ /* 0x0007e40000100800 */
.L_x_297:
[----:B------:R-:W-:Y:S02]  /*0d90*/  ULDC.64 UR6, c[0x0][0x240] ;  /* 0x0000900000067ab9 */ /* 0x000fe40000000a00 */
[----:B------:R-:W-:-:S02]  /*0da0*/  UISETP.NE.U32.AND UP1, UPT, URZ, UR6, UPT ;  /* 0x000000063f00728c */ /* 0x000fc4000bf25070 */
[----:B------:R-:W-:Y:S02]  /*0db0*/  USHF.L.U32 UR14, UR36, 0x2, URZ ;  /* 0x00000002240e7899 */ /* 0x000fe4000800063f */
[----:B------:R-:W-:Y:S02]  /*0dc0*/  USHF.R.S32.HI UR41, URZ, 0x1f, UR36 ;  /* 0x0000001f3f297899 */ /* 0x000fe40008011424 */
[----:B------:R-:W-:Y:S02]  /*0dd0*/  UISETP.NE.AND.EX UP1, UPT, URZ, UR7, UPT, UP1 ;  /* 0x000000073f00728c */ /* 0x000fe4000bf25310 */
[----:B------:R-:W-:Y:S02]  /*0de0*/  ULDC.64 UR10, c[0x0][0x250] ;  /* 0x00009400000a7ab9 */ /* 0x000fe40000000a00 */
[----:B------:R-:W-:Y:S02]  /*0df0*/  UISETP.NE.U32.AND UP3, UPT, URZ, UR10, UPT ;  /* 0x0000000a3f00728c */ /* 0x000fe4000bf65070 */
[----:B------:R-:W-:Y:S01]  /*0e00*/  USHF.L.U64.HI UR12, UR36, 0x2, UR41 ;  /* 0x00000002240c7899 */ /* 0x000fe20008010229 */
[----:B------:R-:W-:Y:S01]  /*0e10*/  PLOP3.LUT P2, PT, PT, PT, UP1, 0x80, 0x0 ;  /* 0x000000000000781c */ /* 0x000fe20003f4f018 */
[----:B------:R-:W-:-:S02]  /*0e20*/  UIADD3 UR6, UP0, UR14, UR6, URZ ;  /* 0x000000060e067290 */ /* 0x000fc4000ff1e03f */
[----:B------:R-:W-:Y:S02]  /*0e30*/  UISETP.NE.AND.EX UP3, UPT, URZ, UR11, UPT, UP3 ;  /* 0x0000000b3f00728c */ /* 0x000fe4000bf65330 */
[----:B------:R-:W-:Y:S02]  /*0e40*/  UIADD3.X UR7, UR12, UR7, URZ, UP0, !UPT ;  /* 0x000000070c077290 */ /* 0x000fe400087fe43f */
[----:B-123--:R-:W-:Y:S01]  /*0e50*/  IMAD.U32 R4, RZ, RZ, UR6 ;  /* 0x00000006ff047e24 */ /* 0x00efe2000f8e00ff */
[----:B------:R-:W-:Y:S01]  /*0e60*/  ULDC.U8 UR13, c[0x0][0x312] ;  /* 0x0000c480000d7ab9 */ /* 0x000fe20000000000 */
[----:B------:R-:W-:Y:S01]  /*0e70*/  PLOP3.LUT P0, PT, PT, PT, UP3, 0x80, 0x0 ;  /* 0x000000000000781c */ /* 0x000fe20003f0f038 */
[----:B------:R-:W-:Y:S01]  /*0e80*/  ULDC.64 UR8, c[0x0][0x248] ;  /* 0x0000920000087ab9 */ /* 0x000fe20000000a00 */
[----:B------:R-:W-:Y:S01]  /*0e90*/  IMAD.U32 R5, RZ, RZ, UR7 ;  /* 0x00000007ff057e24 */ /* 0x000fe2000f8e00ff */
[----:B------:R-:W-:Y:S02]  /*0ea0*/  UISETP.NE.AND UP4, UPT, UR13, URZ, UPT ;  /* 0x0000003f0d00728c */ /* 0x000fe4000bf85270 */
[----:B------:R-:W-:-:S02]  /*0eb0*/  @UP3 UIADD3 UR6, UP0, UR14, UR10, URZ ;  /* 0x0000000a0e063290 */ /* 0x000fc4000ff1e03f */
        /* <DEDUP_REMOVED lines=34> */
.L_x_253:
        /* <DEDUP_REMOVED lines=22> */
[----:B------:R-:W-:Y:S02]  /*1240*/  UIMAD UR9, UR41, UR10, URZ ;  /* 0x0000000a290972a4 */ /* 0x000fe4000f8e023f */
[----:B-1----:R-:W-:Y:S02]  /*1250*/  UISETP.NE.AND UP0, UPT, UR35, -0x1, UPT ;  /* 0xffffffff2300788c */ /* 0x002fe4000bf05270 */
[----:B------:R-:W-:Y:S02]  /*1260*/  UIADD3 UR8, UR31, 0x3f, URZ ;  /* 0x0000003f1f087890 */ /* 0x000fe4000fffe03f */
[----:B------:R-:W-:Y:S02]  /*1270*/  UIMAD UR12, UR36, UR11, UR9 ;  /* 0x0000000b240c72a4 */ /* 0x000fe4000f8e0209 */
[----:B------:R-:W-:Y:S01]  /*1280*/  USHF.R.S32.HI UR9, URZ, 0x1f, UR8 ;  /* 0x0000001f3f097899 */ /* 0x000fe20008011408 */
[----:B------:R-:W-:Y:S01]  /*1290*/  PLOP3.LUT P1, PT, PT, PT, UP0, 0x80, 0x0 ;  /* 0x000000000000781c */ /* 0x000fe20003f2f008 */
[----:B------:R-:W-:-:S02]  /*12a0*/  ULDC.64 UR14, c[0x0][0x190] ;  /* 0x00006400000e7ab9 */ /* 0x000fc40000000a00 */
[----:B------:R-:W-:Y:S02]  /*12b0*/  ULEA.HI UR11, UR9, UR8, URZ, 0x6 ;  /* 0x00000008090b7291 */ /* 0x000fe4000f8f303f */
[----:B------:R-:W-:Y:S02]  /*12c0*/  UIMAD.WIDE.U32 UR6, UR36, UR10, URZ ;  /* 0x0000000a240672a5 */ /* 0x000fe4000f8e003f */
[----:B------:R-:W-:Y:S02]  /*12d0*/  UISETP.NE.AND UP2, UPT, UR13, -0x1, UPT ;  /* 0xffffffff0d00788c */ /* 0x000fe4000bf45270 */
[----:B------:R-:W-:Y:S02]  /*12e0*/  UIMAD.WIDE.U32 UR8, UR13, UR14, URZ ;  /* 0x0000000e0d0872a5 */ /* 0x000fe4000f8e003f */
[----:B------:R-:W-:Y:S02]  /*12f0*/  @UP0 UIADD3 UR10, UR34, UR35, URZ ;  /* 0x00000023220a0290 */ /* 0x000fe4000fffe03f */
[----:B------:R-:W-:-:S02]  /*1300*/  ULDC.64 UR16, c[0x0][0x198] ;  /* 0x0000660000107ab9 */ /* 0x000fc40000000a00 */
[----:B------:R-:W-:Y:S02]  /*1310*/  UIADD3 UR29, UR7, UR12, URZ ;  /* 0x0000000c071d7290 */ /* 0x000fe4000fffe03f */
[----:B------:R-:W-:Y:S02]  /*1320*/  USEL UR40, UR6, UR8, !UP2 ;  /* 0x0000000806287287 */ /* 0x000fe4000d000000 */
[----:B------:R-:W-:Y:S02]  /*1330*/  @UP0 UIMAD.WIDE.U32 UR6, UR10, UR16, URZ ;  /* 0x000000100a0602a5 */ /* 0x000fe4000f8e003f */
[----:B------:R-:W-:Y:S02]  /*1340*/  ULOP3.LUT UR8, UR11, 0xffffffc0, URZ, 0xc0, !UPT ;  /* 0xffffffc00b087892 */ /* 0x000fe4000f8ec03f */
[----:B------:R-:W-:Y:S02]  /*1350*/  @UP0 UIMAD UR24, UR10, UR17, UR7 ;  /* 0x000000110a1802a4 */ /* 0x000fe4000f8e0207 */
[----:B------:R-:W-:-:S02]  /*1360*/  UIMAD UR7, UR13, UR15, URZ ;  /* 0x0000000f0d0772a4 */ /* 0x000fc4000f8e023f */
[----:B------:R-:W-:Y:S02]  /*1370*/  UIADD3 UR15, UR8, -0x40, URZ ;  /* 0xffffffc0080f7890 */ /* 0x000fe4000fffe03f */
[----:B------:R-:W-:Y:S02]  /*1380*/  USHF.R.S32.HI UR30, URZ, 0x6, UR11 ;  /* 0x000000063f1e7899 */ /* 0x000fe4000801140b */
        /* <DEDUP_REMOVED lines=16> */
.L_x_255:
        /* <DEDUP_REMOVED lines=9> */
[----:B------:R-:W-:Y:S02]  /*1520*/  ULDC.64 UR10, c[0x0][0x188] ;  /* 0x00006200000a7ab9 */ /* 0x000fe40000000a00 */
[----:B------:R-:W-:Y:S02]  /*1530*/  UIMAD UR9, UR34, UR9, UR6 ;  /* 0x00000009220972a4 */ /* 0x000fe4000f8e0206 */
[----:B------:R-:W-:-:S04]  /*1540*/  UIMAD UR6, UR41, UR10, URZ ;  /* 0x0000000a290672a4 */ /* 0x000fc8000f8e023f */
[----:B------:R-:W-:Y:S02]  /*1550*/  UIMAD UR11, UR36, UR11, UR6 ;  /* 0x0000000b240b72a4 */ /* 0x000fe4000f8e0206 */
[----:B------:R-:W-:-:S04]  /*1560*/  UIMAD.WIDE.U32 UR6, UR34, UR8, URZ ;  /* 0x00000008220672a5 */ /* 0x000fc8000f8e003f */
[----:B------:R-:W-:-:S04]  /*1570*/  UIADD3 UR7, UR7, UR9, URZ ;  /* 0x0000000907077290 */ /* 0x000fc8000fffe03f */
[----:B------:R-:W-:-:S04]  /*1580*/  UIMAD.WIDE.U32 UR6, UR36, UR10, UR6 ;  /* 0x0000000a240672a5 */ /* 0x000fc8000f8e0006 */
[----:B------:R-:W-:-:S03]  /*1590*/  UIADD3 UR28, UR7, UR11, URZ ;  /* 0x0000000b071c7290 */ /* 0x000fc6000fffe03f */
[----:B------:R-:W-:Y:S02]  /*15a0*/  UMOV UR26, UR6 ;  /* 0x00000006001a7c82 */ /* 0x000fe40008000000 */
.L_x_256:
[----:B------:R-:W-:Y:S01]  /*15b0*/  IABS R8, c[0x0][0x1c8] ;  /* 0x0000720000087a13 */ /* 0x000fe20000000000 */
[----:B------:R-:W-:Y:S01]  /*15c0*/  ULDC.64 UR8, c[0x0][0x370] ;  /* 0x0000dc0000087ab9 */ /* 0x000fe20000000a00 */
[----:B--2---:R-:W-:Y:S01]  /*15d0*/  IABS R7, UR37 ;  /* 0x0000002500077c13 */ /* 0x004fe20008000000 */
[----:B------:R-:W-:Y:S01]  /*15e0*/  @UP2 UIMAD.WIDE.U32 UR6, UR13, UR8, URZ ;  /* 0x000000080d0622a5 */ /* 0x000fe2000f8e003f */
[----:B------:R-:W1:Y:S01]  /*15f0*/  I2F.RP R4, R8 ;  /* 0x0000000800047306 */ /* 0x000e620000209400 */
[----:B------:R-:W-:Y:S01]  /*1600*/  ULDC UR10, c[0x0][0x224] ;  /* 0x00008900000a7ab9 */ /* 0x000fe20000000800 */
[----:B------:R-:W-:Y:S01]  /*1610*/  ISETP.NE.AND P2, PT, RZ, c[0x0][0x1c8], PT ;  /* 0x00007200ff007a0c */ /* 0x000fe20003f45270 */
[----:B------:R-:W-:Y:S02]  /*1620*/  @UP2 UIMAD UR23, UR13, UR9, UR7 ;  /* 0x000000090d1722a4 */ /* 0x000fe4000f8e0207 */
[----:B------:R-:W-:Y:S02]  /*1630*/  USHF.R.S32.HI UR16, URZ, 0x1f, UR18 ;  /* 0x0000001f3f107899 */ /* 0x000fe40008011412 */
[----:B------:R-:W-:-:S02]  /*1640*/  @UP2 UMOV UR21, UR6 ;  /* 0x0000000600152c82 */ /* 0x000fc40008000000 */
[----:B------:R-:W-:Y:S02]  /*1650*/  ULDC.64 UR6, c[0x0][0x368] ;  /* 0x0000da0000067ab9 */ /* 0x000fe40000000a00 */
[----:B------:R-:W-:-:S04]  /*1660*/  @!UP2 UIMAD UR8, UR41, UR6, URZ ;  /* 0x000000062908a2a4 */ /* 0x000fc8000f8e023f */
[----:B------:R-:W-:Y:S01]  /*1670*/  @!UP2 UIMAD UR8, UR36, UR7, UR8 ;  /* 0x000000072408a2a4 */ /* 0x000fe2000f8e0208 */
[----:B-1----:R-:W1:Y:S01]  /*1680*/  MUFU.RCP R4, R4 ;  /* 0x0000000400047308 */ /* 0x002e620000001000 */
[----:B------:R-:W-:-:S04]  /*1690*/  @!UP2 UIMAD.WIDE.U32 UR6, UR36, UR6, URZ ;  /* 0x000000062406a2a5 */ /* 0x000fc8000f8e003f */
[----:B------:R-:W-:Y:S02]  /*16a0*/  @!UP2 UIADD3 UR23, UR7, UR8, URZ ;  /* 0x000000080717a290 */ /* 0x000fe4000fffe03f */
[----:B------:R-:W-:Y:S02]  /*16b0*/  UIMAD UR8, UR39, UR13, URZ ;  /* 0x0000000d270872a4 */ /* 0x000fe4000f8e023f */
[----:B------:R-:W-:Y:S02]  /*16c0*/  @!UP2 UMOV UR21, UR6 ;  /* 0x000000060015ac82 */ /* 0x000fe40008000000 */
[----:B------:R-:W-:Y:S01]  /*16d0*/  UIMAD UR6, UR41, UR10, UR55 ;  /* 0x0000000a290672a4 */ /* 0x000fe2000f8e0237 */
[----:B------:R-:W2:Y:S03]  /*16e0*/  S2UR UR10, SR_CTAID.X ;  /* 0x00000000000a79c3 */ /* 0x000ea60000002500 */
        /* <DEDUP_REMOVED lines=8> */
[----:B------:R-:W-:Y:S01]  /*1770*/  ULDC.64 UR8, c[0x0][0x3d8] ;  /* 0x0000f60000087ab9 */ /* 0x000fe20000000a00 */
[----:B-1----:R-:W-:Y:S01]  /*1780*/  IMAD.MOV R4, RZ, RZ, -R5 ;  /* 0x000000ffff047224 */ /* 0x002fe200078e0a05 */
[----:B--2---:R-:W-:-:S03]  /*1790*/  UIMAD.WIDE.U32 UR6, UR10, UR8, URZ ;  /* 0x000000080a0672a5 */ /* 0x004fc6000f8e003f */
[----:B------:R-:W-:Y:S01]  /*17a0*/  IMAD R6, R4, R8, RZ ;  /* 0x0000000804067224 */ /* 0x000fe200078e02ff */
[----:B------:R-:W-:Y:S01]  /*17b0*/  USEL UR14, UR6, URZ, UP6 ;  /* 0x0000003f060e7287 */ /* 0x000fe2000b000000 */
[----:B------:R-:W-:Y:S01]  /*17c0*/  IMAD.MOV.U32 R4, RZ, RZ, RZ ;  /* 0x000000ffff047224 */ /* 0x000fe200078e00ff */
[----:B------:R-:W-:Y:S02]  /*17d0*/  UIMAD UR9, UR10, UR9, UR7 ;  /* 0x000000090a0972a4 */ /* 0x000fe4000f8e0207 */
[----:B------:R-:W-:Y:S01]  /*17e0*/  USHF.L.U64.HI UR6, UR36, 0x7, UR41 ;  /* 0x0000000724067899 */ /* 0x000fe20008010229 */
[----:B------:R-:W-:Y:S01]  /*17f0*/  IMAD.HI.U32 R4, R5, R6, R4 ;  /* 0x0000000605047227 */ /* 0x000fe200078e0004 */
[----:B------:R-:W-:Y:S02]  /*1800*/  USHF.L.U32 UR10, UR36, 0x7, URZ ;  /* 0x00000007240a7899 */ /* 0x000fe4000800063f */
[----:B------:R-:W-:Y:S01]  /*1810*/  USEL UR7, UR6, URZ, UP1 ;  /* 0x0000003f06077287 */ /* 0x000fe20008800000 */
[----:B------:R-:W-:Y:S01]  /*1820*/  IMAD.MOV.U32 R5, RZ, RZ, R7 ;  /* 0x000000ffff057224 */ /* 0x000fe200078e0007 */
[----:B------:R-:W-:-:S03]  /*1830*/  USEL UR6, UR10, URZ, UP1 ;  /* 0x0000003f0a067287 */ /* 0x000fc60008800000 */
[----:B------:R-:W-:Y:S01]  /*1840*/  IMAD.HI.U32 R4, R4, R5, RZ ;  /* 0x0000000504047227 */ /* 0x000fe200078e00ff */
[----:B------:R-:W-:Y:S02]  /*1850*/  UIADD3 UR6, UP1, UR15, UR6, URZ ;  /* 0x000000060f067290 */ /* 0x000fe4000ff3e03f */
[----:B------:R-:W-:Y:S01]  /*1860*/  ULDC UR10, c[0x0][0x234] ;  /* 0x00008d00000a7ab9 */ /* 0x000fe20000000800 */
[----:B------:R-:W-:Y:S01]  /*1870*/  IMAD.MOV R6, RZ, RZ, -R4 ;  /* 0x000000ffff067224 */ /* 0x000fe200078e0a04 */
[----:B------:R-:W-:Y:S02]  /*1880*/  UIADD3.X UR8, UR25, UR7, URZ, UP1, !UPT ;  /* 0x0000000719087290 */ /* 0x000fe40008ffe43f */
[----:B------:R-:W-:Y:S01]  /*1890*/  UIMAD UR7, UR39, UR6, URZ ;  /* 0x00000006270772a4 */ /* 0x000fe2000f8e023f */
[----:B------:R-:W-:-:S03]  /*18a0*/  IMAD R5, R8, R6, R5 ;  /* 0x0000000608057224 */ /* 0x000fc600078e0205 */
[----:B------:R-:W-:Y:S02]  /*18b0*/  UIMAD UR8, UR38, UR8, UR7 ;  /* 0x00000008260872a4 */ /* 0x000fe4000f8e0207 */
[----:B------:R-:W-:Y:S01]  /*18c0*/  ISETP.GT.U32.AND P0, PT, R8, R5, PT ;  /* 0x000000050800720c */ /* 0x000fe20003f04070 */
[----:B------:R-:W-:-:S04]  /*18d0*/  @UP5 USEL UR7, UR57, UR13, !UP2 ;  /* 0x0000000d39075287 */ /* 0x000fc8000d000000 */
[----:B------:R-:W-:Y:S02]  /*18e0*/  @UP5 UIMAD UR12, UR37, UR10, UR7 ;  /* 0x0000000a250c52a4 */ /* 0x000fe4000f8e0207 */
[----:B------:R-:W-:Y:S02]  /*18f0*/  UIMAD.WIDE.U32 UR6, UR38, UR6, URZ ;  /* 0x00000006260672a5 */ /* 0x000fe4000f8e003f */
[----:B------:R-:W-:Y:S02]  /*1900*/  USEL UR10, UR9, URZ, UP6 ;  /* 0x0000003f090a7287 */ /* 0x000fe4000b000000 */
[----:B------:R-:W-:Y:S02]  /*1910*/  UIADD3 UR9, UR7, UR8, URZ ;  /* 0x0000000807097290 */ /* 0x000fe4000fffe03f */
[----:B------:R-:W-:Y:S01]  /*1920*/  @!P0 IMAD.IADD R5, R5, 0x1, -R8 ;  /* 0x0000000105058824 */ /* 0x000fe200078e0a08 */
[----:B------:R-:W-:Y:S01]  /*1930*/  @!P0 IADD3 R4, R4, 0x1, RZ ;  /* 0x0000000104048810 */ /* 0x000fe20007ffe0ff */
[----:B------:R-:W-:Y:S01]  /*1940*/  @!UP5 UMOV UR12, UR52 ;  /* 0x00000034000cdc82 */ /* 0x000fe20008000000 */
[----:B------:R-:W-:-:S02]  /*1950*/  ISETP.LE.AND P0, PT, RZ, UR59, PT ;  /* 0x0000003bff007c0c */ /* 0x000fc4000bf03270 */
        /* <DEDUP_REMOVED lines=13> */
.L_x_257:
[----:B------:R-:W-:Y:S02]  /*1a30*/  UMOV UR8, UR53 ;  /* 0x0000003500087c82 */ /* 0x000fe40008000000 */
.L_x_258:
[----:B------:R-:W2:Y:S04]  /*1a40*/  LDL.64 R4, [R1+0x48] ;  /* 0x0000480001047983 */ /* 0x000ea80000100a00 */
[----:B------:R1:W2:Y:S01]  /*1a50*/  LDL.64 R28, [R1+0x48] ;  /* 0x00004800011c7983 */ /* 0x0002a20000100a00 */
[----:B------:R-:W-:Y:S01]  /*1a60*/  UIADD3 UR6, UP4, UP3, UR6, UR47, UR49 ;  /* 0x0000002f06067290 */ /* 0x000fe2000fb9e031 */
[----:B------:R-:W-:Y:S01]  /*1a70*/  IMAD.U32 R11, RZ, RZ, UR15 ;  /* 0x0000000fff0b7e24 */ /* 0x000fe2000f8e00ff */
[----:B------:R-:W-:Y:S01]  /*1a80*/  UIADD3 UR13, UR15, UR12, URZ ;  /* 0x0000000c0f0d7290 */ /* 0x000fe2000fffe03f */
[----:B------:R-:W3:Y:S01]  /*1a90*/  S2R R30, SR_TID.X ;  /* 0x00000000001e7919 */ /* 0x000ee20000002100 */
[----:B------:R-:W-:Y:S01]  /*1aa0*/  UIADD3 UR20, UP2, UP1, UR14, UR6, UR17 ;  /* 0x000000060e147290 */ /* 0x000fe2000f95e011 */
[----:B------:R-:W-:Y:S01]  /*1ab0*/  BSSY B1, `(.L_x_254) ;  /* 0x00007f7000017945 */ /* 0x000fe20003800000 */
[----:B------:R-:W-:Y:S01]  /*1ac0*/  UIADD3.X UR6, UR9, UR51, UR56, UP4, UP3 ;  /* 0x0000003309067290 */ /* 0x000fe2000a7e6438 */
[----:B------:R-:W4:Y:S03]  /*1ad0*/  S2R R31, SR_TID.X ;  /* 0x00000000001f7919 */ /* 0x000f260000002100 */
[----:B------:R-:W-:Y:S01]  /*1ae0*/  UIADD3.X UR19, UR10, UR6, UR11, UP2, UP1 ;  /* 0x000000060a137290 */ /* 0x000fe200097e240b */
[----:B------:R-:W5:Y:S02]  /*1af0*/  S2R R25, SR_TID.X ;  /* 0x0000000000197919 */ /* 0x000f640000002100 */
[----:B------:R-:W-:-:S02]  /*1b00*/  ULDC.64 UR6, c[0x0][0x1a8] ;  /* 0x00006a0000067ab9 */ /* 0x000fc40000000a00 */
[----:B------:R-:W-:-:S04]  /*1b10*/  UIMAD UR6, UR60, UR6, URZ ;  /* 0x000000063c0672a4 */ /* 0x000fc8000f8e023f */
[----:B------:R-:W-:-:S03]  /*1b20*/  UIMAD UR17, UR37, UR7, UR6 ;  /* 0x00000007251172a4 */ /* 0x000fc6000f8e0206 */
[----:B------:R-:W-:Y:S02]  /*1b30*/  ULDC.64 UR6, c[0x0][0x378] ;  /* 0x0000de0000067ab9 */ /* 0x000fe40000000a00 */
[----:B------:R-:W-:Y:S01]  /*1b40*/  UIMAD UR6, UR60, UR6, URZ ;  /* 0x000000063c0672a4 */ /* 0x000fe2000f8e023f */
[----:B---3--:R-:W-:-:S03]  /*1b50*/  SHF.R.S32.HI R30, RZ, 0x1f, R30 ;  /* 0x0000001fff1e7819 */ /* 0x008fc6000001141e */
[----:B------:R-:W-:Y:S01]  /*1b60*/  UIMAD UR14, UR37, UR7, UR6 ;  /* 0x00000007250e72a4 */ /* 0x000fe2000f8e0206 */
[----:B----4-:R-:W-:Y:S02]  /*1b70*/  LEA.HI R30, R30, R31, RZ, 0x3 ;  /* 0x0000001f1e1e7211 */ /* 0x010fe400078f18ff */
[----:B------:R-:W-:Y:S02]  /*1b80*/  ULDC.64 UR6, c[0x0][0x370] ;  /* 0x0000dc0000067ab9 */ /* 0x000fe40000000a00 */
[----:B------:R-:W-:Y:S01]  /*1b90*/  UIMAD UR6, UR25, UR6, URZ ;  /* 0x00000006190672a4 */ /* 0x000fe2000f8e023f */
[----:B------:R-:W-:Y:S02]  /*1ba0*/  SHF.R.S32.HI R30, RZ, 0x3, R30 ;  /* 0x00000003ff1e7819 */ /* 0x000fe4000001141e */
[----:B-----5:R-:W-:Y:S01]  /*1bb0*/  SHF.R.S32.HI R26, RZ, 0x1f, R25 ;  /* 0x0000001fff1a7819 */ /* 0x020fe20000011419 */
[----:B------:R-:W-:Y:S01]  /*1bc0*/  UIMAD UR11, UR15, UR7, UR6 ;  /* 0x000000070f0b72a4 */ /* 0x000fe2000f8e0206 */
[----:B------:R-:W-:Y:S01]  /*1bd0*/  SHF.R.S32.HI R24, RZ, 0x1f, R30 ;  /* 0x0000001fff187819 */ /* 0x000fe2000001141e */
[----:B------:R-:W-:Y:S01]  /*1be0*/  UIADD3 UR6, UR15, UR8, URZ ;  /* 0x000000080f067290 */ /* 0x000fe2000fffe03f */
[----:B------:R-:W-:-:S02]  /*1bf0*/  IADD3 R6, P0, R30, UR15, RZ ;  /* 0x0000000f1e067c10 */ /* 0x000fc4000ff1e0ff */
[----:B------:R-:W-:Y:S02]  /*1c00*/  ULDC.64 UR8, c[0x0][0x3c8] ;  /* 0x0000f20000087ab9 */ /* 0x000fe40000000a00 */
[----:B------:R-:W-:Y:S01]  /*1c10*/  IADD3.X R7, R24, UR25, RZ, P0, !PT ;  /* 0x0000001918077c10 */ /* 0x000fe200087fe4ff */
[----:B------:R-:W-:Y:S02]  /*1c20*/  UMOV UR25, 0x4 ;  /* 0x0000000400197882 */ /* 0x000fe40000000000 */
[----:B------:R-:W-:Y:S02]  /*1c30*/  UIMAD.WIDE UR6, UR6, UR25, UR8 ;  /* 0x00000019060672a5 */ /* 0x000fe4000f8e0208 */
[----:B------:R-:W-:Y:S01]  /*1c40*/  IMAD R7, R7, c[0x0][0x190], RZ ;  /* 0x0000640007077a24 */ /* 0x000fe200078e02ff */
[----:B------:R-:W-:-:S04]  /*1c50*/  UIADD3 UR8, UR30, -0x1, URZ ;  /* 0xffffffff1e087890 */ /* 0x000fc8000fffe03f */
[----:B------:R-:W-:Y:S02]  /*1c60*/  UMOV UR10, UR6 ;  /* 0x00000006000a7c82 */ /* 0x000fe40008000000 */
[----:B------:R-:W-:Y:S02]  /*1c70*/  UIADD3 UR6, -UR27, UR31, UR18 ;  /* 0x0000001f1b067290 */ /* 0x000fe4000fffe112 */
[----:B------:R-:W-:Y:S01]  /*1c80*/  UMOV UR9, UR7 ;  /* 0x0000000700097c82 */ /* 0x000fe20008000000 */
[----:B--2---:R-:W-:-:S05]  /*1c90*/  IMAD.MOV.U32 R28, RZ, RZ, R4 ;  /* 0x000000ffff1c7224 */ /* 0x004fca00078e0004 */
[----:B------:R-:W-:-:S05]  /*1ca0*/  SHF.R.S32.HI R29, RZ, 0x1f, R28 ;  /* 0x0000001fff1d7819 */ /* 0x000fca000001141c */
[C---:B------:R-:W-:Y:S01]  /*1cb0*/  IMAD.WIDE.U32 R4, R6.reuse, c[0x0][0x190], R28 ;  /* 0x0000640006047a25 */ /* 0x040fe200078e001c */
[----:B------:R1:W-:Y:S03]  /*1cc0*/  STL [R1+0x4c], R29 ;  /* 0x00004c1d01007387 */ /* 0x0003e60000100800 */
[----:B------:R-:W-:Y:S01]  /*1cd0*/  IMAD R6, R6, c[0x0][0x194], R7 ;  /* 0x0000650006067a24 */ /* 0x000fe200078e0207 */
[----:B------:R-:W-:Y:S01]  /*1ce0*/  IADD3 R8, P0, R4, UR40, RZ ;  /* 0x0000002804087c10 */ /* 0x000fe2000ff1e0ff */
[----:B------:R-:W-:Y:S02]  /*1cf0*/  ULDC UR40, c[0x0][0x2e8] ;  /* 0x0000ba0000287ab9 */ /* 0x000fe40000000800 */
[----:B------:R-:W-:Y:S01]  /*1d00*/  UIADD3 UR6, UR6, -UR40, URZ ;  /* 0x8000002806067290 */ /* 0x000fe2000fffe03f */
[----:B------:R-:W-:Y:S02]  /*1d10*/  IADD3.X R9, R5, UR29, R6, P0, !PT ;  /* 0x0000001d05097c10 */ /* 0x000fe400087fe406 */
[----:B------:R-:W-:Y:S01]  /*1d20*/  LEA.HI R6, R26, R25, RZ, 0x5 ;  /* 0x000000191a067211 */ /* 0x000fe200078f28ff */
[----:B------:R-:W-:Y:S01]  /*1d30*/  USHF.R.S32.HI UR12, URZ, 0x1f, UR6 ;  /* 0x0000001f3f0c7899 */ /* 0x000fe20008011406 */
[----:B------:R-:W-:-:S02]  /*1d40*/  IADD3 R4, P0, R28, UR21, RZ ;  /* 0x000000151c047c10 */ /* 0x000fc4000ff1e0ff */
[----:B------:R-:W-:Y:S01]  /*1d50*/  LOP3.LUT R7, R6, 0xffffffe0, RZ, 0xc0, !PT ;  /* 0xffffffe006077812 */ /* 0x000fe200078ec0ff */
[----:B------:R-:W-:Y:S01]  /*1d60*/  ULEA.HI UR12, UR12, UR6, URZ, 0x6 ;  /* 0x000000060c0c7291 */ /* 0x000fe2000f8f303f */
[----:B------:R-:W-:Y:S02]  /*1d70*/  SHF.R.S32.HI R6, RZ, 0x5, R6 ;  /* 0x00000005ff067819 */ /* 0x000fe40000011406 */
[----:B------:R-:W-:Y:S01]  /*1d80*/  IADD3.X R5, R29, UR23, RZ, P0, !PT ;  /* 0x000000171d057c10 */ /* 0x000fe200087fe4ff */
[----:B------:R-:W-:Y:S01]  /*1d90*/  IMAD.IADD R22, R25, 0x1, -R7 ;  /* 0x0000000119167824 */ /* 0x000fe200078e0a07 */
[----:B------:R-:W-:Y:S02]  /*1da0*/  USHF.R.S32.HI UR12, URZ, 0x6, UR12 ;  /* 0x000000063f0c7899 */ /* 0x000fe4000801140c */
[----:B------:R-:W-:Y:S01]  /*1db0*/  ULDC.64 UR6, c[0x0][0x200] ;  /* 0x0000800000067ab9 */ /* 0x000fe20000000a00 */
[----:B------:R-:W-:Y:S01]  /*1dc0*/  IMAD R6, R6, UR48, R22 ;  /* 0x0000003006067c24 */ /* 0x000fe2000f8e0216 */
[----:B------:R-:W-:Y:S01]  /*1dd0*/  UISETP.LT.AND UP1, UPT, URZ, UR12, UPT ;  /* 0x0000000c3f00728c */ /* 0x000fe2000bf21270 */
[----:B------:R-:W-:Y:S01]  /*1de0*/  IMAD.WIDE.U32 R4, R11, c[0x0][0x370], R4 ;  /* 0x0000dc000b047a25 */ /* 0x000fe200078e0004 */
[----:B------:R-:W-:-:S02]  /*1df0*/  UIMAD.WIDE UR6, UR13, UR25, UR6 ;  /* 0x000000190d0672a5 */ /* 0x000fc4000f8e0206 */
[C---:B------:R-:W-:Y:S01]  /*1e00*/  IADD3 R10, P0, R6.reuse, UR20, RZ ;  /* 0x00000014060a7c10 */ /* 0x040fe2000ff1e0ff */
[----:B------:R-:W-:Y:S01]  /*1e10*/  USEL UR12, URZ, UR12, !UP1 ;  /* 0x0000000c3f0c7287 */ /* 0x000fe2000c800000 */
[----:B------:R-:W-:Y:S02]  /*1e20*/  IADD3 R5, R5, UR11, RZ ;  /* 0x0000000b05057c10 */ /* 0x000fe4000fffe0ff */
[----:B------:R-:W-:Y:S01]  /*1e30*/  LEA.HI.X.SX32 R11, R6, UR19, 0x1, P0 ;  /* 0x00000013060b7c11 */ /* 0x000fe200080f0eff */
[----:B------:R-:W-:Y:S01]  /*1e40*/  IMAD.U32 R6, RZ, RZ, UR37 ;  /* 0x00000025ff067e24 */ /* 0x000fe2000f8e00ff */
[----:B------:R-:W-:Y:S01]  /*1e50*/  LEA R12, P0, R10, c[0x0][0x350], 0x2 ;  /* 0x0000d4000a0c7a11 */ /* 0x000fe200078010ff */
[----:B------:R-:W-:Y:S02]  /*1e60*/  UISETP.GT.AND UP1, UPT, UR30, UR12, UPT ;  /* 0x0000000c1e00728c */ /* 0x000fe4000bf24270 */
[----:B------:R-:W-:Y:S01]  /*1e70*/  IMAD.WIDE.U32 R4, R6, c[0x0][0x378], R4 ;  /* 0x0000de0006047a25 */ /* 0x000fe200078e0004 */
[----:B------:R-:W-:-:S03]  /*1e80*/  LEA.HI.X R13, R10, c[0x0][0x354], R11, 0x2, P0 ;  /* 0x0000d5000a0d7a11 */ /* 0x000fc600000f140b */
[----:B------:R-:W-:Y:S01]  /*1e90*/  IMAD.MOV.U32 R6, RZ, RZ, R4 ;  /* 0x000000ffff067224 */ /* 0x000fe200078e0004 */
[----:B------:R-:W-:Y:S01]  /*1ea0*/  IADD3 R7, R5, UR14, RZ ;  /* 0x0000000e05077c10 */ /* 0x000fe2000fffe0ff */
[----:B------:R-:W-:Y:S01]  /*1eb0*/  IMAD.U32 R5, RZ, RZ, UR37 ;  /* 0x00000025ff057e24 */ /* 0x000fe2000f8e00ff */
[----:B------:R1:W-:Y:S01]  /*1ec0*/  STL.64 [R1+0x30], R12 ;  /* 0x0000300c01007387 */ /* 0x0003e20000100a00 */
[----:B------:R-:W-:Y:S02]  /*1ed0*/  PLOP3.LUT P0, PT, PT, PT, UP1, 0x80, 0x0 ;  /* 0x000000000000781c */ /* 0x000fe40003f0f018 */
[----:B------:R-:W-:-:S04]  /*1ee0*/  IMAD.WIDE.U32 R8, R5, c[0x0][0x1a8], R8 ;  /* 0x00006a0005087a25 */ /* 0x000fc800078e0008 */
[----:B------:R-:W-:Y:S01]  /*1ef0*/  IMAD R5, R24, c[0x0][0x370], RZ ;  /* 0x0000dc0018057a24 */ /* 0x000fe200078e02ff */
[----:B------:R-:W-:Y:S01]  /*1f00*/  IADD3 R20, R9, UR17, RZ ;  /* 0x0000001109147c10 */ /* 0x000fe2000fffe0ff */
[----:B------:R-:W-:Y:S01]  /*1f10*/  IMAD.WIDE.U32 R6, R30, c[0x0][0x370], R6 ;  /* 0x0000dc001e067a25 */ /* 0x000fe200078e0006 */
[----:B------:R-:W-:-:S03]  /*1f20*/  LEA R32, P3, R8, c[0x0][0x160], 0x1 ;  /* 0x0000580008207a11 */ /* 0x000fc600078608ff */
[----:B------:R-:W-:Y:S01]  /*1f30*/  IMAD R4, R30, c[0x0][0x374], R5 ;  /* 0x0000dd001e047a24 */ /* 0x000fe200078e0205 */
[----:B------:R-:W-:Y:S02]  /*1f40*/  LEA R34, P2, R6, c[0x0][0x330], 0x1 ;  /* 0x0000cc0006227a11 */ /* 0x000fe400078408ff */
[----:B------:R-:W-:Y:S01]  /*1f50*/  LEA.HI.X R33, R8, c[0x0][0x164], R20, 0x1, P3 ;  /* 0x0000590008217a11 */ /* 0x000fe200018f0c14 */
[----:B------:R-:W-:-:S04]  /*1f60*/  IMAD.IADD R19, R7, 0x1, R4 ;  /* 0x0000000107137824 */ /* 0x000fc800078e0204 */
[----:B------:R1:W-:Y:S01]  /*1f70*/  STL.64 [R1+0x40], R32 ;  /* 0x0000402001007387 */ /* 0x0003e20000100a00 */
[----:B------:R-:W-:-:S05]  /*1f80*/  LEA.HI.X R35, R6, c[0x0][0x334], R19, 0x1, P2 ;  /* 0x0000cd0006237a11 */ /* 0x000fca00010f0c13 */
[----:B------:R1:W-:Y:S01]  /*1f90*/  STL.64 [R1+0x38], R34 ;  /* 0x0000382201007387 */ /* 0x0003e20000100a00 */
        /* <DEDUP_REMOVED lines=19> */
.L_x_260:
        /* <DEDUP_REMOVED lines=18> */
.L_x_261:
        /* <DEDUP_REMOVED lines=34> */
.L_x_263:
[----:B--2---:R-:W-:Y:S05]  /*2410*/  BSYNC B0 ;  /* 0x0000000000007941 */ /* 0x004fea0003800000 */
.L_x_262:
        /* <DEDUP_REMOVED lines=19> */
.L_x_265:
[----:B------:R-:W-:Y:S05]  /*2550*/  BSYNC B0 ;  /* 0x0000000000007941 */ /* 0x000fea0003800000 */
.L_x_264:
        /* <DEDUP_REMOVED lines=29> */
.L_x_267:
[----:B------:R-:W-:Y:S05]  /*2730*/  BSYNC B0 ;  /* 0x0000000000007941 */ /* 0x000fea0003800000 */
.L_x_266:
        /* <DEDUP_REMOVED lines=18> */
.L_x_259:
[----:B------:R-:W2:Y:S01]  /*2860*/  LDL R27, [R1+0x2c] ;  /* 0x00002c00011b7983 */ /* 0x000ea20000100800 */
[----:B------:R-:W-:Y:S01]  /*2870*/  PLOP3.LUT P0, PT, PT, PT, UP6, 0x80, 0x0 ;  /* 0x000000000000781c */ /* 0x000fe20003f0f068 */
[----:B------:R-:W-:Y:S01]  /*2880*/  ULDC.64 UR14, c[0x0][0x1a0] ;  /* 0x00006800000e7ab9 */ /* 0x000fe20000000a00 */
[----:B------:R-:W-:Y:S01]  /*2890*/  MOV R21, UR18 ;  /* 0x0000001200157c02 */ /* 0x000fe20008000f00 */
[----:B------:R-:W-:Y:S01]  /*28a0*/  UIMAD UR11, UR16, UR14, URZ ;  /* 0x0000000e100b72a4 */ /* 0x000fe2000f8e023f */
[----:B------:R-:W-:Y:S03]  /*28b0*/  BSSY B0, `(.L_x_269) ;  /* 0x0000032000007945 */ /* 0x000fe60003800000 */
[----:B------:R-:W-:Y:S01]  /*28c0*/  UIMAD UR11, UR18, UR15, UR11 ;  /* 0x0000000f120b72a4 */ /* 0x000fe2000f8e020b */
[----:B------:R-:W-:-:S05]  /*28d0*/  IMAD.WIDE.U32 R4, R21, c[0x0][0x1a0], R28 ;  /* 0x0000680015047a25 */ /* 0x000fca00078e001c */
[----:B------:R-:W-:Y:S01]  /*28e0*/  @P0 BAR.SYNC.DEFER_BLOCKING 0x0 ;  /* 0x0000000000000b1d */ /* 0x000fe20000010000 */
[----:B------:R-:W-:Y:S01]  /*28f0*/  MOV R11, UR11 ;  /* 0x0000000b000b7c02 */ /* 0x000fe20008000f00 */
[----:B------:R-:W-:Y:S01]  /*2900*/  UIMAD UR11, UR32, -0x40, UR27 ;  /* 0xffffffc0200b78a4 */ /* 0x000fe2000f8e021b */
[----:B------:R-:W-:Y:S01]  /*2910*/  IADD3 R10, P0, R4, UR26, RZ ;  /* 0x0000001a040a7c10 */ /* 0x000fe2000ff1e0ff */
[----:B------:R-:W-:-:S03]  /*2920*/  IMAD R4, R23, c[0x0][0x1b8], RZ ;  /* 0x00006e0017047a24 */ /* 0x000fc600078e02ff */
[----:B------:R-:W-:Y:S01]  /*2930*/  IADD3.X R11, R5, UR28, R11, P0, !PT ;  /* 0x0000001c050b7c10 */ /* 0x000fe200087fe40b */
[----:B------:R-:W-:Y:S01]  /*2940*/  IMAD R4, R17, c[0x0][0x1bc], R4 ;  /* 0x00006f0011047a24 */ /* 0x000fe200078e0204 */
[----:B------:R-:W-:-:S03]  /*2950*/  ISETP.GE.AND P6, PT, R30, UR11, PT ;  /* 0x0000000b1e007c0c */ /* 0x000fc6000bfc6270 */
[----:B------:R-:W-:-:S05]  /*2960*/  IMAD.WIDE.U32 R10, R17, c[0x0][0x1b8], R10 ;  /* 0x00006e00110a7a25 */ /* 0x000fca00078e000a */
[----:B------:R-:W-:-:S05]  /*2970*/  IADD3 R18, R11, R4, RZ ;  /* 0x000000040b127210 */ /* 0x000fca0007ffe0ff */
        /* <DEDUP_REMOVED lines=37> */
.L_x_270:
[----:B------:R-:W-:Y:S05]  /*2bd0*/  BSYNC B0 ;  /* 0x0000000000007941 */ /* 0x000fea0003800000 */
.L_x_269:
        /* <DEDUP_REMOVED lines=42> */
.L_x_272:
[----:B------:R-:W-:Y:S05]  /*2e80*/  BSYNC B0 ;  /* 0x0000000000007941 */ /* 0x000fea0003800000 */
.L_x_271:
        /* <DEDUP_REMOVED lines=29> */
.L_x_274:
[----:B------:R-:W-:Y:S05]  /*3060*/  BSYNC B0 ;  /* 0x0000000000007941 */ /* 0x000fea0003800000 */
.L_x_273:
        /* <DEDUP_REMOVED lines=40> */
.L_x_276:
[----:B------:R-:W-:Y:S05]  /*32f0*/  BSYNC B0 ;  /* 0x0000000000007941 */ /* 0x000fea0003800000 */
.L_x_275:
        /* <DEDUP_REMOVED lines=26> */
.L_x_278:
[----:B------:R-:W-:Y:S05]  /*34a0*/  BSYNC B0 ;  /* 0x0000000000007941 */ /* 0x000fea0003800000 */
.L_x_277:
        /* <DEDUP_REMOVED lines=15> */
[C---:B------:R-:W-:Y:S02]  /*35a0*/  @!P2 LEA R8, P4, R7.reuse, R32, 0x6 ;  /* 0x000000200708a211 */ /* 0x040fe400078830ff */
        /* <DEDUP_REMOVED lines=22> */
.L_x_280:
[----:B------:R-:W-:Y:S05]  /*3710*/  BSYNC B0 ;  /* 0x0000000000007941 */ /* 0x000fea0003800000 */
.L_x_279:
[----:B------:R-:W5:Y:S01]  /*3720*/  LDL R5, [R1+0x50] ;  /* 0x0000500001057983 */ /* 0x000f620000100800 */
[----:B-1----:R-:W-:Y:S01]  /*3730*/  IMAD.MOV.U32 R6, RZ, RZ, 0x7f800000 ;  /* 0x7f800000ff067424 */ /* 0x002fe200078e00ff */
[----:B------:R-:W-:Y:S01]  /*3740*/  MOV R7, 0x7f800000 ;  /* 0x7f80000000077802 */ /* 0x000fe20000000f00 */
[----:B------:R-:W-:Y:S01]  /*3750*/  ULDC.64 UR14, c[0x0][0x198] ;  /* 0x00006600000e7ab9 */ /* 0x000fe20000000a00 */
[C---:B-----5:R-:W-:Y:S02]  /*3760*/  IADD3 R4, R5.reuse, 0x8, RZ ;  /* 0x0000000805047810 */ /* 0x060fe40007ffe0ff */
[----:B------:R-:W-:Y:S02]  /*3770*/  ISETP.GE.AND P1, PT, R5, UR11, PT ;  /* 0x0000000b05007c0c */ /* 0x000fe4000bf26270 */
[----:B------:R-:W-:Y:S02]  /*3780*/  ISETP.GE.AND P0, PT, R4, UR11, PT ;  /* 0x0000000b04007c0c */ /* 0x000fe4000bf06270 */
[----:B------:R-:W-:-:S05]  /*3790*/  MOV R4, 0x4 ;  /* 0x0000000400047802 */ /* 0x000fca0000000f00 */
[----:B------:R-:W-:-:S05]  /*37a0*/  IMAD.WIDE R4, R5, R4, UR6 ;  /* 0x0000000605047e25 */ /* 0x000fca000f8e0204 */
[----:B------:R1:W5:Y:S04]  /*37b0*/  @!P1 LDG.E R7, [R4.64] ;  /* 0x0000000404079981 */ /* 0x000368000c1e1900 */
[----:B--2---:R1:W2:Y:S01]  /*37c0*/  @!P0 LDG.E R6, [R4.64+0x20] ;  /* 0x0000200404068981 */ /* 0x0042a2000c1e1900 */
[----:B------:R-:W-:Y:S01]  /*37d0*/  UIMAD UR11, UR16, UR14, URZ ;  /* 0x0000000e100b72a4 */ /* 0x000fe2000f8e023f */
[----:B------:R-:W-:Y:S02]  /*37e0*/  BSSY B0, `(.L_x_281) ;  /* 0x0000031000007945 */ /* 0x000fe40003800000 */
[----:B------:R-:W-:Y:S01]  /*37f0*/  @P6 STS.128 [R27+0xc000], RZ ;  /* 0x00c000ff1b006388 */ /* 0x000fe20000000c00 */
[----:B------:R-:W-:-:S03]  /*3800*/  UIMAD UR11, UR18, UR15, UR11 ;  /* 0x0000000f120b72a4 */ /* 0x000fc6000f8e020b */
[----:B------:R-:W-:Y:S04]  /*3810*/  @P6 STS.128 [R27+0xe000], RZ ;  /* 0x00e000ff1b006388 */ /* 0x000fe80000000c00 */
[----:B------:R-:W-:Y:S01]  /*3820*/  @P6 STS.128 [R27+0x10000], RZ ;  /* 0x010000ff1b006388 */ /* 0x000fe20000000c00 */
[----:B-1----:R-:W-:-:S03]  /*3830*/  IMAD.WIDE.U32 R4, R21, c[0x0][0x198], R28 ;  /* 0x0000660015047a25 */ /* 0x002fc600078e001c */
[----:B--2---:R1:W-:Y:S04]  /*3840*/  STL [R1+0x68], R6 ;  /* 0x0000680601007387 */ /* 0x0043e80000100800 */
[----:B-----5:R2:W-:Y:S01]  /*3850*/  STL [R1+0x64], R7 ;  /* 0x0000640701007387 */ /* 0x0205e20000100800 */
[----:B-1----:R-:W-:Y:S02]  /*3860*/  IADD3 R6, P0, R4, UR22, RZ ;  /* 0x0000001604067c10 */ /* 0x002fe4000ff1e0ff */
[----:B------:R-:W-:-:S04]  /*3870*/  MOV R4, UR11 ;  /* 0x0000000b00047c02 */ /* 0x000fc80008000f00 */
[----:B--2---:R-:W-:Y:S01]  /*3880*/  IADD3.X R7, R5, UR24, R4, P0, !PT ;  /* 0x0000001805077c10 */ /* 0x004fe200087fe404 */
[----:B------:R-:W-:-:S04]  /*3890*/  IMAD R4, R23, c[0x0][0x1b0], RZ ;  /* 0x00006c0017047a24 */ /* 0x000fc800078e02ff */
[C---:B------:R-:W-:Y:S02]  /*38a0*/  IMAD R4, R17.reuse, c[0x0][0x1b4], R4 ;  /* 0x00006d0011047a24 */ /* 0x040fe400078e0204 */
[----:B------:R-:W-:-:S04]  /*38b0*/  IMAD.WIDE.U32 R6, R17, c[0x0][0x1b0], R6 ;  /* 0x00006c0011067a25 */ /* 0x000fc800078e0006 */
[----:B------:R-:W-:Y:S01]  /*38c0*/  IMAD.IADD R9, R7, 0x1, R4 ;  /* 0x0000000107097824 */ /* 0x000fe200078e0204 */
[----:B------:R-:W-:Y:S05]  /*38d0*/  @P6 BRA `(.L_x_282) ;  /* 0x0000021000006947 */ /* 0x000fea0003800000 */
[----:B------:R-:W2:Y:S04]  /*38e0*/  LDL R8, [R1+0x6c] ;  /* 0x00006c0001087983 */ /* 0x000ea80000100800 */
        /* <DEDUP_REMOVED lines=32> */
.L_x_282:
[----:B------:R-:W-:Y:S05]  /*3af0*/  BSYNC B0 ;  /* 0x0000000000007941 */ /* 0x000fea0003800000 */
.L_x_281:
        /* <DEDUP_REMOVED lines=10> */
[----:B------:R-:W-:-:S04]  /*3ba0*/  IMAD.X R5, RZ, RZ, R24, P0 ;  /* 0x000000ffff057224 */ /* 0x000fc800000e0618 */
[----:B------:R-:W-:-:S06]  /*3bb0*/  IMAD R5, R5, c[0x0][0x198], RZ ;  /* 0x0000660005057a24 */ /* 0x000fcc00078e02ff */
[----:B------:R1:W-:Y:S01]  /*3bc0*/  @P3 STS.128 [R27+0xd000], RZ ;  /* 0x00d000ff1b003388 */ /* 0x0003e20000000c00 */
[----:B-----5:R-:W-:Y:S01]  /*3bd0*/  ISETP.GE.AND P2, PT, R10, c[0x0][0x220], PT ;  /* 0x000088000a007a0c */ /* 0x020fe20003f46270 */
[----:B------:R-:W-:Y:S01]  /*3be0*/  IMAD.WIDE.U32 R10, R4, c[0x0][0x198], R6 ;  /* 0x00006600040a7a25 */ /* 0x000fe200078e0006 */
[----:B--2---:R-:W-:-:S03]  /*3bf0*/  ISETP.GE.AND P0, PT, R8, c[0x0][0x220], PT ;  /* 0x0000880008007a0c */ /* 0x004fc60003f06270 */
[----:B------:R-:W-:Y:S01]  /*3c00*/  IMAD R4, R4, c[0x0][0x19c], R5 ;  /* 0x0000670004047a24 */ /* 0x000fe200078e0205 */
[----:B------:R-:W-:-:S03]  /*3c10*/  @!P3 LEA R8, P4, R10, c[0x0][0x168], 0x1 ;  /* 0x00005a000a08ba11 */ /* 0x000fc600078808ff */
        /* <DEDUP_REMOVED lines=21> */
.L_x_284:
[----:B------:R-:W-:Y:S05]  /*3d70*/  BSYNC B0 ;  /* 0x0000000000007941 */ /* 0x000fea0003800000 */
.L_x_283:
[----:B------:R-:W0:Y:S01]  /*3d80*/  LDGDEPBAR ;  /* 0x00000000000079af */ /* 0x000e220000000000 */
[----:B-1----:R-:W-:Y:S02]  /*3d90*/  IMAD.MOV.U32 R8, RZ, RZ, c[0x0][0x308] ;  /* 0x0000c200ff087624 */ /* 0x002fe400078e00ff */
[----:B------:R-:W-:Y:S01]  /*3da0*/  IMAD.MOV.U32 R9, RZ, RZ, c[0x0][0x30c] ;  /* 0x0000c300ff097624 */ /* 0x000fe200078e00ff */
[----:B------:R-:W-:-:S04]  /*3db0*/  DEPBAR.LE SB0, 0x1 ;  /* 0x000080400000791a */ /* 0x000fc80000000000 */
[----:B------:R-:W-:Y:S06]  /*3dc0*/  BAR.SYNC.DEFER_BLOCKING 0x0 ;  /* 0x0000000000007b1d */ /* 0x000fec0000010000 */
[----:B------:R1:W5:Y:S01]  /*3dd0*/  LDG.E.64 R4, [R8.64+0x8] ;  /* 0x0000080408047981 */ /* 0x000362000c1e1b00 */
[----:B------:R-:W-:Y:S01]  /*3de0*/  LEA.HI R6, R26, R25, RZ, 0x3 ;  /* 0x000000191a067211 */ /* 0x000fe200078f18ff */
[----:B------:R-:W-:Y:S01]  /*3df0*/  IMAD.MOV.U32 R240, RZ, RZ, 0x20 ;  /* 0x00000020fff07424 */ /* 0x000fe200078e00ff */
[----:B------:R-:W-:Y:S01]  /*3e00*/  SHF.R.S32.HI R7, RZ, 0x1f, R22 ;  /* 0x0000001fff077819 */ /* 0x000fe20000011416 */
[----:B------:R-:W2:Y:S04]  /*3e10*/  LDSM.16.M88.4 R164, [R252+0x12000] ;  /* 0x01200000fca4783b */ /* 0x000ea80000000200 */
[----:B------:R-:W3:Y:S04]  /*3e20*/  LDSM.16.M88.4 R168, [R252+0x12800] ;  /* 0x01280000fca8783b */ /* 0x000ee80000000200 */
[----:B------:R-:W4:Y:S04]  /*3e30*/  LDSM.16.M88.4 R196, [R252+0x14000] ;  /* 0x01400000fcc4783b */ /* 0x000f280000000200 */
[----:B------:R-:W2:Y:S04]  /*3e40*/  LDSM.16.M88.4 R200, [R252+0x14800] ;  /* 0x01480000fcc8783b */ /* 0x000ea80000000200 */
[----:B------:R-:W2:Y:S04]  /*3e50*/  LDSM.16.M88.4 R228, [R252+0x16000] ;  /* 0x01600000fce4783b */ /* 0x000ea80000000200 */
[----:B------:R-:W2:Y:S04]  /*3e60*/  LDSM.16.M88.4 R232, [R252+0x16800] ;  /* 0x01680000fce8783b */ /* 0x000ea80000000200 */
[----:B-1----:R-:W2:Y:S01]  /*3e70*/  LDG.E.64 R8, [R8.64] ;  /* 0x0000000408087981 */ /* 0x002ea2000c1e1b00 */
[----:B------:R-:W-:-:S05]  /*3e80*/  LOP3.LUT R6, R6, 0xfffffff8, RZ, 0xc0, !PT ;  /* 0xfffffff806067812 */ /* 0x000fca00078ec0ff */
[----:B------:R-:W-:-:S05]  /*3e90*/  IMAD.IADD R6, R25, 0x1, -R6 ;  /* 0x0000000119067824 */ /* 0x000fca00078e0a06 */
[----:B------:R-:W-:Y:S02]  /*3ea0*/  LOP3.LUT P0, RZ, R6, 0x2, RZ, 0xc0, !PT ;  /* 0x0000000206ff7812 */ /* 0x000fe4000780c0ff */
[----:B------:R-:W3:Y:S01]  /*3eb0*/  LDL R6, [R1] ;  /* 0x0000000001067983 */ /* 0x000ee20000100800 */
[----:B------:R-:W-:Y:S01]  /*3ec0*/  USHF.L.U32 UR16, UR32, 0x6, URZ ;  /* 0x0000000620107899 */ /* 0x000fe2000800063f */
        /* <DEDUP_REMOVED lines=45> */
[----:B-----5:R-:W-:Y:S01]  /*41a0*/  IADD3 R4, P2, P1, R4, UR46, R22 ;  /* 0x0000002e04047c10 */ /* 0x020fe2000f95e016 */
[----:B--2---:R1:W2:Y:S01]  /*41b0*/  R2UR UR14, R9 ;  /* 0x00000000090e73c2 */ /* 0x0042a200000e0000 */
[----:B------:R-:W-:-:S02]  /*41c0*/  SEL R240, R240, 0xffffffe0, !P0 ;  /* 0xffffffe0f0f07807 */ /* 0x000fc40004000000 */
[----:B------:R-:W-:Y:S01]  /*41d0*/  IADD3.X R5, R5, UR50, R7, P2, P1 ;  /* 0x0000003205057c10 */ /* 0x000fe200097e2407 */
[----:B---3--:R-:W3:Y:S04]  /*41e0*/  LDSM.16.M88.4 R156, [R6+0x12000] ;  /* 0x01200000069c783b */ /* 0x008ee80000000200 */
[----:B------:R-:W2:Y:S04]  /*41f0*/  LDSM.16.M88.4 R160, [R6+0x12800] ;  /* 0x0128000006a0783b */ /* 0x000ea80000000200 */
[----:B------:R-:W2:Y:S04]  /*4200*/  LDSM.16.M88.4 R188, [R6+0x14000] ;  /* 0x0140000006bc783b */ /* 0x000ea80000000200 */
[----:B-1----:R-:W5:Y:S01]  /*4210*/  LDL R9, [R1+0x4] ;  /* 0x0000040001097983 */ /* 0x002f620000100800 */
[----:B------:R-:W-:-:S03]  /*4220*/  IMAD.IADD R240, R240, 0x1, R252 ;  /* 0x00000001f0f07824 */ /* 0x000fc600078e02fc */
[----:B------:R-:W1:Y:S04]  /*4230*/  LDSM.16.M88.4 R192, [R6+0x14800] ;  /* 0x0148000006c0783b */ /* 0x000e680000000200 */
        /* <DEDUP_REMOVED lines=8> */
[----:B------:R2:W-:Y:S01]  /*42c0*/  STL [R1+0x88], R5 ;  /* 0x0000880501007387 */ /* 0x0005e20000100800 */
[----:B------:R-:W1:Y:S01]  /*42d0*/  R2UR UR15, R8 ;  /* 0x00000000080f73c2 */ /* 0x000e6200000e0000 */
[----:B--2---:R-:W-:-:S05]  /*42e0*/  IMAD.WIDE.U32 R4, R4, -0x2daee0ad, RZ ;  /* 0xd2511f5304047825 */ /* 0x004fca00078e00ff */
[----:B------:R2:W-:Y:S01]  /*42f0*/  STL.64 [R1+0x78], R4 ;  /* 0x0000780401007387 */ /* 0x0005e20000100a00 */
[----:B------:R-:W-:Y:S01]  /*4300*/  UIADD3 UR17, UR31, 0x40, UR16 ;  /* 0x000000401f117890 */ /* 0x000fe2000fffe010 */
[----:B----4-:R-:W-:Y:S01]  /*4310*/  CS2R R26, SRZ ;  /* 0x00000000001a7805 */ /* 0x010fe2000001ff00 */
[----:B------:R-:W-:Y:S01]  /*4320*/  CS2R R24, SRZ ;  /* 0x0000000000187805 */ /* 0x000fe2000001ff00 */
[----:B------:R-:W-:Y:S01]  /*4330*/  CS2R R22, SRZ ;  /* 0x0000000000167805 */ /* 0x000fe2000001ff00 */
[----:B------:R-:W-:Y:S02]  /*4340*/  UIADD3 UR16, UR16, 0x40, URZ ;  /* 0x0000004010107890 */ /* 0x000fe4000fffe03f */
[----:B------:R-:W-:Y:S02]  /*4350*/  UIADD3 UR17, UR17, -UR27, URZ ;  /* 0x8000001b11117290 */ /* 0x000fe4000fffe03f */
[----:B-1----:R-:W-:Y:S02]  /*4360*/  UIADD3 UR30, UR15, -0x61c88647, URZ ;  /* 0x9e3779b90f1e7890 */ /* 0x002fe4000fffe03f */
[----:B------:R-:W-:-:S02]  /*4370*/  UIADD3 UR29, UR14, -0x4498517b, URZ ;  /* 0xbb67ae850e1d7890 */ /* 0x000fc4000fffe03f */
[----:B------:R-:W-:Y:S02]  /*4380*/  UIADD3 UR28, UR15, 0x3c6ef372, URZ ;  /* 0x3c6ef3720f1c7890 */ /* 0x000fe4000fffe03f */
[----:B------:R-:W-:Y:S02]  /*4390*/  UIADD3 UR26, UR14, 0x76cf5d0a, URZ ;  /* 0x76cf5d0a0e1a7890 */ /* 0x000fe4000fffe03f */
[----:B------:R-:W-:Y:S02]  /*43a0*/  UIADD3 UR25, UR15, -0x255992d5, URZ ;  /* 0xdaa66d2b0f197890 */ /* 0x000fe4000fffe03f */
[----:B------:R-:W-:Y:S02]  /*43b0*/  UIADD3 UR24, UR14, 0x32370b8f, URZ ;  /* 0x32370b8f0e187890 */ /* 0x000fe4000fffe03f */
[----:B------:R-:W-:Y:S02]  /*43c0*/  UIADD3 UR23, UR15, 0x78dde6e4, URZ ;  /* 0x78dde6e40f177890 */ /* 0x000fe4000fffe03f */
[----:B------:R-:W-:-:S02]  /*43d0*/  UIADD3 UR22, UR14, -0x126145ec, URZ ;  /* 0xed9eba140e167890 */ /* 0x000fc4000fffe03f */
[----:B------:R-:W-:Y:S02]  /*43e0*/  UIADD3 UR21, UR15, 0x1715609d, URZ ;  /* 0x1715609d0f157890 */ /* 0x000fe4000fffe03f */
[----:B------:R-:W-:Y:S02]  /*43f0*/  UIADD3 UR20, UR14, -0x56f99767, URZ ;  /* 0xa90668990e147890 */ /* 0x000fe4000fffe03f */
[----:B------:R-:W-:Y:S02]  /*4400*/  UIADD3 UR19, UR15, -0x4ab325aa, URZ ;  /* 0xb54cda560f137890 */ /* 0x000fe4000fffe03f */
[----:B------:R-:W-:Y:S01]  /*4410*/  UIADD3 UR18, UR14, 0x646e171e, URZ ;  /* 0x646e171e0e127890 */ /* 0x000fe2000fffe03f */
[----:B-----5:R2:W1:Y:S04]  /*4420*/  LDSM.16.M88.4 R148, [R9+0x12000] ;  /* 0x012000000994783b */ /* 0x0204680000000200 */
[----:B------:R2:W4:Y:S04]  /*4430*/  LDSM.16.M88.4 R152, [R9+0x12800] ;  /* 0x012800000998783b */ /* 0x0005280000000200 */
[----:B------:R2:W1:Y:S04]  /*4440*/  LDSM.16.M88.4 R180, [R9+0x14000] ;  /* 0x0140000009b4783b */ /* 0x0004680000000200 */
[----:B------:R2:W1:Y:S04]  /*4450*/  LDSM.16.M88.4 R184, [R9+0x14800] ;  /* 0x0148000009b8783b */ /* 0x0004680000000200 */
[----:B------:R2:W1:Y:S04]  /*4460*/  LDSM.16.M88.4 R212, [R9+0x16000] ;  /* 0x0160000009d4783b */ /* 0x0004680000000200 */
[----:B---3--:R2:W1:Y:S02]  /*4470*/  LDSM.16.M88.4 R216, [R9+0x16800] ;  /* 0x0168000009d8783b */ /* 0x0084640000000200 */
.L_x_287:
[----:B------:R-:W3:Y:S01]  /*4480*/  LDL R91, [R1+0x4] ;  /* 0x00000400015b7983 */ /* 0x000ee20000100800 */
[----:B------:R-:W-:Y:S02]  /*4490*/  USHF.L.U32 UR11, UR8, 0x6, URZ ;  /* 0x00000006080b7899 */ /* 0x000fe4000800063f */
[----:B------:R-:W-:Y:S01]  /*44a0*/  UISETP.GT.AND UP1, UPT, UR8, UR12, UPT ;  /* 0x0000000c0800728c */ /* 0x000fe2000bf24270 */
[----:B-----5:R-:W5:Y:S01]  /*44b0*/  LDL R98, [R1+0x8] ;  /* 0x0000080001627983 */ /* 0x020f620000100800 */
[----:B------:R-:W-:Y:S02]  /*44c0*/  UISETP.GE.AND UP0, UPT, UR11, UR17, UPT ;  /* 0x000000110b00728c */ /* 0x000fe4000bf06270 */
[----:B------:R-:W-:Y:S01]  /*44d0*/  IMAD.U32 R88, RZ, RZ, UR11 ;  /* 0x0000000bff587e24 */ /* 0x000fe2000f8e00ff */
[----:B--2---:R-:W2:Y:S01]  /*44e0*/  LDL R89, [R1] ;  /* 0x0000000001597983 */ /* 0x004ea20000100800 */
[----:B------:R-:W-:Y:S03]  /*44f0*/  UISETP.LT.AND UP0, UPT, UR16, UR27, UP0 ;  /* 0x0000001b1000728c */ /* 0x000fe60008701270 */
[----:B----4-:R-:W4:Y:S03]  /*4500*/  LDL R97, [R1+0xc] ;  /* 0x00000c0001617983 */ /* 0x010f260000100800 */
[----:B------:R-:W-:Y:S01]  /*4510*/  PLOP3.LUT P4, PT, PT, PT, UP0, 0x80, 0x0 ;  /* 0x000000000000781c */ /* 0x000fe20003f8f008 */
[----:B------:R-:W2:Y:S04]  /*4520*/  LDL R96, [R1+0x18] ;  /* 0x0000180001607983 */ /* 0x000ea80000100800 */
[----:B------:R-:W2:Y:S04]  /*4530*/  LDL R90, [R1+0x10] ;  /* 0x00001000015a7983 */ /* 0x000ea80000100800 */
[----:B------:R-:W2:Y:S04]  /*4540*/  LDL R95, [R1+0x14] ;  /* 0x00001400015f7983 */ /* 0x000ea80000100800 */
[----:B------:R-:W0:Y:S08]  /*4550*/  LDGDEPBAR ;  /* 0x00000000000079af */ /* 0x000e300000000000 */
[----:B------:R-:W2:Y:S04]  /*4560*/  LDL R99, [R1+0x90] ;  /* 0x0000900001637983 */ /* 0x000ea80000100800 */
[----:B------:R-:W2:Y:S04]  /*4570*/  LDL R94, [R1+0x50] ;  /* 0x00005000015e7983 */ /* 0x000ea80000100800 */
[----:B------:R-:W2:Y:S04]  /*4580*/  LDL R92, [R1+0x8c] ;  /* 0x00008c00015c7983 */ /* 0x000ea80000100800 */
[----:B------:R-:W2:Y:S02]  /*4590*/  LDL R93, [R1+0x64] ;  /* 0x00006400015d7983 */ /* 0x000ea40000100800 */
[----:B--2---:R-:W-:Y:S01]  /*45a0*/  FSETP.NEU.FTZ.AND P0, PT, R93, -INF , PT ;  /* 0xff8000005d00780b */ /* 0x004fe20003f1d000 */
[----:B------:R-:W-:Y:S04]  /*45b0*/  DEPBAR.LE SB0, 0x0 ;  /* 0x000080000000791a */ /* 0x000fe80000000000 */
[----:B------:R-:W-:Y:S08]  /*45c0*/  BAR.SYNC.DEFER_BLOCKING 0x0 ;  /* 0x0000000000007b1d */ /* 0x000ff00000010000 */
[----:B-----5:R-:W-:Y:S08]  /*45d0*/  LDSM.16.M88.4 R16, [R98] ;  /* 0x000000006210783b */ /* 0x020ff00000000200 */
[----:B-1-3--:R-:W2:Y:S08]  /*45e0*/  LDSM.16.M88.4 R8, [R91+0xc000] ;  /* 0x00c000005b08783b */ /* 0x00aeb00000000200 */
[----:B------:R-:W3:Y:S08]  /*45f0*/  LDSM.16.M88.4 R68, [R91+0xc800] ;  /* 0x00c800005b44783b */ /* 0x000ef00000000200 */
[----:B----4-:R-:W-:Y:S08]  /*4600*/  LDSM.16.M88.4 R72, [R97] ;  /* 0x000000006148783b */ /* 0x010ff00000000200 */
[----:B------:R-:W4:Y:S08]  /*4610*/  LDSM.16.M88.4 R76, [R89+0xc000] ;  /* 0x00c00000594c783b */ /* 0x000f300000000200 */
[----:B------:R-:W5:Y:S01]  /*4620*/  LDSM.16.M88.4 R80, [R89+0xc800] ;  /* 0x00c800005950783b */ /* 0x000f620000000200 */
[C---:B--2---:R-:W-:Y:S07]  /*4630*/  HMMA.16816.F32 R4, R16.reuse, R8, RZ ;  /* 0x000000081004723c */ /* 0x044fee00000018ff */
[----:B------:R-:W-:Y:S01]  /*4640*/  LDSM.16.M88.4 R84, [R252+0xc800] ;  /* 0x00c80000fc54783b */ /* 0x000fe20000000200 */
[C---:B------:R-:W-:Y:S08]  /*4650*/  HMMA.16816.F32 R8, R16.reuse, R10, RZ ;  /* 0x0000000a1008723c */ /* 0x040ff000000018ff */
[C---:B---3--:R-:W-:Y:S08]  /*4660*/  HMMA.16816.F32 R12, R16.reuse, R68, RZ ;  /* 0x00000044100c723c */ /* 0x048ff000000018ff */
[----:B------:R-:W-:Y:S01]  /*4670*/  HMMA.16816.F32 R16, R16, R70, RZ ;  /* 0x000000461010723c */ /* 0x000fe200000018ff */
[----:B------:R-:W-:Y:S07]  /*4680*/  LDSM.16.M88.4 R68, [R96] ;  /* 0x000000006044783b */ /* 0x000fee0000000200 */
[C---:B----4-:R-:W-:Y:S08]  /*4690*/  HMMA.16816.F32 R4, R72.reuse, R76, R4 ;  /* 0x0000004c4804723c */ /* 0x050ff00000001804 */
[C---:B------:R-:W-:Y:S01]  /*46a0*/  HMMA.16816.F32 R8, R72.reuse, R78, R8 ;  /* 0x0000004e4808723c */ /* 0x040fe20000001808 */
[----:B------:R-:W2:Y:S07]  /*46b0*/  LDSM.16.M88.4 R76, [R252+0xc000] ;  /* 0x00c00000fc4c783b */ /* 0x000eae0000000200 */
[C---:B-----5:R-:W-:Y:S08]  /*46c0*/  HMMA.16816.F32 R12, R72.reuse, R80, R12 ;  /* 0x00000050480c723c */ /* 0x060ff0000000180c */
[----:B------:R-:W-:Y:S01]  /*46d0*/  HMMA.16816.F32 R16, R72, R82, R16 ;  /* 0x000000524810723c */ /* 0x000fe20000001810 */
[----:B------:R-:W-:Y:S08]  /*46e0*/  LDSM.16.M88.4 R72, [R95] ;  /* 0x000000005f48783b */ /* 0x000ff00000000200 */
[----:B------:R-:W-:Y:S01]  /*46f0*/  LDSM.16.M88.4 R80, [R90+0xc800] ;  /* 0x00c800005a50783b */ /* 0x000fe20000000200 */
[C---:B--2---:R-:W-:Y:S08]  /*4700*/  HMMA.16816.F32 R4, R68.reuse, R76, R4 ;  /* 0x0000004c4404723c */ /* 0x044ff00000001804 */
[C---:B------:R-:W-:Y:S01]  /*4710*/  HMMA.16816.F32 R8, R68.reuse, R78, R8 ;  /* 0x0000004e4408723c */ /* 0x040fe20000001808 */
[----:B------:R-:W2:Y:S07]  /*4720*/  LDSM.16.M88.4 R76, [R90+0xc000] ;  /* 0x00c000005a4c783b */ /* 0x000eae0000000200 */
[C---:B------:R-:W-:Y:S08]  /*4730*/  HMMA.16816.F32 R12, R68.reuse, R84, R12 ;  /* 0x00000054440c723c */ /* 0x040ff0000000180c */
[----:B------:R-:W-:Y:S01]  /*4740*/  HMMA.16816.F32 R16, R68, R86, R16 ;  /* 0x000000564410723c */ /* 0x000fe20000001810 */
[----:B------:R-:W-:Y:S08]  /*4750*/  LDSM.16.M88.4 R68, [R98+0x2000] ;  /* 0x002000006244783b */ /* 0x000ff00000000200 */
[----:B------:R-:W-:Y:S01]  /*4760*/  LDSM.16.M88.4 R84, [R91+0xe800] ;  /* 0x00e800005b54783b */ /* 0x000fe20000000200 */
[C---:B--2---:R-:W-:Y:S08]  /*4770*/  HMMA.16816.F32 R4, R72.reuse, R76, R4 ;  /* 0x0000004c4804723c */ /* 0x044ff00000001804 */
[C---:B------:R-:W-:Y:S01]  /*4780*/  HMMA.16816.F32 R8, R72.reuse, R78, R8 ;  /* 0x0000004e4808723c */ /* 0x040fe20000001808 */
[----:B------:R-:W2:Y:S07]  /*4790*/  LDSM.16.M88.4 R76, [R91+0xe000] ;  /* 0x00e000005b4c783b */ /* 0x000eae0000000200 */
[C---:B------:R-:W-:Y:S08]  /*47a0*/  HMMA.16816.F32 R12, R72.reuse, R80, R12 ;  /* 0x00000050480c723c */ /* 0x040ff0000000180c */
[----:B------:R-:W-:Y:S01]  /*47b0*/  HMMA.16816.F32 R16, R72, R82, R16 ;  /* 0x000000524810723c */ /* 0x000fe20000001810 */
[----:B------:R-:W-:Y:S08]  /*47c0*/  LDSM.16.M88.4 R72, [R97+0x2000] ;  /* 0x002000006148783b */ /* 0x000ff00000000200 */
[----:B------:R-:W3:Y:S01]  /*47d0*/  LDSM.16.M88.4 R80, [R89+0xe000] ;  /* 0x00e000005950783b */ /* 0x000ee20000000200 */
[C---:B--2---:R-:W-:Y:S08]  /*47e0*/  HMMA.16816.F32 R4, R68.reuse, R76, R4 ;  /* 0x0000004c4404723c */ /* 0x044ff00000001804 */
[C---:B------:R-:W-:Y:S01]  /*47f0*/  HMMA.16816.F32 R8, R68.reuse, R78, R8 ;  /* 0x0000004e4408723c */ /* 0x040fe20000001808 */
[----:B------:R-:W2:Y:S07]  /*4800*/  LDSM.16.M88.4 R76, [R89+0xe800] ;  /* 0x00e80000594c783b */ /* 0x000eae0000000200 */
[C---:B------:R-:W-:Y:S08]  /*4810*/  HMMA.16816.F32 R12, R68.reuse, R84, R12 ;  /* 0x00000054440c723c */ /* 0x040ff0000000180c */
[----:B------:R-:W-:Y:S01]  /*4820*/  HMMA.16816.F32 R16, R68, R86, R16 ;  /* 0x000000564410723c */ /* 0x000fe20000001810 */
[----:B------:R-:W-:Y:S07]  /*4830*/  LDSM.16.M88.4 R68, [R96+0x2000] ;  /* 0x002000006044783b */ /* 0x000fee0000000200 */
[C---:B---3--:R-:W-:Y:S01]  /*4840*/  HMMA.16816.F32 R4, R72.reuse, R80, R4 ;  /* 0x000000504804723c */ /* 0x048fe20000001804 */
[----:B------:R-:W3:Y:S07]  /*4850*/  LDSM.16.M88.4 R84, [R252+0xe000] ;  /* 0x00e00000fc54783b */ /* 0x000eee0000000200 */
[C---:B------:R-:W-:Y:S01]  /*4860*/  HMMA.16816.F32 R8, R72.reuse, R82, R8 ;  /* 0x000000524808723c */ /* 0x040fe20000001808 */
[----:B------:R-:W4:Y:S07]  /*4870*/  LDSM.16.M88.4 R80, [R252+0xe800] ;  /* 0x00e80000fc50783b */ /* 0x000f2e0000000200 */
[C---:B--2---:R-:W-:Y:S08]  /*4880*/  HMMA.16816.F32 R12, R72.reuse, R76, R12 ;  /* 0x0000004c480c723c */ /* 0x044ff0000000180c */
[----:B------:R-:W-:Y:S01]  /*4890*/  HMMA.16816.F32 R16, R72, R78, R16 ;  /* 0x0000004e4810723c */ /* 0x000fe20000001810 */
[----:B------:R-:W-:Y:S08]  /*48a0*/  LDSM.16.M88.4 R72, [R95+0x2000] ;  /* 0x002000005f48783b */ /* 0x000ff00000000200 */
[----:B------:R-:W2:Y:S01]  /*48b0*/  LDSM.16.M88.4 R76, [R90+0xe000] ;  /* 0x00e000005a4c783b */ /* 0x000ea20000000200 */
[C---:B---3--:R-:W-:Y:S08]  /*48c0*/  HMMA.16816.F32 R4, R68.reuse, R84, R4 ;  /* 0x000000544404723c */ /* 0x048ff00000001804 */
[C---:B------:R-:W-:Y:S01]  /*48d0*/  HMMA.16816.F32 R8, R68.reuse, R86, R8 ;  /* 0x000000564408723c */ /* 0x040fe20000001808 */
[----:B------:R-:W3:Y:S07]  /*48e0*/  LDSM.16.M88.4 R84, [R90+0xe800] ;  /* 0x00e800005a54783b */ /* 0x000eee0000000200 */
[C---:B----4-:R-:W-:Y:S08]  /*48f0*/  HMMA.16816.F32 R12, R68.reuse, R80, R12 ;  /* 0x00000050440c723c */ /* 0x050ff0000000180c */
[----:B------:R-:W-:Y:S01]  /*4900*/  HMMA.16816.F32 R16, R68, R82, R16 ;  /* 0x000000524410723c */ /* 0x000fe20000001810 */
[----:B------:R-:W-:Y:S07]  /*4910*/  LDSM.16.M88.4 R68, [R98+0x4000] ;  /* 0x004000006244783b */ /* 0x000fee0000000200 */
[C---:B--2---:R-:W-:Y:S01]  /*4920*/  HMMA.16816.F32 R4, R72.reuse, R76, R4 ;  /* 0x0000004c4804723c */ /* 0x044fe20000001804 */
[----:B------:R-:W-:Y:S07]  /*4930*/  LDSM.16.M88.4 R80, [R91+0x10800] ;  /* 0x010800005b50783b */ /* 0x000fee0000000200 */
[C---:B------:R-:W-:Y:S01]  /*4940*/  HMMA.16816.F32 R8, R72.reuse, R78, R8 ;  /* 0x0000004e4808723c */ /* 0x040fe20000001808 */
[----:B------:R-:W2:Y:S07]  /*4950*/  LDSM.16.M88.4 R76, [R91+0x10000] ;  /* 0x010000005b4c783b */ /* 0x000eae0000000200 */
[C---:B---3--:R-:W-:Y:S08]  /*4960*/  HMMA.16816.F32 R12, R72.reuse, R84, R12 ;  /* 0x00000054480c723c */ /* 0x048ff0000000180c */
[----:B------:R-:W-:Y:S01]  /*4970*/  HMMA.16816.F32 R16, R72, R86, R16 ;  /* 0x000000564810723c */ /* 0x000fe20000001810 */
[----:B------:R-:W-:Y:S08]  /*4980*/  LDSM.16.M88.4 R72, [R97+0x4000] ;  /* 0x004000006148783b */ /* 0x000ff00000000200 */
[----:B------:R-:W-:Y:S01]  /*4990*/  LDSM.16.M88.4 R84, [R89+0x10800] ;  /* 0x010800005954783b */ /* 0x000fe20000000200 */
[C---:B--2---:R-:W-:Y:S08]  /*49a0*/  HMMA.16816.F32 R4, R68.reuse, R76, R4 ;  /* 0x0000004c4404723c */ /* 0x044ff00000001804 */
[C---:B------:R-:W-:Y:S01]  /*49b0*/  HMMA.16816.F32 R8, R68.reuse, R78, R8 ;  /* 0x0000004e4408723c */ /* 0x040fe20000001808 */
[----:B------:R2:W3:Y:S07]  /*49c0*/  LDSM.16.M88.4 R76, [R89+0x10000] ;  /* 0x01000000594c783b */ /* 0x0004ee0000000200 */
[C---:B------:R-:W-:Y:S08]  /*49d0*/  HMMA.16816.F32 R12, R68.reuse, R80, R12 ;  /* 0x00000050440c723c */ /* 0x040ff0000000180c */
[----:B------:R-:W-:Y:S01]  /*49e0*/  HMMA.16816.F32 R16, R68, R82, R16 ;  /* 0x000000524410723c */ /* 0x000fe20000001810 */
[----:B------:R-:W-:Y:S08]  /*49f0*/  LDSM.16.M88.4 R68, [R96+0x4000] ;  /* 0x004000006044783b */ /* 0x000ff00000000200 */
[----:B------:R-:W4:Y:S08]  /*4a00*/  LDSM.16.M88.4 R80, [R252+0x10000] ;  /* 0x01000000fc50783b */ /* 0x000f300000000200 */
[----:B--2---:R-:W2:Y:S01]  /*4a10*/  LDL R89, [R1+0x68] ;  /* 0x0000680001597983 */ /* 0x004ea20000100800 */
[C---:B---3--:R-:W-:Y:S08]  /*4a20*/  HMMA.16816.F32 R4, R72.reuse, R76, R4 ;  /* 0x0000004c4804723c */ /* 0x048ff00000001804 */
[C---:B------:R-:W-:Y:S01]  /*4a30*/  HMMA.16816.F32 R8, R72.reuse, R78, R8 ;  /* 0x0000004e4808723c */ /* 0x040fe20000001808 */
[----:B------:R-:W-:Y:S07]  /*4a40*/  LDSM.16.M88.4 R76, [R95+0x4000] ;  /* 0x004000005f4c783b */ /* 0x000fee0000000200 */
[C---:B------:R-:W-:Y:S08]  /*4a50*/  HMMA.16816.F32 R12, R72.reuse, R84, R12 ;  /* 0x00000054480c723c */ /* 0x040ff0000000180c */
[----:B------:R-:W-:Y:S01]  /*4a60*/  HMMA.16816.F32 R16, R72, R86, R16 ;  /* 0x000000564810723c */ /* 0x000fe20000001810 */
[----:B------:R-:W3:Y:S07]  /*4a70*/  LDSM.16.M88.4 R72, [R252+0x10800] ;  /* 0x01080000fc48783b */ /* 0x000eee0000000200 */
[C---:B----4-:R-:W-:Y:S01]  /*4a80*/  HMMA.16816.F32 R4, R68.reuse, R80, R4 ;  /* 0x000000504404723c */ /* 0x050fe20000001804 */
[----:B------:R-:W4:Y:S07]  /*4a90*/  LDSM.16.M88.4 R84, [R90+0x10000] ;  /* 0x010000005a54783b */ /* 0x000f2e0000000200 */
[C---:B------:R-:W-:Y:S01]  /*4aa0*/  HMMA.16816.F32 R8, R68.reuse, R82, R8 ;  /* 0x000000524408723c */ /* 0x040fe20000001808 */
[----:B------:R-:W5:Y:S04]  /*4ab0*/  LDL R83, [R1+0x88] ;  /* 0x0000880001537983 */ /* 0x000f680000100800 */
[----:B------:R-:W1:Y:S02]  /*4ac0*/  @!P4 S2R R80, SR_TID.X ;  /* 0x000000000050c919 */ /* 0x000e640000002100 */
[----:B------:R-:W-:Y:S01]  /*4ad0*/  IMAD.U32 R82, RZ, RZ, UR32 ;  /* 0x00000020ff527e24 */ /* 0x000fe2000f8e00ff */
[C---:B---3--:R-:W-:Y:S07]  /*4ae0*/  HMMA.16816.F32 R12, R68.reuse, R72, R12 ;  /* 0x00000048440c723c */ /* 0x048fee000000180c */
[----:B------:R-:W-:Y:S01]  /*4af0*/  IMAD.U32 R72, RZ, RZ, UR31 ;  /* 0x0000001fff487e24 */ /* 0x000fe2000f8e00ff */
[----:B------:R-:W-:Y:S01]  /*4b00*/  HMMA.16816.F32 R16, R68, R74, R16 ;  /* 0x0000004a4410723c */ /* 0x000fe20000001810 */
[----:B------:R3:W3:Y:S03]  /*4b10*/  LDSM.16.M88.4 R68, [R90+0x10800] ;  /* 0x010800005a44783b */ /* 0x0006e60000000200 */
[----:B------:R-:W-:Y:S03]  /*4b20*/  @!P4 IADD3 R72, -R72, 0x1, R94 ;  /* 0x000000014848c810 */ /* 0x000fe60007ffe15e */
[----:B-1----:R-:W-:Y:S01]  /*4b30*/  @!P4 IMAD.SHL.U32 R75, R80, 0x2, RZ ;  /* 0x00000002504bc824 */ /* 0x002fe200078e00ff */
[C---:B----4-:R-:W-:Y:S01]  /*4b40*/  HMMA.16816.F32 R4, R76.reuse, R84, R4 ;  /* 0x000000544c04723c */ /* 0x050fe20000001804 */
[----:B------:R-:W-:Y:S04]  /*4b50*/  IMAD.U32 R74, RZ, RZ, UR32 ;  /* 0x00000020ff4a7e24 */ /* 0x000fe8000f8e00ff */
[----:B------:R-:W-:Y:S01]  /*4b60*/  @!P4 LOP3.LUT R75, R99, 0x6, R75, 0xf8, !PT ;  /* 0x00000006634bc812 */ /* 0x000fe200078ef84b */
[----:B------:R-:W-:Y:S01]  /*4b70*/  FMUL.FTZ R80, R93, 1.4426950216293334961 ;  /* 0x3fb8aa3b5d507820 */ /* 0x000fe20000410000 */
[----:B------:R-:W-:Y:S01]  /*4b80*/  @!P4 IADD3 R73, R88, UR27, R72 ;  /* 0x0000001b5849cc10 */ /* 0x000fe2000fffe048 */
[C---:B------:R-:W-:Y:S01]  /*4b90*/  HMMA.16816.F32 R8, R76.reuse, R86, R8 ;  /* 0x000000564c08723c */ /* 0x040fe20000001808 */
[----:B------:R-:W1:Y:S03]  /*4ba0*/  S2R R93, SR_TID.X ;  /* 0x00000000005d7919 */ /* 0x000e660000002100 */
[----:B------:R-:W-:Y:S01]  /*4bb0*/  @!P4 IMAD R72, R74, 0x40, R75 ;  /* 0x000000404a48c824 */ /* 0x000fe200078e024b */
[C---:B------:R-:W-:Y:S01]  /*4bc0*/  @!P4 IMNMX R75, R73.reuse, UR27, PT ;  /* 0x0000001b494bcc17 */ /* 0x040fe2000b800200 */
[----:B------:R-:W-:Y:S01]  /*4bd0*/  IMAD.U32 R74, RZ, RZ, UR8 ;  /* 0x00000008ff4a7e24 */ /* 0x000fe2000f8e00ff */
[----:B------:R-:W-:Y:S02]  /*4be0*/  @!P4 IADD3 R73, R73, 0x8, RZ ;  /* 0x000000084949c810 */ /* 0x000fe40007ffe0ff */
[----:B---3--:R-:W3:Y:S01]  /*4bf0*/  LDL.64 R90, [R1+0x78] ;  /* 0x00007800015a7983 */ /* 0x008ee20000100a00 */
[-C--:B------:R-:W-:Y:S02]  /*4c00*/  @!P4 ISETP.GE.AND P1, PT, R72, R75.reuse, PT ;  /* 0x0000004b4800c20c */ /* 0x080fe40003f26270 */
[----:B------:R-:W-:Y:S01]  /*4c10*/  IMAD R86, R74, 0x4, R92 ;  /* 0x000000044a567824 */ /* 0x000fe200078e025c */
[----:B------:R-:W-:Y:S02]  /*4c20*/  FSEL R74, R80, RZ, P0 ;  /* 0x000000ff504a7208 */ /* 0x000fe40000000000 */
[----:B------:R-:W4:Y:S01]  /*4c30*/  S2R R92, SR_TID.X ;  /* 0x00000000005c7919 */ /* 0x000f220000002100 */
[----:B------:R-:W-:Y:S01]  /*4c40*/  IMAD.WIDE.U32 R86, R86, -0x326172a9, RZ ;  /* 0xcd9e8d5756567825 */ /* 0x000fe200078e00ff */
[----:B------:R-:W-:Y:S02]  /*4c50*/  @!P4 FSEL R4, R4, -INF , !P1 ;  /* 0xff8000000404c808 */ /* 0x000fe40004800000 */
[----:B------:R-:W-:Y:S03]  /*4c60*/  @!P4 IADD3 R80, R72, 0x1, RZ ;  /* 0x000000014850c810 */ /* 0x000fe60007ffe0ff */
[--C-:B------:R-:W-:Y:S01]  /*4c70*/  FFMA.FTZ R4, R4, c[0x0][0x23c], -R74.reuse ;  /* 0x00008f0004047a23 */ /* 0x100fe2000001084a */
[----:B------:R-:W-:Y:S01]  /*4c80*/  @!P4 ISETP.GE.AND P1, PT, R80, R75, PT ;  /* 0x0000004b5000c20c */ /* 0x000fe20003f26270 */
[C---:B------:R-:W-:Y:S03]  /*4c90*/  HMMA.16816.F32 R12, R76.reuse, R68, R12 ;  /* 0x000000444c0c723c */ /* 0x040fe6000000180c */
[----:B------:R-:W-:Y:S05]  /*4ca0*/  @!P4 FSEL R5, R5, -INF , !P1 ;  /* 0xff8000000505c808 */ /* 0x000fea0004800000 */
[----:B------:R-:W-:Y:S04]  /*4cb0*/  HMMA.16816.F32 R16, R76, R70, R16 ;  /* 0x000000464c10723c */ /* 0x000fe80000001810 */
[----:B------:R-:W-:Y:S01]  /*4cc0*/  FFMA.FTZ R5, R5, c[0x0][0x23c], -R74 ;  /* 0x00008f0005057a23 */ /* 0x000fe2000001084a */
[----:B----4-:R-:W-:Y:S03]  /*4cd0*/  SHF.R.S32.HI R92, RZ, 0x1f, R92 ;  /* 0x0000001fff5c7819 */ /* 0x010fe6000001145c */
[----:B------:R4:W-:Y:S01]  /*4ce0*/  MUFU.EX2 R88, R5 ;  /* 0x0000000500587308 */ /* 0x0009e20000000800 */
[----:B-1----:R-:W-:Y:S02]  /*4cf0*/  LEA.HI R92, R92, R93, RZ, 0x7 ;  /* 0x0000005d5c5c7211 */ /* 0x002fe400078f38ff */
[----:B------:R-:W3:Y:S02]  /*4d00*/  LDL R93, [R1+0x54] ;  /* 0x00005400015d7983 */ /* 0x000ee40000100800 */
[----:B------:R-:W-:Y:S05]  /*4d10*/  SHF.R.S32.HI R92, RZ, 0x7, R92 ;  /* 0x00000007ff5c7819 */ /* 0x000fea000001145c */
[----:B------:R-:W-:Y:S02]  /*4d20*/  IMAD R82, R82, 0x2, R92 ;  /* 0x0000000252527824 */ /* 0x000fe400078e025c */
[----:B------:R-:W3:Y:S01]  /*4d30*/  LDL R92, [R1+0x60] ;  /* 0x00006000015c7983 */ /* 0x000ee20000100800 */
[----:B----4-:R-:W-:Y:S04]  /*4d40*/  @!P4 IADD3 R5, R72, 0x8, RZ ;  /* 0x000000084805c810 */ /* 0x010fe80007ffe0ff */
[-C--:B------:R-:W-:Y:S04]  /*4d50*/  @!P4 ISETP.GE.AND P1, PT, R5, R75.reuse, PT ;  /* 0x0000004b0500c20c */ /* 0x080fe80003f26270 */
[----:B------:R-:W-:Y:S05]  /*4d60*/  @!P4 FSEL R8, R8, -INF , !P1 ;  /* 0xff8000000808c808 */ /* 0x000fea0004800000 */
[--C-:B------:R-:W-:Y:S01]  /*4d70*/  FFMA.FTZ R8, R8, c[0x0][0x23c], -R74.reuse ;  /* 0x00008f0008087a23 */ /* 0x100fe2000001084a */
[C---:B--2---:R-:W-:Y:S01]  /*4d80*/  FSETP.NEU.FTZ.AND P0, PT, R89.reuse, -INF , PT ;  /* 0xff8000005900780b */ /* 0x044fe20003f1d000 */
[----:B------:R-:W-:Y:S02]  /*4d90*/  FMUL.FTZ R81, R89, 1.4426950216293334961 ;  /* 0x3fb8aa3b59517820 */ /* 0x000fe40000410000 */
[----:B------:R1:W-:Y:S02]  /*4da0*/  MUFU.EX2 R89, R4 ;  /* 0x0000000400597308 */ /* 0x0003e40000000800 */
[----:B-1----:R-:W-:Y:S02]  /*4db0*/  @!P4 IMNMX R4, R73, UR27, PT ;  /* 0x0000001b4904cc17 */ /* 0x002fe4000b800200 */
[----:B------:R-:W-:Y:S02]  /*4dc0*/  FSEL R73, R81, RZ, P0 ;  /* 0x000000ff51497208 */ /* 0x000fe40000000000 */
[-C--:B------:R-:W-:Y:S04]  /*4dd0*/  @!P4 ISETP.GE.AND P0, PT, R72, R4.reuse, PT ;  /* 0x000000044800c20c */ /* 0x080fe80003f06270 */
[----:B------:R-:W-:Y:S02]  /*4de0*/  @!P4 FSEL R6, R6, -INF , !P0 ;  /* 0xff8000000606c808 */ /* 0x000fe40004000000 */
[-C--:B------:R-:W-:Y:S03]  /*4df0*/  @!P4 ISETP.GE.AND P0, PT, R80, R4.reuse, PT ;  /* 0x000000045000c20c */ /* 0x080fe60003f06270 */
[----:B------:R-:W-:Y:S01]  /*4e00*/  FFMA.FTZ R6, R6, c[0x0][0x23c], -R73 ;  /* 0x00008f0006067a23 */ /* 0x000fe20000010849 */
[----:B------:R-:W-:Y:S02]  /*4e10*/  @!P4 FSEL R7, R7, -INF , !P0 ;  /* 0xff8000000707c808 */ /* 0x000fe40004000000 */
[-C--:B------:R-:W-:Y:S02]  /*4e20*/  @!P4 ISETP.GE.AND P0, PT, R5, R4.reuse, PT ;  /* 0x000000040500c20c */ /* 0x080fe40003f06270 */
[----:B------:R-:W-:Y:S02]  /*4e30*/  @!P4 IADD3 R5, R72, 0x9, RZ ;  /* 0x000000094805c810 */ /* 0x000fe40007ffe0ff */
[----:B------:R-:W-:Y:S02]  /*4e40*/  @!P4 FSEL R10, R10, -INF , !P0 ;  /* 0xff8000000a0ac808 */ /* 0x000fe40004000000 */
[----:B-----5:R-:W-:Y:S02]  /*4e50*/  LOP3.LUT R84, R87, UR15, R83, 0x96, !PT ;  /* 0x0000000f57547c12 */ /* 0x020fe4000f8e9653 */
[----:B------:R1:W-:Y:S01]  /*4e60*/  MUFU.EX2 R87, R6 ;  /* 0x0000000600577308 */ /* 0x0003e20000000800 */
[CC--:B------:R-:W-:Y:S01]  /*4e70*/  @!P4 ISETP.GE.AND P2, PT, R5.reuse, R75.reuse, PT ;  /* 0x0000004b0500c20c */ /* 0x0c0fe20003f46270 */
[--C-:B------:R-:W-:Y:S01]  /*4e80*/  FFMA.FTZ R10, R10, c[0x0][0x23c], -R73.reuse ;  /* 0x00008f000a0a7a23 */ /* 0x100fe20000010849 */
[-C--:B------:R-:W-:Y:S01]  /*4e90*/  @!P4 ISETP.GE.AND P1, PT, R5, R4.reuse, PT ;  /* 0x000000040500c20c */ /* 0x080fe20003f26270 */
[----:B------:R-:W-:Y:S01]  /*4ea0*/  IMAD.WIDE.U32 R84, R84, -0x2daee0ad, RZ ;  /* 0xd2511f5354547825 */ /* 0x000fe200078e00ff */
[----:B------:R-:W-:Y:S02]  /*4eb0*/  @!P4 FSEL R9, R9, -INF , !P2 ;  /* 0xff8000000909c808 */ /* 0x000fe40005000000 */
[C---:B------:R-:W-:Y:S02]  /*4ec0*/  @!P4 IADD3 R5, R72.reuse, 0x10, RZ ;  /* 0x000000104805c810 */ /* 0x040fe40007ffe0ff */
[----:B------:R-:W-:Y:S02]  /*4ed0*/  @!P4 FSEL R11, R11, -INF , !P1 ;  /* 0xff8000000b0bc808 */ /* 0x000fe40004800000 */
[CC--:B------:R-:W-:Y:S02]  /*4ee0*/  @!P4 ISETP.GE.AND P2, PT, R5.reuse, R75.reuse, PT ;  /* 0x0000004b0500c20c */ /* 0x0c0fe40003f46270 */
[-C--:B------:R-:W-:Y:S02]  /*4ef0*/  @!P4 ISETP.GE.AND P3, PT, R5, R4.reuse, PT ;  /* 0x000000040500c20c */ /* 0x080fe40003f66270 */
[----:B------:R-:W-:Y:S02]  /*4f00*/  @!P4 IADD3 R5, R72, 0x11, RZ ;  /* 0x000000114805c810 */ /* 0x000fe40007ffe0ff */
[----:B------:R-:W-:Y:S02]  /*4f10*/  @!P4 FSEL R12, R12, -INF , !P2 ;  /* 0xff8000000c0cc808 */ /* 0x000fe40005000000 */
[-C--:B------:R-:W-:Y:S02]  /*4f20*/  @!P4 ISETP.GE.AND P6, PT, R5, R75.reuse, PT ;  /* 0x0000004b0500c20c */ /* 0x080fe40003fc6270 */
[----:B------:R-:W-:Y:S01]  /*4f30*/  @!P4 FSEL R14, R14, -INF , !P3 ;  /* 0xff8000000e0ec808 */ /* 0x000fe20005800000 */
[--C-:B------:R-:W-:Y:S01]  /*4f40*/  FFMA.FTZ R12, R12, c[0x0][0x23c], -R74.reuse ;  /* 0x00008f000c0c7a23 */ /* 0x100fe2000001084a */
[----:B------:R-:W-:Y:S02]  /*4f50*/  @!P4 FSEL R13, R13, -INF , !P6 ;  /* 0xff8000000d0dc808 */ /* 0x000fe40007000000 */
[-C--:B------:R-:W-:Y:S01]  /*4f60*/  @!P4 ISETP.GE.AND P0, PT, R5, R4.reuse, PT ;  /* 0x000000040500c20c */ /* 0x080fe20003f06270 */
[--C-:B------:R-:W-:Y:S01]  /*4f70*/  FFMA.FTZ R14, R14, c[0x0][0x23c], -R73.reuse ;  /* 0x00008f000e0e7a23 */ /* 0x100fe20000010849 */
[C---:B------:R-:W-:Y:S01]  /*4f80*/  @!P4 IADD3 R5, R72.reuse, 0x18, RZ ;  /* 0x000000184805c810 */ /* 0x040fe20007ffe0ff */
[--C-:B------:R-:W-:Y:S01]  /*4f90*/  FFMA.FTZ R13, R13, c[0x0][0x23c], -R74.reuse ;  /* 0x00008f000d0d7a23 */ /* 0x100fe2000001084a */
[----:B------:R-:W-:Y:S01]  /*4fa0*/  @!P4 IADD3 R72, R72, 0x19, RZ ;  /* 0x000000194848c810 */ /* 0x000fe20007ffe0ff */
[----:B------:R-:W-:Y:S01]  /*4fb0*/  MUFU.EX2 R77, R14 ;  /* 0x0000000e004d7308 */ /* 0x000fe20000000800 */
[CC--:B------:R-:W-:Y:S02]  /*4fc0*/  @!P4 ISETP.GE.AND P1, PT, R5.reuse, R75.reuse, PT ;  /* 0x0000004b0500c20c */ /* 0x0c0fe40003f26270 */
[-C--:B------:R-:W-:Y:S02]  /*4fd0*/  @!P4 ISETP.GE.AND P5, PT, R5, R4.reuse, PT ;  /* 0x000000040500c20c */ /* 0x080fe40003fa6270 */
[C---:B------:R-:W-:Y:S02]  /*4fe0*/  @!P4 ISETP.GE.AND P6, PT, R72.reuse, R4, PT ;  /* 0x000000044800c20c */ /* 0x040fe40003fc6270 */
[----:B------:R-:W-:Y:S02]  /*4ff0*/  @!P4 ISETP.GE.AND P2, PT, R72, R75, PT ;  /* 0x0000004b4800c20c */ /* 0x000fe40003f46270 */
[----:B------:R-:W-:Y:S01]  /*5000*/  @!P4 FSEL R16, R16, -INF , !P1 ;  /* 0xff8000001010c808 */ /* 0x000fe20004800000 */
[----:B------:R-:W-:Y:S01]  /*5010*/  MUFU.EX2 R78, R13 ;  /* 0x0000000d004e7308 */ /* 0x000fe20000000800 */
[----:B------:R-:W-:Y:S02]  /*5020*/  @!P4 FSEL R17, R17, -INF , !P2 ;  /* 0xff8000001111c808 */ /* 0x000fe40005000000 */
[----:B------:R-:W-:Y:S01]  /*5030*/  @!P4 FSEL R18, R18, -INF , !P5 ;  /* 0xff8000001212c808 */ /* 0x000fe20006800000 */
[----:B------:R-:W-:Y:S01]  /*5040*/  FFMA.FTZ R16, R16, c[0x0][0x23c], -R74 ;  /* 0x00008f0010107a23 */ /* 0x000fe2000001084a */
[----:B------:R-:W-:Y:S02]  /*5050*/  @!P4 FSEL R19, R19, -INF , !P6 ;  /* 0xff8000001313c808 */ /* 0x000fe40007000000 */
[----:B------:R-:W-:Y:S01]  /*5060*/  @!P4 FSEL R15, R15, -INF , !P0 ;  /* 0xff8000000f0fc808 */ /* 0x000fe20004000000 */
[--C-:B------:R-:W-:Y:S02]  /*5070*/  FFMA.FTZ R18, R18, c[0x0][0x23c], -R73.reuse ;  /* 0x00008f0012127a23 */ /* 0x100fe40000010849 */
[----:B------:R-:W-:Y:S02]  /*5080*/  MUFU.EX2 R75, R16 ;  /* 0x00000010004b7308 */ /* 0x000fe40000000800 */
[--C-:B------:R-:W-:Y:S01]  /*5090*/  FFMA.FTZ R15, R15, c[0x0][0x23c], -R73.reuse ;  /* 0x00008f000f0f7a23 */ /* 0x100fe20000010849 */
[----:B---3--:R-:W-:Y:S02]  /*50a0*/  LOP3.LUT R82, R91, UR14, R82, 0x96, !PT ;  /* 0x0000000e5b527c12 */ /* 0x008fe4000f8e9652 */
[----:B------:R-:W2:Y:S01]  /*50b0*/  LDL R91, [R1+0x58] ;  /* 0x00005800015b7983 */ /* 0x000ea20000100800 */
[----:B------:R-:W-:Y:S01]  /*50c0*/  LOP3.LUT R83, R85, UR29, R90, 0x96, !PT ;  /* 0x0000001d55537c12 */ /* 0x000fe2000f8e965a */
[--C-:B------:R-:W-:Y:S03]  /*50d0*/  FFMA.FTZ R85, R7, c[0x0][0x23c], -R73.reuse ;  /* 0x00008f0007557a23 */ /* 0x100fe60000010849 */
[----:B------:R-:W-:Y:S01]  /*50e0*/  MUFU.EX2 R76, R15 ;  /* 0x0000000f004c7308 */ /* 0x000fe20000000800 */
[----:B------:R-:W3:Y:S01]  /*50f0*/  LDL R90, [R1+0x5c] ;  /* 0x00005c00015a7983 */ /* 0x000ee20000100800 */
[----:B------:R-:W-:Y:S04]  /*5100*/  IMAD.WIDE.U32 R68, R82, -0x326172a9, RZ ;  /* 0xcd9e8d5752447825 */ /* 0x000fe800078e00ff */
[----:B------:R-:W-:Y:S01]  /*5110*/  IMAD.WIDE.U32 R82, R83, -0x326172a9, RZ ;  /* 0xcd9e8d5753527825 */ /* 0x000fe200078e00ff */
[----:B-1----:R-:W-:Y:S03]  /*5120*/  LOP3.LUT R6, R69, UR30, R86, 0x96, !PT ;  /* 0x0000001e45067c12 */ /* 0x002fe6000f8e9656 */
[----:B------:R-:W-:Y:S01]  /*5130*/  MUFU.EX2 R85, R85 ;  /* 0x0000005500557308 */ /* 0x000fe20000000800 */
[----:B------:R-:W-:Y:S01]  /*5140*/  LOP3.LUT R80, R83, UR28, R68, 0x96, !PT ;  /* 0x0000001c53507c12 */ /* 0x000fe2000f8e9644 */
[----:B------:R-:W-:Y:S04]  /*5150*/  IMAD.WIDE.U32 R6, R6, -0x2daee0ad, RZ ;  /* 0xd2511f5306067825 */ /* 0x000fe800078e00ff */
[----:B------:R-:W-:Y:S01]  /*5160*/  FFMA.FTZ R83, R9, c[0x0][0x23c], -R74 ;  /* 0x00008f0009537a23 */ /* 0x000fe2000001084a */
[----:B------:R-:W-:Y:S01]  /*5170*/  LOP3.LUT R7, R7, UR26, R84, 0x96, !PT ;  /* 0x0000001a07077c12 */ /* 0x000fe2000f8e9654 */
[----:B------:R-:W-:Y:S02]  /*5180*/  IMAD.WIDE.U32 R80, R80, -0x2daee0ad, RZ ;  /* 0xd2511f5350507825 */ /* 0x000fe400078e00ff */
[----:B------:R1:W4:Y:S02]  /*5190*/  MUFU.EX2 R84, R8 ;  /* 0x0000000800547308 */ /* 0x0003240000000800 */
[----:B------:R-:W-:Y:S01]  /*51a0*/  FFMA.FTZ R74, R17, c[0x0][0x23c], -R74 ;  /* 0x00008f00114a7a23 */ /* 0x000fe2000001084a */
[----:B------:R-:W-:Y:S01]  /*51b0*/  LOP3.LUT R6, R81, UR24, R6, 0x96, !PT ;  /* 0x0000001851067c12 */ /* 0x000fe2000f8e9606 */
[--C-:B------:R-:W-:Y:S02]  /*51c0*/  FFMA.FTZ R81, R11, c[0x0][0x23c], -R73.reuse ;  /* 0x00008f000b517a23 */ /* 0x100fe40000010849 */
[----:B------:R-:W-:Y:S04]  /*51d0*/  FFMA.FTZ R73, R19, c[0x0][0x23c], -R73 ;  /* 0x00008f0013497a23 */ /* 0x000fe80000010849 */
[----:B------:R-:W-:Y:S10]  /*51e0*/  MUFU.EX2 R83, R83 ;  /* 0x0000005300537308 */ /* 0x000ff40000000800 */
[----:B------:R-:W5:Y:S01]  /*51f0*/  MUFU.EX2 R81, R81 ;  /* 0x0000005100517308 */ /* 0x000f620000000800 */
[----:B-1----:R-:W-:Y:S04]  /*5200*/  IMAD.WIDE.U32 R8, R7, -0x326172a9, RZ ;  /* 0xcd9e8d5707087825 */ /* 0x002fe800078e00ff */
[----:B------:R-:W-:Y:S01]  /*5210*/  IMAD.WIDE.U32 R6, R6, -0x326172a9, RZ ;  /* 0xcd9e8d5706067825 */ /* 0x000fe200078e00ff */
[----:B------:R-:W-:Y:S04]  /*5220*/  LOP3.LUT R68, R9, UR25, R82, 0x96, !PT ;  /* 0x0000001909447c12 */ /* 0x000fe8000f8e9652 */
[----:B------:R-:W-:Y:S01]  /*5230*/  MUFU.EX2 R74, R74 ;  /* 0x0000004a004a7308 */ /* 0x000fe20000000800 */
[----:B------:R-:W-:Y:S01]  /*5240*/  LOP3.LUT R8, R7, UR23, R8, 0x96, !PT ;  /* 0x0000001707087c12 */ /* 0x000fe2000f8e9608 */
[----:B------:R-:W-:Y:S04]  /*5250*/  IMAD.WIDE.U32 R68, R68, -0x2daee0ad, RZ ;  /* 0xd2511f5344447825 */ /* 0x000fe800078e00ff */
[----:B------:R-:W-:Y:S04]  /*5260*/  IMAD.WIDE.U32 R8, R8, -0x2daee0ad, RZ ;  /* 0xd2511f5308087825 */ /* 0x000fe800078e00ff */
[----:B------:R1:W-:Y:S01]  /*5270*/  MUFU.EX2 R82, R10 ;  /* 0x0000000a00527308 */ /* 0x0003e20000000800 */
[----:B------:R-:W-:Y:S05]  /*5280*/  LOP3.LUT R5, R9, UR20, R68, 0x96, !PT ;  /* 0x0000001409057c12 */ /* 0x000fea000f8e9644 */
[----:B------:R-:W-:Y:S04]  /*5290*/  IMAD.WIDE.U32 R4, R5, -0x326172a9, RZ ;  /* 0xcd9e8d5705047825 */ /* 0x000fe800078e00ff */
[----:B------:R-:W-:Y:S01]  /*52a0*/  MUFU.EX2 R72, R18 ;  /* 0x0000001200487308 */ /* 0x000fe20000000800 */
[----:B------:R-:W-:Y:S02]  /*52b0*/  LOP3.LUT R13, R4, 0xff, RZ, 0xc0, !PT ;  /* 0x000000ff040d7812 */ /* 0x000fe400078ec0ff */
[----:B------:R-:W-:Y:S02]  /*52c0*/  SHF.R.U32.HI R14, RZ, 0x10, R4 ;  /* 0x00000010ff0e7819 */ /* 0x000fe40000011604 */
[----:B------:R-:W-:Y:S05]  /*52d0*/  ISETP.LE.U32.AND P4, PT, R13, UR33, PT ;  /* 0x000000210d007c0c */ /* 0x000fea000bf83070 */
[----:B------:R-:W-:Y:S01]  /*52e0*/  MUFU.EX2 R73, R73 ;  /* 0x0000004900497308 */ /* 0x000fe20000000800 */
[----:B-1----:R-:W-:Y:S05]  /*52f0*/  LOP3.LUT R10, R69, UR22, R80, 0x96, !PT ;  /* 0x00000016450a7c12 */ /* 0x002fea000f8e9650 */
[----:B------:R-:W-:Y:S04]  /*5300*/  IMAD.WIDE.U32 R10, R10, -0x326172a9, RZ ;  /* 0xcd9e8d570a0a7825 */ /* 0x000fe800078e00ff */
[----:B------:R1:W1:Y:S01]  /*5310*/  MUFU.EX2 R80, R12 ;  /* 0x0000000c00507308 */ /* 0x0002620000000800 */
[----:B----4-:R-:W-:Y:S01]  /*5320*/  @!P4 FADD.FTZ R84, -R84, -RZ ;  /* 0x800000ff5454c221 */ /* 0x010fe20000010100 */
[----:B------:R-:W-:Y:S05]  /*5330*/  LOP3.LUT R6, R11, UR21, R6, 0x96, !PT ;  /* 0x000000150b067c12 */ /* 0x000fea000f8e9606 */
[----:B------:R-:W-:Y:S05]  /*5340*/  IMAD.WIDE.U32 R6, R6, -0x2daee0ad, RZ ;  /* 0xd2511f5306067825 */ /* 0x000fea00078e00ff */
[C---:B------:R-:W-:Y:S02]  /*5350*/  LOP3.LUT R69, R6.reuse, 0xffff, RZ, 0xc0, !PT ;  /* 0x0000ffff06457812 */ /* 0x040fe400078ec0ff */
[--C-:B------:R-:W-:Y:S02]  /*5360*/  SHF.R.U32.HI R68, RZ, 0x10, R6.reuse ;  /* 0x00000010ff447819 */ /* 0x100fe40000011606 */
[----:B------:R-:W-:Y:S02]  /*5370*/  SHF.R.U32.HI R9, RZ, 0x18, R6 ;  /* 0x00000018ff097819 */ /* 0x000fe40000011606 */
[----:B------:R-:W-:Y:S02]  /*5380*/  LOP3.LUT R11, R6, 0xff, RZ, 0xc0, !PT ;  /* 0x000000ff060b7812 */ /* 0x000fe400078ec0ff */
[----:B------:R-:W-:Y:S02]  /*5390*/  LOP3.LUT R6, R5, UR19, R10, 0x96, !PT ;  /* 0x0000001305067c12 */ /* 0x000fe4000f8e960a */
[----:B------:R-:W-:Y:S02]  /*53a0*/  LOP3.LUT R10, R4, 0xffff, RZ, 0xc0, !PT ;  /* 0x0000ffff040a7812 */ /* 0x000fe400078ec0ff */
[C---:B------:R-:W-:Y:S02]  /*53b0*/  LOP3.LUT R5, R6.reuse, 0xffff, RZ, 0xc0, !PT ;  /* 0x0000ffff06057812 */ /* 0x040fe400078ec0ff */
[----:B-1----:R-:W-:Y:S02]  /*53c0*/  SHF.R.U32.HI R12, RZ, 0x18, R4 ;  /* 0x00000018ff0c7819 */ /* 0x002fe40000011604 */
[----:B------:R-:W-:Y:S02]  /*53d0*/  SHF.R.U32.HI R4, RZ, 0x8, R5 ;  /* 0x00000008ff047819 */ /* 0x000fe40000011605 */
[----:B------:R-:W-:Y:S02]  /*53e0*/  SHF.R.U32.HI R5, RZ, 0x10, R6 ;  /* 0x00000010ff057819 */ /* 0x000fe40000011606 */
[----:B------:R-:W-:Y:S02]  /*53f0*/  LOP3.LUT R8, R7, UR18, R8, 0x96, !PT ;  /* 0x0000001207087c12 */ /* 0x000fe4000f8e9608 */
[----:B------:R-:W-:Y:S02]  /*5400*/  LOP3.LUT R7, R6, 0xff, RZ, 0xc0, !PT ;  /* 0x000000ff06077812 */ /* 0x000fe400078ec0ff */
[----:B------:R-:W-:Y:S02]  /*5410*/  LOP3.LUT R4, R4, 0xffff, RZ, 0xc0, !PT ;  /* 0x0000ffff04047812 */ /* 0x000fe400078ec0ff */
[----:B------:R-:W-:Y:S02]  /*5420*/  LOP3.LUT R5, R5, 0xff, RZ, 0xc0, !PT ;  /* 0x000000ff05057812 */ /* 0x000fe400078ec0ff */
[----:B------:R-:W-:Y:S02]  /*5430*/  ISETP.LE.U32.AND P1, PT, R7, UR33, PT ;  /* 0x0000002107007c0c */ /* 0x000fe4000bf23070 */
[----:B------:R-:W-:Y:S02]  /*5440*/  SHF.R.U32.HI R6, RZ, 0x18, R6 ;  /* 0x00000018ff067819 */ /* 0x000fe40000011606 */
[----:B------:R-:W-:Y:S02]  /*5450*/  ISETP.LE.U32.AND P2, PT, R4, UR33, PT ;  /* 0x0000002104007c0c */ /* 0x000fe4000bf43070 */
[----:B------:R-:W-:Y:S02]  /*5460*/  ISETP.LE.U32.AND P5, PT, R5, UR33, PT ;  /* 0x0000002105007c0c */ /* 0x000fe4000bfa3070 */
[----:B------:R-:W-:Y:S02]  /*5470*/  ISETP.LE.U32.AND P6, PT, R6, UR33, PT ;  /* 0x0000002106007c0c */ /* 0x000fe4000bfc3070 */
[----:B------:R-:W-:Y:S02]  /*5480*/  SHF.R.U32.HI R5, RZ, 0x8, R10 ;  /* 0x00000008ff057819 */ /* 0x000fe4000001160a */
[----:B------:R-:W-:Y:S01]  /*5490*/  LOP3.LUT R4, R8, 0xff, RZ, 0xc0, !PT ;  /* 0x000000ff08047812 */ /* 0x000fe200078ec0ff */
[----:B------:R-:W-:Y:S01]  /*54a0*/  @!P1 FADD.FTZ R89, -R89, -RZ ;  /* 0x800000ff59599221 */ /* 0x000fe20000010100 */
[----:B------:R-:W-:Y:S02]  /*54b0*/  LOP3.LUT R5, R5, 0xffff, RZ, 0xc0, !PT ;  /* 0x0000ffff05057812 */ /* 0x000fe400078ec0ff */
[----:B------:R-:W-:Y:S01]  /*54c0*/  ISETP.LE.U32.AND P1, PT, R12, UR33, PT ;  /* 0x000000210c007c0c */ /* 0x000fe2000bf23070 */
[----:B------:R-:W-:Y:S01]  /*54d0*/  @!P2 FADD.FTZ R88, -R88, -RZ ;  /* 0x800000ff5858a221 */ /* 0x000fe20000010100 */
[----:B------:R-:W-:Y:S01]  /*54e0*/  ISETP.LE.U32.AND P2, PT, R4, UR33, PT ;  /* 0x0000002104007c0c */ /* 0x000fe2000bf43070 */
[----:B------:R-:W-:Y:S01]  /*54f0*/  @!P5 FADD.FTZ R87, -R87, -RZ ;  /* 0x800000ff5757d221 */ /* 0x000fe20000010100 */
[----:B------:R-:W-:Y:S01]  /*5500*/  ISETP.LE.U32.AND P5, PT, R5, UR33, PT ;  /* 0x0000002105007c0c */ /* 0x000fe2000bfa3070 */
[----:B------:R-:W-:Y:S01]  /*5510*/  @!P6 FADD.FTZ R85, -R85, -RZ ;  /* 0x800000ff5555e221 */ /* 0x000fe20000010100 */
[----:B------:R-:W-:Y:S02]  /*5520*/  LOP3.LUT R4, R14, 0xff, RZ, 0xc0, !PT ;  /* 0x000000ff0e047812 */ /* 0x000fe400078ec0ff */
[--C-:B------:R-:W-:Y:S02]  /*5530*/  SHF.R.U32.HI R5, RZ, 0x10, R8.reuse ;  /* 0x00000010ff057819 */ /* 0x100fe40000011608 */
[----:B------:R-:W-:Y:S02]  /*5540*/  ISETP.LE.U32.AND P6, PT, R4, UR33, PT ;  /* 0x0000002104007c0c */ /* 0x000fe4000bfc3070 */
[----:B------:R-:W-:Y:S01]  /*5550*/  SHF.R.U32.HI R4, RZ, 0x18, R8 ;  /* 0x00000018ff047819 */ /* 0x000fe20000011608 */
[----:B-----5:R-:W-:Y:S01]  /*5560*/  @!P1 FADD.FTZ R81, -R81, -RZ ;  /* 0x800000ff51519221 */ /* 0x020fe20000010100 */
[----:B------:R-:W-:Y:S01]  /*5570*/  LOP3.LUT R8, R8, 0xffff, RZ, 0xc0, !PT ;  /* 0x0000ffff08087812 */ /* 0x000fe200078ec0ff */
[----:B------:R-:W-:Y:S01]  /*5580*/  @!P2 FADD.FTZ R80, -R80, -RZ ;  /* 0x800000ff5050a221 */ /* 0x000fe20000010100 */
[----:B------:R-:W-:Y:S01]  /*5590*/  LOP3.LUT R6, R68, 0xff, RZ, 0xc0, !PT ;  /* 0x000000ff44067812 */ /* 0x000fe200078ec0ff */
[----:B------:R-:W-:Y:S01]  /*55a0*/  @!P5 FADD.FTZ R83, -R83, -RZ ;  /* 0x800000ff5353d221 */ /* 0x000fe20000010100 */
[----:B------:R-:W-:Y:S02]  /*55b0*/  ISETP.LE.U32.AND P4, PT, R4, UR33, PT ;  /* 0x0000002104007c0c */ /* 0x000fe4000bf83070 */
[----:B------:R-:W-:Y:S02]  /*55c0*/  LOP3.LUT R4, R5, 0xff, RZ, 0xc0, !PT ;  /* 0x000000ff05047812 */ /* 0x000fe400078ec0ff */
[----:B------:R-:W-:Y:S01]  /*55d0*/  SHF.R.U32.HI R5, RZ, 0x8, R8 ;  /* 0x00000008ff057819 */ /* 0x000fe20000011608 */
[----:B------:R-:W-:Y:S01]  /*55e0*/  @!P6 FADD.FTZ R82, -R82, -RZ ;  /* 0x800000ff5252e221 */ /* 0x000fe20000010100 */
[----:B------:R-:W-:Y:S02]  /*55f0*/  ISETP.LE.U32.AND P5, PT, R4, UR33, PT ;  /* 0x0000002104007c0c */ /* 0x000fe4000bfa3070 */
[----:B------:R-:W-:Y:S02]  /*5600*/  SHF.R.U32.HI R4, RZ, 0x8, R69 ;  /* 0x00000008ff047819 */ /* 0x000fe40000011645 */
[----:B------:R-:W-:Y:S02]  /*5610*/  LOP3.LUT R5, R5, 0xffff, RZ, 0xc0, !PT ;  /* 0x0000ffff05057812 */ /* 0x000fe400078ec0ff */
[----:B------:R-:W-:Y:S01]  /*5620*/  ISETP.LE.U32.AND P1, PT, R6, UR33, PT ;  /* 0x0000002106007c0c */ /* 0x000fe2000bf23070 */
[----:B------:R-:W-:Y:S01]  /*5630*/  @!P4 FADD.FTZ R76, -R76, -RZ ;  /* 0x800000ff4c4cc221 */ /* 0x000fe20000010100 */
[----:B------:R-:W-:Y:S02]  /*5640*/  F2FP.RELU.PACK_AB R6, R88, R89 ;  /* 0x000000595806723e */ /* 0x000fe400000008ff */
[----:B------:R-:W-:Y:S02]  /*5650*/  ISETP.LE.U32.AND P6, PT, R5, UR33, PT ;  /* 0x0000002105007c0c */ /* 0x000fe4000bfc3070 */
[----:B------:R-:W-:Y:S01]  /*5660*/  F2FP.RELU.PACK_AB R5, R85, R87 ;  /* 0x000000575505723e */ /* 0x000fe200000008ff */
[----:B------:R1:W-:Y:S01]  /*5670*/  STS [R93+0x14000], R6 ;  /* 0x014000065d007388 */ /* 0x0003e20000000800 */
[----:B------:R-:W-:Y:S01]  /*5680*/  LOP3.LUT R4, R4, 0xffff, RZ, 0xc0, !PT ;  /* 0x0000ffff04047812 */ /* 0x000fe200078ec0ff */
[----:B------:R-:W-:Y:S01]  /*5690*/  @!P5 FADD.FTZ R77, -R77, -RZ ;  /* 0x800000ff4d4dd221 */ /* 0x000fe20000010100 */
[----:B------:R-:W-:Y:S01]  /*56a0*/  ISETP.LE.U32.AND P3, PT, R11, UR33, PT ;  /* 0x000000210b007c0c */ /* 0x000fe2000bf63070 */
[----:B------:R4:W-:Y:S01]  /*56b0*/  STS [R93+0x14400], R5 ;  /* 0x014400055d007388 */ /* 0x0009e20000000800 */
[----:B------:R-:W-:Y:S01]  /*56c0*/  ISETP.LE.U32.AND P2, PT, R4, UR33, PT ;  /* 0x0000002104007c0c */ /* 0x000fe2000bf43070 */
[----:B------:R-:W-:Y:S01]  /*56d0*/  @!P1 FADD.FTZ R72, -R72, -RZ ;  /* 0x800000ff48489221 */ /* 0x000fe20000010100 */
[----:B------:R-:W-:Y:S02]  /*56e0*/  F2FP.RELU.PACK_AB R4, R83, R84 ;  /* 0x000000545304723e */ /* 0x000fe400000008ff */
[----:B------:R-:W-:Y:S01]  /*56f0*/  ISETP.LE.U32.AND P0, PT, R9, UR33, PT ;  /* 0x0000002109007c0c */ /* 0x000fe2000bf03070 */
[----:B------:R-:W-:Y:S01]  /*5700*/  @!P6 FADD.FTZ R78, -R78, -RZ ;  /* 0x800000ff4e4ee221 */ /* 0x000fe20000010100 */
[----:B------:R-:W-:Y:S01]  /*5710*/  F2FP.RELU.PACK_AB R8, R81, R82 ;  /* 0x000000525108723e */ /* 0x000fe200000008ff */
[----:B------:R5:W-:Y:S01]  /*5720*/  STS [R92+0x14000], R4 ;  /* 0x014000045c007388 */ /* 0x000be20000000800 */
[----:B------:R-:W-:Y:S02]  /*5730*/  FSETP.GE.FTZ.AND P1, PT, R88, RZ, PT ;  /* 0x000000ff5800720b */ /* 0x000fe40003f36000 */
[----:B------:R-:W-:Y:S01]  /*5740*/  F2FP.RELU.PACK_AB R7, R78, R80 ;  /* 0x000000504e07723e */ /* 0x000fe200000008ff */
[----:B------:R-:W-:Y:S01]  /*5750*/  STS [R92+0x14400], R8 ;  /* 0x014400085c007388 */ /* 0x000fe20000000800 */
[----:B------:R-:W-:Y:S01]  /*5760*/  @!P3 FADD.FTZ R75, -R75, -RZ ;  /* 0x800000ff4b4bb221 */ /* 0x000fe20000010100 */
[----:B------:R-:W-:Y:S01]  /*5770*/  FSETP.GE.FTZ.AND P3, PT, R80, RZ, PT ;  /* 0x000000ff5000720b */ /* 0x000fe20003f76000 */
[----:B------:R-:W-:Y:S01]  /*5780*/  @!P2 FADD.FTZ R74, -R74, -RZ ;  /* 0x800000ff4a4aa221 */ /* 0x000fe20000010100 */
[----:B------:R-:W-:Y:S02]  /*5790*/  FSETP.GE.FTZ.AND P2, PT, R89, RZ, PT ;  /* 0x000000ff5900720b */ /* 0x000fe40003f56000 */
[----:B------:R-:W-:Y:S01]  /*57a0*/  @!P0 FADD.FTZ R73, -R73, -RZ ;  /* 0x800000ff49498221 */ /* 0x000fe20000010100 */
[----:B-1----:R-:W-:Y:S02]  /*57b0*/  F2FP.RELU.PACK_AB R6, R76, R77 ;  /* 0x0000004d4c06723e */ /* 0x002fe400000008ff */
[----:B----4-:R-:W-:Y:S02]  /*57c0*/  F2FP.RELU.PACK_AB R5, R74, R75 ;  /* 0x0000004b4a05723e */ /* 0x010fe400000008ff */
[----:B-----5:R-:W-:Y:S01]  /*57d0*/  F2FP.RELU.PACK_AB R4, R73, R72 ;  /* 0x000000484904723e */ /* 0x020fe200000008ff */
[----:B--2---:R-:W-:Y:S04]  /*57e0*/  STS [R91+0x14000], R7 ;  /* 0x014000075b007388 */ /* 0x004fe80000000800 */
[----:B------:R-:W-:Y:S04]  /*57f0*/  STS [R91+0x14400], R6 ;  /* 0x014400065b007388 */ /* 0x000fe80000000800 */
[----:B---3--:R-:W-:Y:S04]  /*5800*/  STS [R90+0x14000], R5 ;  /* 0x014000055a007388 */ /* 0x008fe80000000800 */
[----:B------:R-:W-:Y:S04]  /*5810*/  STS [R90+0x14400], R4 ;  /* 0x014400045a007388 */ /* 0x000fe80000000800 */
[----:B------:R-:W1:Y:S08]  /*5820*/  LDSM.16.M88.4 R16, [R98+0x6000] ;  /* 0x006000006210783b */ /* 0x000e700000000200 */
        /* <DEDUP_REMOVED lines=58> */
[----:B------:R-:W-:Y:S07]  /*5bd0*/  HMMA.16816.F32 R16, R68, R242, R16 ;  /* 0x000000f24410723c */ /* 0x000fee0000001810 */
[----:B------:R-:W-:Y:S02]  /*5be0*/  IMAD.U32 R68, RZ, RZ, UR10 ;  /* 0x0000000aff447e24 */ /* 0x000fe4000f8e00ff */
[----:B------:R-:W-:Y:S03]  /*5bf0*/  IMAD.U32 R69, RZ, RZ, UR9 ;  /* 0x00000009ff457e24 */ /* 0x000fe6000f8e00ff */
[C---:B------:R-:W-:Y:S04]  /*5c00*/  LEA R70, P0, R94.reuse, R68, 0x2 ;  /* 0x000000445e467211 */ /* 0x040fe800078010ff */
[----:B------:R-:W-:Y:S02]  /*5c10*/  LEA.HI.X.SX32 R71, R94, R69, 0x2, P0 ;  /* 0x000000455e477211 */ /* 0x000fe400000f16ff */
[----:B------:R-:W-:Y:S03]  /*5c20*/  FSETP.GE.FTZ.AND P0, PT, R84, RZ, PT ;  /* 0x000000ff5400720b */ /* 0x000fe60003f16000 */
[----:B------:R-:W2:Y:S04]  /*5c30*/  LDG.E R69, [R70.64] ;  /* 0x0000000446457981 */ /* 0x000ea8000c1e1900 */
[----:B------:R2:W3:Y:S02]  /*5c40*/  LDG.E R68, [R70.64+0x20] ;  /* 0x0000200446447981 */ /* 0x0004e4000c1e1900 */
[C---:B--2---:R-:W-:Y:S02]  /*5c50*/  FADD.FTZ R70, -R69.reuse, R4 ;  /* 0x0000000445467221 */ /* 0x044fe40000010100 */
[C---:B------:R-:W-:Y:S02]  /*5c60*/  FADD.FTZ R5, -R69.reuse, R5 ;  /* 0x0000000545057221 */ /* 0x040fe40000010100 */
[C---:B------:R-:W-:Y:S01]  /*5c70*/  FADD.FTZ R4, -R69.reuse, R8 ;  /* 0x0000000845047221 */ /* 0x040fe20000010100 */
[-C--:B------:R-:W-:Y:S01]  /*5c80*/  FSEL R8, R70, R69.reuse, P2 ;  /* 0x0000004546087208 */ /* 0x080fe20001000000 */
[----:B------:R-:W-:Y:S01]  /*5c90*/  FADD.FTZ R9, -R69, R9 ;  /* 0x0000000945097221 */ /* 0x000fe20000010100 */
[-C--:B------:R-:W-:Y:S01]  /*5ca0*/  FSEL R5, R5, R69.reuse, P1 ;  /* 0x0000004505057208 */ /* 0x080fe20000800000 */
[----:B------:R-:W-:Y:S01]  /*5cb0*/  FADD.FTZ R12, -R69, R12 ;  /* 0x0000000c450c7221 */ /* 0x000fe20000010100 */
[----:B------:R-:W-:Y:S01]  /*5cc0*/  FSEL R4, R4, R69, P0 ;  /* 0x0000004504047208 */ /* 0x000fe20000000000 */
[----:B------:R-:W-:Y:S01]  /*5cd0*/  FMUL.FTZ R8, R89, R8 ;  /* 0x0000000859087220 */ /* 0x000fe20000410000 */
[----:B------:R-:W-:Y:S01]  /*5ce0*/  FSETP.GE.FTZ.AND P0, PT, R74, RZ, PT ;  /* 0x000000ff4a00720b */ /* 0x000fe20003f16000 */
[----:B------:R-:W-:Y:S01]  /*5cf0*/  FMUL.FTZ R88, R88, R5 ;  /* 0x0000000558587220 */ /* 0x000fe20000410000 */
[----:B------:R-:W-:Y:S01]  /*5d00*/  FSETP.GE.FTZ.AND P1, PT, R83, RZ, PT ;  /* 0x000000ff5300720b */ /* 0x000fe20003f36000 */
[----:B------:R-:W-:Y:S01]  /*5d10*/  FMUL.FTZ R84, R84, R4 ;  /* 0x0000000454547220 */ /* 0x000fe20000410000 */
[----:B------:R-:W-:Y:S01]  /*5d20*/  FSETP.GE.FTZ.AND P2, PT, R78, RZ, PT ;  /* 0x000000ff4e00720b */ /* 0x000fe20003f56000 */
[C---:B------:R-:W-:Y:S01]  /*5d30*/  FADD.FTZ R5, -R69.reuse, R16 ;  /* 0x0000001045057221 */ /* 0x040fe20000010100 */
[----:B------:R-:W-:Y:S01]  /*5d40*/  F2FP.PACK_AB R4, R88, R8 ;  /* 0x000000085804723e */ /* 0x000fe200000000ff */
[----:B------:R-:W-:Y:S01]  /*5d50*/  FADD.FTZ R13, -R69, R13 ;  /* 0x0000000d450d7221 */ /* 0x000fe20000010100 */
[-C--:B------:R-:W-:Y:S01]  /*5d60*/  FSEL R9, R9, R69.reuse, P1 ;  /* 0x0000004509097208 */ /* 0x080fe20000800000 */
[C---:B---3--:R-:W-:Y:S01]  /*5d70*/  FADD.FTZ R6, -R68.reuse, R6 ;  /* 0x0000000644067221 */ /* 0x048fe20000010100 */
[----:B------:R-:W-:Y:S01]  /*5d80*/  FSETP.GE.FTZ.AND P1, PT, R75, RZ, PT ;  /* 0x000000ff4b00720b */ /* 0x000fe20003f36000 */
[----:B------:R1:W-:Y:S01]  /*5d90*/  STS [R93+0x12000], R4 ;  /* 0x012000045d007388 */ /* 0x0003e20000000800 */
[-C--:B------:R-:W-:Y:S01]  /*5da0*/  FSEL R13, R13, R69.reuse, P2 ;  /* 0x000000450d0d7208 */ /* 0x080fe20001000000 */
[----:B------:R-:W-:Y:S01]  /*5db0*/  FADD.FTZ R11, -R68, R11 ;  /* 0x0000000b440b7221 */ /* 0x000fe20000010100 */
[----:B------:R-:W-:Y:S01]  /*5dc0*/  FSEL R5, R5, R69, P1 ;  /* 0x0000004505057208 */ /* 0x000fe20000800000 */
[----:B------:R-:W-:Y:S01]  /*5dd0*/  FMUL.FTZ R9, R83, R9 ;  /* 0x0000000953097220 */ /* 0x000fe20000410000 */
[----:B------:R-:W-:Y:S01]  /*5de0*/  FSEL R12, R12, R69, P3 ;  /* 0x000000450c0c7208 */ /* 0x000fe20001800000 */
[----:B------:R-:W-:Y:S01]  /*5df0*/  @P0 FADD.FTZ R69, -R69, R17 ;  /* 0x0000001145450221 */ /* 0x000fe20000010100 */
[----:B------:R-:W-:Y:S01]  /*5e00*/  FSETP.GE.FTZ.AND P0, PT, R85, RZ, PT ;  /* 0x000000ff5500720b */ /* 0x000fe20003f16000 */
[----:B------:R-:W-:Y:S01]  /*5e10*/  FMUL.FTZ R75, R75, R5 ;  /* 0x000000054b4b7220 */ /* 0x000fe20000410000 */
[----:B------:R-:W-:Y:S01]  /*5e20*/  FSETP.GE.FTZ.AND P1, PT, R87, RZ, PT ;  /* 0x000000ff5700720b */ /* 0x000fe20003f36000 */
[----:B------:R-:W-:Y:S01]  /*5e30*/  FMUL.FTZ R12, R80, R12 ;  /* 0x0000000c500c7220 */ /* 0x000fe20000410000 */
[----:B------:R-:W-:Y:S01]  /*5e40*/  FSETP.GE.FTZ.AND P2, PT, R76, RZ, PT ;  /* 0x000000ff4c00720b */ /* 0x000fe20003f56000 */
[----:B------:R-:W-:Y:S01]  /*5e50*/  FMUL.FTZ R8, R78, R13 ;  /* 0x0000000d4e087220 */ /* 0x000fe20000410000 */
[----:B------:R-:W-:Y:S01]  /*5e60*/  FSEL R6, R6, R68, P1 ;  /* 0x0000004406067208 */ /* 0x000fe20000800000 */
[----:B------:R-:W-:Y:S01]  /*5e70*/  FMUL.FTZ R69, R74, R69 ;  /* 0x000000454a457220 */ /* 0x000fe20000410000 */
[----:B------:R-:W-:Y:S02]  /*5e80*/  FSETP.GE.FTZ.AND P1, PT, R81, RZ, PT ;  /* 0x000000ff5100720b */ /* 0x000fe40003f36000 */
[----:B------:R-:W-:Y:S01]  /*5e90*/  FSETP.GE.FTZ.AND P3, PT, R77, RZ, PT ;  /* 0x000000ff4d00720b */ /* 0x000fe20003f76000 */
[----:B------:R-:W-:Y:S01]  /*5ea0*/  FMUL.FTZ R87, R87, R6 ;  /* 0x0000000657577220 */ /* 0x000fe20000410000 */
[----:B------:R-:W-:Y:S01]  /*5eb0*/  F2FP.PACK_AB R9, R9, R84 ;  /* 0x000000540909723e */ /* 0x000fe200000000ff */
[----:B------:R-:W-:Y:S01]  /*5ec0*/  FADD.FTZ R6, -R68, R15 ;  /* 0x0000000f44067221 */ /* 0x000fe20000010100 */
[----:B------:R-:W-:Y:S01]  /*5ed0*/  F2FP.PACK_AB R8, R8, R12 ;  /* 0x0000000c0808723e */ /* 0x000fe200000000ff */
[----:B-1----:R-:W-:Y:S03]  /*5ee0*/  FADD.FTZ R4, -R68, R7 ;  /* 0x0000000744047221 */ /* 0x002fe60000010100 */
[-C--:B------:R-:W-:Y:S02]  /*5ef0*/  FSEL R6, R6, R68.reuse, P2 ;  /* 0x0000004406067208 */ /* 0x080fe40001000000 */
[----:B------:R-:W-:Y:S02]  /*5f00*/  F2FP.PACK_AB R7, R69, R75 ;  /* 0x0000004b4507723e */ /* 0x000fe400000000ff */
[-C--:B------:R-:W-:Y:S01]  /*5f10*/  FSEL R5, R4, R68.reuse, P0 ;  /* 0x0000004404057208 */ /* 0x080fe20000000000 */
[----:B------:R-:W-:Y:S01]  /*5f20*/  FADD.FTZ R4, -R68, R10 ;  /* 0x0000000a44047221 */ /* 0x000fe20000010100 */
[----:B------:R-:W-:Y:S01]  /*5f30*/  FSETP.GE.FTZ.AND P0, PT, R82, RZ, PT ;  /* 0x000000ff5200720b */ /* 0x000fe20003f16000 */
[----:B------:R-:W-:Y:S02]  /*5f40*/  FADD.FTZ R10, -R68, R14 ;  /* 0x0000000e440a7221 */ /* 0x000fe40000010100 */
[----:B------:R-:W-:Y:S01]  /*5f50*/  FMUL.FTZ R85, R85, R5 ;  /* 0x0000000555557220 */ /* 0x000fe20000410000 */
[----:B------:R-:W-:Y:S01]  /*5f60*/  FSEL R4, R4, R68, P0 ;  /* 0x0000004404047208 */ /* 0x000fe20000000000 */
[----:B------:R-:W-:Y:S01]  /*5f70*/  FADD.FTZ R5, -R68, R18 ;  /* 0x0000001244057221 */ /* 0x000fe20000010100 */
[----:B------:R-:W-:Y:S01]  /*5f80*/  FSETP.GE.FTZ.AND P0, PT, R73, RZ, PT ;  /* 0x000000ff4900720b */ /* 0x000fe20003f16000 */
[----:B------:R-:W-:Y:S01]  /*5f90*/  FMUL.FTZ R76, R76, R6 ;  /* 0x000000064c4c7220 */ /* 0x000fe20000410000 */
[----:B------:R-:W-:Y:S01]  /*5fa0*/  FSEL R10, R10, R68, P3 ;  /* 0x000000440a0a7208 */ /* 0x000fe20001800000 */
[----:B------:R-:W-:Y:S01]  /*5fb0*/  FMUL.FTZ R82, R82, R4 ;  /* 0x0000000452527220 */ /* 0x000fe20000410000 */
[----:B------:R-:W-:Y:S02]  /*5fc0*/  FSEL R4, R11, R68, P1 ;  /* 0x000000440b047208 */ /* 0x000fe40000800000 */
[----:B------:R-:W-:Y:S01]  /*5fd0*/  FSETP.GE.FTZ.AND P1, PT, R72, RZ, PT ;  /* 0x000000ff4800720b */ /* 0x000fe20003f36000 */
[----:B------:R-:W-:Y:S02]  /*5fe0*/  FMUL.FTZ R10, R77, R10 ;  /* 0x0000000a4d0a7220 */ /* 0x000fe40000410000 */
[----:B------:R-:W-:Y:S01]  /*5ff0*/  FMUL.FTZ R81, R81, R4 ;  /* 0x0000000451517220 */ /* 0x000fe20000410000 */
[----:B------:R-:W-:Y:S02]  /*6000*/  F2FP.PACK_AB R4, R85, R87 ;  /* 0x000000575504723e */ /* 0x000fe400000000ff */
[----:B------:R-:W-:Y:S01]  /*6010*/  FSEL R5, R5, R68, P1 ;  /* 0x0000004405057208 */ /* 0x000fe20000800000 */
[----:B------:R-:W-:Y:S01]  /*6020*/  @P0 FADD.FTZ R68, -R68, R19 ;  /* 0x0000001344440221 */ /* 0x000fe20000010100 */
[----:B------:R-:W-:Y:S01]  /*6030*/  F2FP.PACK_AB R6, R81, R82 ;  /* 0x000000525106723e */ /* 0x000fe200000000ff */
[----:B------:R1:W-:Y:S01]  /*6040*/  STS [R93+0x12400], R4 ;  /* 0x012400045d007388 */ /* 0x0003e20000000800 */
[----:B------:R-:W-:Y:S01]  /*6050*/  PLOP3.LUT P0, PT, PT, PT, UP1, 0x80, 0x0 ;  /* 0x000000000000781c */ /* 0x000fe20003f0f018 */
[----:B------:R-:W-:Y:S01]  /*6060*/  FMUL.FTZ R72, R72, R5 ;  /* 0x0000000548487220 */ /* 0x000fe20000410000 */
[----:B------:R-:W-:Y:S01]  /*6070*/  F2FP.PACK_AB R5, R76, R10 ;  /* 0x0000000a4c05723e */ /* 0x000fe200000000ff */
[----:B------:R-:W-:Y:S01]  /*6080*/  STS [R92+0x12000], R9 ;  /* 0x012000095c007388 */ /* 0x000fe20000000800 */
[----:B------:R-:W-:Y:S03]  /*6090*/  FMUL.FTZ R68, R73, R68 ;  /* 0x0000004449447220 */ /* 0x000fe60000410000 */
[----:B------:R2:W-:Y:S04]  /*60a0*/  STS [R92+0x12400], R6 ;  /* 0x012400065c007388 */ /* 0x0005e80000000800 */
[----:B------:R-:W-:Y:S04]  /*60b0*/  STS [R91+0x12000], R8 ;  /* 0x012000085b007388 */ /* 0x000fe80000000800 */
[----:B------:R-:W-:Y:S04]  /*60c0*/  STS [R91+0x12400], R5 ;  /* 0x012400055b007388 */ /* 0x000fe80000000800 */
[----:B------:R-:W-:Y:S01]  /*60d0*/  STS [R90+0x12000], R7 ;  /* 0x012000075a007388 */ /* 0x000fe20000000800 */
[----:B-1----:R-:W-:Y:S05]  /*60e0*/  F2FP.PACK_AB R4, R68, R72 ;  /* 0x000000484404723e */ /* 0x002fea00000000ff */
[----:B------:R1:W-:Y:S01]  /*60f0*/  STS [R90+0x12400], R4 ;  /* 0x012400045a007388 */ /* 0x0003e20000000800 */
[----:B--2---:R-:W-:Y:S03]  /*6100*/  IMAD.MOV.U32 R92, RZ, RZ, c[0x0][0x22c] ;  /* 0x00008b00ff5c7624 */ /* 0x004fe600078e00ff */
[----:B------:R-:W-:Y:S01]  /*6110*/  BAR.SYNC.DEFER_BLOCKING 0x0 ;  /* 0x0000000000007b1d */ /* 0x000fe20000010000 */
[----:B------:R-:W-:Y:S04]  /*6120*/  IMAD R92, R92, c[0x0][0x1c0], RZ ;  /* 0x000070005c5c7a24 */ /* 0x000fe800078e02ff */
[----:B------:R-:W-:Y:S03]  /*6130*/  IMAD.U32 R88, R92, -0x40, RZ ;  /* 0xffffffc05c587824 */ /* 0x000fe600078e00ff */
[----:B------:R-:W-:Y:S08]  /*6140*/  LDSM.16.MT88.4 R4, [R3+0x14000] ;  /* 0x014000000304783b */ /* 0x000ff00000004200 */
[----:B------:R-:W2:Y:S08]  /*6150*/  LDSM.16.MT88.4 R8, [R0+0x6000] ;  /* 0x006000000008783b */ /* 0x000eb00000004200 */
[----:B------:R-:W3:Y:S08]  /*6160*/  LDSM.16.MT88.4 R12, [R2+0x14000] ;  /* 0x01400000020c783b */ /* 0x000ef00000004200 */
[----:B------:R-:W4:Y:S08]  /*6170*/  LDSM.16.MT88.4 R16, [R0+0x8000] ;  /* 0x008000000010783b */ /* 0x000f300000004200 */
[----:B-1----:R-:W5:Y:S06]  /*6180*/  LDL.LU.64 R90, [R1+0x30] ;  /* 0x00003000015a7983 */ /* 0x002f6c0000300a00 */
[----:B------:R-:W1:Y:S08]  /*6190*/  LDSM.16.MT88.4 R68, [R0+0xa000] ;  /* 0x00a000000044783b */ /* 0x000e700000004200 */
[----:B------:R-:W-:Y:S01]  /*61a0*/  LDSM.16.MT88.4 R72, [R3+0x14800] ;  /* 0x014800000348783b */ /* 0x000fe20000004200 */
[-C--:B--2---:R-:W-:Y:S07]  /*61b0*/  HMMA.16816.F32 R20, R4, R8.reuse, R20 ;  /* 0x000000080414723c */ /* 0x084fee0000001814 */
[----:B------:R-:W2:Y:S01]  /*61c0*/  LDSM.16.MT88.4 R76, [R0+0x6800] ;  /* 0x00680000004c783b */ /* 0x000ea20000004200 */
[C---:B---3--:R-:W-:Y:S07]  /*61d0*/  HMMA.16816.F32 R24, R12.reuse, R8, R24 ;  /* 0x000000080c18723c */ /* 0x048fee0000001818 */
[----:B------:R-:W3:Y:S01]  /*61e0*/  LDSM.16.MT88.4 R80, [R2+0x14800] ;  /* 0x014800000250783b */ /* 0x000ee20000004200 */
[-C--:B------:R-:W-:Y:S07]  /*61f0*/  HMMA.16816.F32 R28, R12, R10.reuse, R28 ;  /* 0x0000000a0c1c723c */ /* 0x080fee000000181c */
[----:B------:R-:W-:Y:S01]  /*6200*/  LDSM.16.MT88.4 R84, [R0+0x9000] ;  /* 0x009000000054783b */ /* 0x000fe20000004200 */
[C---:B------:R-:W-:Y:S07]  /*6210*/  HMMA.16816.F32 R32, R4.reuse, R10, R32 ;  /* 0x0000000a0420723c */ /* 0x040fee0000001820 */
[----:B------:R-:W2:Y:S01]  /*6220*/  LDSM.16.MT88.4 R8, [R0+0x8800] ;  /* 0x008800000008783b */ /* 0x000ea20000004200 */
[-C--:B----4-:R-:W-:Y:S08]  /*6230*/  HMMA.16816.F32 R36, R4, R16.reuse, R36 ;  /* 0x000000100424723c */ /* 0x090ff00000001824 */
[C---:B------:R-:W-:Y:S08]  /*6240*/  HMMA.16816.F32 R40, R12.reuse, R16, R40 ;  /* 0x000000100c28723c */ /* 0x040ff00000001828 */
[-C--:B------:R-:W-:Y:S08]  /*6250*/  HMMA.16816.F32 R44, R12, R18.reuse, R44 ;  /* 0x000000120c2c723c */ /* 0x080ff0000000182c */
[C---:B------:R-:W-:Y:S01]  /*6260*/  HMMA.16816.F32 R48, R4.reuse, R18, R48 ;  /* 0x000000120430723c */ /* 0x040fe20000001830 */
[----:B------:R-:W4:Y:S07]  /*6270*/  LDSM.16.MT88.4 R16, [R0+0xa800] ;  /* 0x00a800000010783b */ /* 0x000f2e0000004200 */
[-C--:B-1----:R-:W-:Y:S08]  /*6280*/  HMMA.16816.F32 R52, R4, R68.reuse, R52 ;  /* 0x000000440434723c */ /* 0x082ff00000001834 */
[C---:B------:R-:W-:Y:S08]  /*6290*/  HMMA.16816.F32 R56, R12.reuse, R68, R56 ;  /* 0x000000440c38723c */ /* 0x040ff00000001838 */
[-C--:B------:R-:W-:Y:S01]  /*62a0*/  HMMA.16816.F32 R60, R12, R70.reuse, R60 ;  /* 0x000000460c3c723c */ /* 0x080fe2000000183c */
[----:B------:R-:W-:Y:S07]  /*62b0*/  LDSM.16.MT88.4 R12, [R0+0x7000] ;  /* 0x00700000000c783b */ /* 0x000fee0000004200 */
[----:B------:R-:W-:Y:S01]  /*62c0*/  HMMA.16816.F32 R64, R4, R70, R64 ;  /* 0x000000460440723c */ /* 0x000fe20000001840 */
[----:B------:R-:W1:Y:S07]  /*62d0*/  LDSM.16.MT88.4 R4, [R3+0x15000] ;  /* 0x015000000304783b */ /* 0x000e6e0000004200 */
[-C--:B--2---:R-:W-:Y:S01]  /*62e0*/  HMMA.16816.F32 R20, R72, R76.reuse, R20 ;  /* 0x0000004c4814723c */ /* 0x084fe20000001814 */
[----:B------:R-:W2:Y:S07]  /*62f0*/  LDSM.16.MT88.4 R68, [R2+0x15000] ;  /* 0x015000000244783b */ /* 0x000eae0000004200 */
[C---:B---3--:R-:W-:Y:S08]  /*6300*/  HMMA.16816.F32 R24, R80.reuse, R76, R24 ;  /* 0x0000004c5018723c */ /* 0x048ff00000001818 */
[-C--:B------:R-:W-:Y:S08]  /*6310*/  HMMA.16816.F32 R28, R80, R78.reuse, R28 ;  /* 0x0000004e501c723c */ /* 0x080ff0000000181c */
[C---:B------:R-:W-:Y:S01]  /*6320*/  HMMA.16816.F32 R32, R72.reuse, R78, R32 ;  /* 0x0000004e4820723c */ /* 0x040fe20000001820 */
[----:B------:R-:W-:Y:S07]  /*6330*/  LDSM.16.MT88.4 R76, [R0+0x9800] ;  /* 0x00980000004c783b */ /* 0x000fee0000004200 */
[-C--:B------:R-:W-:Y:S08]  /*6340*/  HMMA.16816.F32 R36, R72, R8.reuse, R36 ;  /* 0x000000084824723c */ /* 0x080ff00000001824 */
[C---:B------:R-:W-:Y:S08]  /*6350*/  HMMA.16816.F32 R40, R80.reuse, R8, R40 ;  /* 0x000000085028723c */ /* 0x040ff00000001828 */
[-C--:B------:R-:W-:Y:S08]  /*6360*/  HMMA.16816.F32 R44, R80, R10.reuse, R44 ;  /* 0x0000000a502c723c */ /* 0x080ff0000000182c */
[C---:B------:R-:W-:Y:S01]  /*6370*/  HMMA.16816.F32 R48, R72.reuse, R10, R48 ;  /* 0x0000000a4830723c */ /* 0x040fe20000001830 */
[----:B------:R-:W3:Y:S07]  /*6380*/  LDSM.16.MT88.4 R8, [R0+0xb000] ;  /* 0x00b000000008783b */ /* 0x000eee0000004200 */
[-C--:B----4-:R-:W-:Y:S08]  /*6390*/  HMMA.16816.F32 R52, R72, R16.reuse, R52 ;  /* 0x000000104834723c */ /* 0x090ff00000001834 */
[C---:B------:R-:W-:Y:S08]  /*63a0*/  HMMA.16816.F32 R56, R80.reuse, R16, R56 ;  /* 0x000000105038723c */ /* 0x040ff00000001838 */
[-C--:B------:R-:W-:Y:S01]  /*63b0*/  HMMA.16816.F32 R60, R80, R18.reuse, R60 ;  /* 0x00000012503c723c */ /* 0x080fe2000000183c */
[----:B------:R-:W-:Y:S07]  /*63c0*/  LDSM.16.MT88.4 R80, [R0+0xb800] ;  /* 0x00b800000050783b */ /* 0x000fee0000004200 */
[----:B------:R-:W-:Y:S01]  /*63d0*/  HMMA.16816.F32 R64, R72, R18, R64 ;  /* 0x000000124840723c */ /* 0x000fe20000001840 */
[----:B------:R-:W-:Y:S07]  /*63e0*/  LDSM.16.MT88.4 R16, [R0+0x7800] ;  /* 0x007800000010783b */ /* 0x000fee0000004200 */
[-C--:B-1----:R-:W-:Y:S01]  /*63f0*/  HMMA.16816.F32 R20, R4, R12.reuse, R20 ;  /* 0x0000000c0414723c */ /* 0x082fe20000001814 */
[----:B------:R-:W-:Y:S07]  /*6400*/  LDSM.16.MT88.4 R72, [R2+0x15800] ;  /* 0x015800000248783b */ /* 0x000fee0000004200 */
[C---:B--2---:R-:W-:Y:S08]  /*6410*/  HMMA.16816.F32 R24, R68.reuse, R12, R24 ;  /* 0x0000000c4418723c */ /* 0x044ff00000001818 */
[-C--:B------:R-:W-:Y:S08]  /*6420*/  HMMA.16816.F32 R28, R68, R14.reuse, R28 ;  /* 0x0000000e441c723c */ /* 0x080ff0000000181c */
[C---:B------:R-:W-:Y:S01]  /*6430*/  HMMA.16816.F32 R32, R4.reuse, R14, R32 ;  /* 0x0000000e0420723c */ /* 0x040fe20000001820 */
[----:B------:R-:W1:Y:S07]  /*6440*/  LDSM.16.MT88.4 R12, [R3+0x15800] ;  /* 0x01580000030c783b */ /* 0x000e6e0000004200 */
[-C--:B------:R-:W-:Y:S01]  /*6450*/  HMMA.16816.F32 R36, R4, R84.reuse, R36 ;  /* 0x000000540424723c */ /* 0x080fe20000001824 */
[----:B------:R-:W-:Y:S07]  /*6460*/  BAR.SYNC.DEFER_BLOCKING 0x0 ;  /* 0x0000000000007b1d */ /* 0x000fee0000010000 */
[C---:B------:R-:W-:Y:S08]  /*6470*/  HMMA.16816.F32 R40, R68.reuse, R84, R40 ;  /* 0x000000544428723c */ /* 0x040ff00000001828 */
[-C--:B------:R-:W-:Y:S08]  /*6480*/  HMMA.16816.F32 R44, R68, R86.reuse, R44 ;  /* 0x00000056442c723c */ /* 0x080ff0000000182c */
[C---:B------:R-:W-:Y:S08]  /*6490*/  HMMA.16816.F32 R48, R4.reuse, R86, R48 ;  /* 0x000000560430723c */ /* 0x040ff00000001830 */
[-C--:B---3--:R-:W-:Y:S08]  /*64a0*/  HMMA.16816.F32 R52, R4, R8.reuse, R52 ;  /* 0x000000080434723c */ /* 0x088ff00000001834 */
[C---:B------:R-:W-:Y:S08]  /*64b0*/  HMMA.16816.F32 R56, R68.reuse, R8, R56 ;  /* 0x000000084438723c */ /* 0x040ff00000001838 */
[-C--:B------:R-:W-:Y:S08]  /*64c0*/  HMMA.16816.F32 R60, R68, R10.reuse, R60 ;  /* 0x0000000a443c723c */ /* 0x080ff0000000183c */
[----:B------:R-:W-:Y:S07]  /*64d0*/  HMMA.16816.F32 R64, R4, R10, R64 ;  /* 0x0000000a0440723c */ /* 0x000fee0000001840 */
[C---:B-----5:R-:W-:Y:S01]  /*64e0*/  LEA R5, P1, R88.reuse, R90, 0x2 ;  /* 0x0000005a58057211 */ /* 0x060fe200078210ff */
[-C--:B-1----:R-:W-:Y:S05]  /*64f0*/  HMMA.16816.F32 R20, R12, R16.reuse, R20 ;  /* 0x000000100c14723c */ /* 0x082fea0000001814 */
        /* <DEDUP_REMOVED lines=71> */
.L_x_285:
[----:B-1----:R-:W2:Y:S01]  /*6970*/  LDL R5, [R1+0x1c] ;  /* 0x00001c0001057983 */ /* 0x002ea20000100800 */
[----:B------:R-:W-:Y:S03]  /*6980*/  @UP1 UIADD3 UR13, UP0, UR6, -0x100, URZ ;  /* 0xffffff00060d1890 */ /* 0x000fe6000ff1e03f */
[----:B------:R-:W3:Y:S01]  /*6990*/  LDL R4, [R1+0x28] ;  /* 0x0000280001047983 */ /* 0x000ee20000100800 */
[----:B------:R-:W-:Y:S02]  /*69a0*/  @UP1 UIADD3.X UR11, UR7, -0x1, URZ, UP0, !UPT ;  /* 0xffffffff070b1890 */ /* 0x000fe400087fe43f */
[----:B------:R-:W-:Y:S01]  /*69b0*/  @UP1 UIADD3 UR10, UP0, UR10, -0x100, URZ ;  /* 0xffffff000a0a1890 */ /* 0x000fe2000ff1e03f */
[----:B------:R-:W-:Y:S01]  /*69c0*/  STL.64 [R1+0xd8], R38 ;  /* 0x0000d82601007387 */ /* 0x000fe20000100a00 */
[----:B------:R-:W-:Y:S02]  /*69d0*/  @UP1 UMOV UR6, UR13 ;  /* 0x0000000d00061c82 */ /* 0x000fe40008000000 */
[----:B------:R-:W-:Y:S01]  /*69e0*/  @UP1 UIADD3.X UR9, UR9, -0x1, URZ, UP0, !UPT ;  /* 0xffffffff09091890 */ /* 0x000fe200087fe43f */
[----:B------:R-:W-:Y:S01]  /*69f0*/  LDSM.16.MT88.4 R16, [R0+0xc000] ;  /* 0x00c000000010783b */ /* 0x000fe20000004200 */
[----:B------:R-:W-:Y:S03]  /*6a00*/  @UP1 UMOV UR7, UR11 ;  /* 0x0000000b00071c82 */ /* 0x000fe60008000000 */
        /* <DEDUP_REMOVED lines=76> */
[----:B------:R-:W2:Y:S06]  /*6ed0*/  LDL R245, [R1+0x50] ;  /* 0x0000500001f57983 */ /* 0x000eac0000100800 */
[----:B------:R-:W-:Y:S01]  /*6ee0*/  IMAD.MOV.U32 R244, RZ, RZ, 0x4 ;  /* 0x00000004fff47424 */ /* 0x000fe200078e00ff */
[-C--:B------:R-:W-:Y:S08]  /*6ef0*/  HMMA.16816.F32 R76, R28, R246.reuse, R76 ;  /* 0x000000f61c4c723c */ /* 0x080ff0000000184c */
[C---:B------:R-:W-:Y:S01]  /*6f00*/  HMMA.16816.F32 R80, R248.reuse, R246, R80 ;  /* 0x000000f6f850723c */ /* 0x040fe20000001850 */
[----:B------:R1:W3:Y:S06]  /*6f10*/  LDL R246, [R1+0x68] ;  /* 0x0000680001f67983 */ /* 0x0002ec0000100800 */
[----:B------:R-:W-:Y:S01]  /*6f20*/  IMAD.MOV.U32 R247, RZ, RZ, c[0x0][0x22c] ;  /* 0x00008b00fff77624 */ /* 0x000fe200078e00ff */
[-C--:B------:R-:W-:Y:S04]  /*6f30*/  HMMA.16816.F32 R84, R248, R24.reuse, R84 ;  /* 0x00000018f854723c */ /* 0x080fe80000001854 */
[----:B------:R-:W-:Y:S04]  /*6f40*/  IMAD R247, R247, c[0x0][0x1c0], RZ ;  /* 0x00007000f7f77a24 */ /* 0x000fe800078e02ff */
[C---:B------:R-:W-:Y:S01]  /*6f50*/  HMMA.16816.F32 R88, R28.reuse, R24, R88 ;  /* 0x000000181c58723c */ /* 0x040fe20000001858 */
[----:B------:R1:W4:Y:S06]  /*6f60*/  LDL R25, [R1+0x64] ;  /* 0x0000640001197983 */ /* 0x00032c0000100800 */
[C---:B------:R-:W-:Y:S01]  /*6f70*/  IMAD.SHL.U32 R24, R247.reuse, 0x8, RZ ;  /* 0x00000008f7187824 */ /* 0x040fe200078e00ff */
        /* <DEDUP_REMOVED lines=9> */
[----:B------:R-:W-:Y:S02]  /*7010*/  IMAD.SHL.U32 R251, R250, 0x20, RZ ;  /* 0x00000020fafb7824 */ /* 0x000fe400078e00ff */
[----:B--2---:R-:W-:Y:S05]  /*7020*/  @P0 IMAD.WIDE R244, R245, R244, UR6 ;  /* 0x00000006f5f40e25 */ /* 0x004fea000f8e02f4 */
[----:B---3--:R2:W3:Y:S04]  /*7030*/  @P0 LDG.E R246, [R244.64+0x20] ;  /* 0x00002004f4f60981 */ /* 0x0084e8000c1e1900 */
[----:B----4-:R2:W4:Y:S04]  /*7040*/  @P0 LDG.E R25, [R244.64] ;  /* 0x00000004f4190981 */ /* 0x010528000c1e1900 */
[----:B------:R1:W-:Y:S01]  /*7050*/  RED.E.ADD.F32.FTZ.RN.STRONG.GPU [R20.64], R4 ;  /* 0x000000041400798e */ /* 0x0003e2000c10e784 */
[-C--:B--2---:R-:W-:Y:S01]  /*7060*/  LEA R244, P1, R24, R20.reuse, 0x2 ;  /* 0x0000001418f47211 */ /* 0x084fe200078210ff */
[----:B------:R-:W-:Y:S05]  /*7070*/  IMAD.SHL.U32 R245, R247, 0x8, RZ ;  /* 0x00000008f7f57824 */ /* 0x000fea00078e00ff */
[-C--:B------:R-:W-:Y:S02]  /*7080*/  LEA.HI.X.SX32 R245, R245, R21.reuse, 0x2, P1 ;  /* 0x00000015f5f57211 */ /* 0x080fe400008f16ff */
[CC--:B-1----:R-:W-:Y:S03]  /*7090*/  LEA R4, P1, R249.reuse, R20.reuse, 0x2 ;  /* 0x00000014f9047211 */ /* 0x0c2fe600078210ff */
[----:B------:R1:W-:Y:S02]  /*70a0*/  RED.E.ADD.F32.FTZ.RN.STRONG.GPU [R244.64], R5 ;  /* 0x00000005f400798e */ /* 0x0003e4000c10e784 */
[-C--:B-1----:R-:W-:Y:S02]  /*70b0*/  LEA.HI.X.SX32 R5, R249, R21.reuse, 0x2, P1 ;  /* 0x00000015f9057211 */ /* 0x082fe400008f16ff */
[----:B----4-:R1:W-:Y:S04]  /*70c0*/  @P0 STL [R1+0x64], R25 ;  /* 0x0000641901000387 */ /* 0x0103e80000100800 */
[----:B-1----:R1:W5:Y:S04]  /*70d0*/  LDL.LU.64 R24, [R1+0xa0] ;  /* 0x0000a00001187983 */ /* 0x0023680000300a00 */
[----:B---3--:R2:W-:Y:S04]  /*70e0*/  @P0 STL [R1+0x68], R246 ;  /* 0x000068f601000387 */ /* 0x0085e80000100800 */
        /* <DEDUP_REMOVED lines=297> */
.L_x_286:
[----:B------:R-:W-:Y:S02]  /*8380*/  UISETP.GT.AND UP0, UPT, UR8, UR12, UPT ;  /* 0x0000000c0800728c */ /* 0x000fe4000bf04270 */
[----:B------:R-:W-:Y:S04]  /*8390*/  UIADD3 UR8, UR8, -0x1, URZ ;  /* 0xffffffff08087890 */ /* 0x000fe8000fffe03f */
[----:B------:R-:W-:Y:S11]  /*83a0*/  PLOP3.LUT P0, PT, PT, PT, UP0, 0x80, 0x0 ;  /* 0x000000000000781c */ /* 0x000ff60003f0f008 */
[----:B------:R-:W-:Y:S02]  /*83b0*/  @!UPT UIADD3 URZ, URZ, URZ, URZ ;  /* 0x0000003f3f3ff290 */ /* 0x000fe4000fffe03f */
[----:B------:R-:W-:-:S05]  /*83c0*/  @P0 BRA `(.L_x_287) ;  /* 0xffffc0b000000947 */ /* 0x000fca000383ffff */
[----:B------:R-:W2:Y:S04]  /*83d0*/  LDL R85, [R1+0x80] ;  /* 0x0000800001557983 */ /* 0x000ea80000100800 */
[----:B------:R-:W3:Y:S01]  /*83e0*/  LDL R84, [R1+0x84] ;  /* 0x0000840001547983 */ /* 0x000ee20000100800 */
[----:B------:R-:W-:Y:S01]  /*83f0*/  FMUL.FTZ R15, R49, c[0x0][0x2dc] ;  /* 0x0000b700310f7a20 */ /* 0x000fe20000410000 */
[----:B------:R-:W-:Y:S01]  /*8400*/  UISETP.NE.AND UP0, UPT, UR35, -0x1, UPT ;  /* 0xffffffff2300788c */ /* 0x000fe2000bf05270 */
[----:B------:R-:W-:Y:S01]  /*8410*/  FMUL.FTZ R69, R48, c[0x0][0x2dc] ;  /* 0x0000b70030457a20 */ /* 0x000fe20000410000 */
[----:B------:R-:W-:Y:S01]  /*8420*/  ULDC.64 UR10, c[0x0][0x3a0] ;  /* 0x0000e800000a7ab9 */ /* 0x000fe20000000a00 */
[----:B------:R-:W-:Y:S02]  /*8430*/  FMUL.FTZ R100, R100, c[0x0][0x2e0] ;  /* 0x0000b80064647a20 */ /* 0x000fe40000410000 */
[----:B------:R-:W-:Y:S01]  /*8440*/  FMUL.FTZ R49, R101, c[0x0][0x2e0] ;  /* 0x0000b80065317a20 */ /* 0x000fe20000410000 */
[----:B------:R-:W-:Y:S01]  /*8450*/  F2FP.PACK_AB R15, R15, R69 ;  /* 0x000000450f0f723e */ /* 0x000fe200000000ff */
[----:B------:R-:W-:Y:S01]  /*8460*/  FMUL.FTZ R14, R51, c[0x0][0x2dc] ;  /* 0x0000b700330e7a20 */ /* 0x000fe20000410000 */
[----:B------:R-:W-:Y:S01]  /*8470*/  PLOP3.LUT P0, PT, PT, PT, UP0, 0x80, 0x0 ;  /* 0x000000000000781c */ /* 0x000fe20003f0f008 */
[----:B-1----:R-:W-:Y:S01]  /*8480*/  FMUL.FTZ R13, R45, c[0x0][0x2dc] ;  /* 0x0000b7002d0d7a20 */ /* 0x002fe20000410000 */
[----:B------:R-:W-:Y:S01]  /*8490*/  F2FP.PACK_AB R49, R49, R100 ;  /* 0x000000643131723e */ /* 0x000fe200000000ff */
[----:B------:R-:W-:Y:S01]  /*84a0*/  BAR.SYNC.DEFER_BLOCKING 0x0 ;  /* 0x0000000000007b1d */ /* 0x000fe20000010000 */
[----:B------:R-:W-:Y:S01]  /*84b0*/  FMUL.FTZ R102, R102, c[0x0][0x2e0] ;  /* 0x0000b80066667a20 */ /* 0x000fe20000410000 */
[----:B------:R-:W-:Y:S01]  /*84c0*/  @UP0 UIADD3 UR8, UR34, UR35, URZ ;  /* 0x0000002322080290 */ /* 0x000fe2000fffe03f */
[----:B------:R-:W-:-:S02]  /*84d0*/  FMUL.FTZ R48, R103, c[0x0][0x2e0] ;  /* 0x0000b80067307a20 */ /* 0x000fc40000410000 */
[----:B------:R-:W-:Y:S01]  /*84e0*/  FMUL.FTZ R51, R44, c[0x0][0x2dc] ;  /* 0x0000b7002c337a20 */ /* 0x000fe20000410000 */
[----:B------:R-:W-:Y:S01]  /*84f0*/  @UP0 UIMAD.WIDE.U32 UR6, UR8, UR10, URZ ;  /* 0x0000000a080602a5 */ /* 0x000fe2000f8e003f */
[----:B------:R-:W-:Y:S01]  /*8500*/  FMUL.FTZ R112, R112, c[0x0][0x2e0] ;  /* 0x0000b80070707a20 */ /* 0x000fe20000410000 */
[----:B------:R-:W-:Y:S01]  /*8510*/  F2FP.PACK_AB R48, R48, R102 ;  /* 0x000000663030723e */ /* 0x000fe200000000ff */
[----:B------:R-:W-:Y:S01]  /*8520*/  FMUL.FTZ R45, R113, c[0x0][0x2e0] ;  /* 0x0000b800712d7a20 */ /* 0x000fe20000410000 */
[----:B------:R-:W-:Y:S01]  /*8530*/  F2FP.PACK_AB R13, R13, R51 ;  /* 0x000000330d0d723e */ /* 0x000fe200000000ff */
[----:B------:R-:W-:Y:S01]  /*8540*/  FMUL.FTZ R68, R50, c[0x0][0x2dc] ;  /* 0x0000b70032447a20 */ /* 0x000fe20000410000 */
[----:B------:R-:W-:Y:S01]  /*8550*/  @UP0 UIMAD UR14, UR8, UR11, UR7 ;  /* 0x0000000b080e02a4 */ /* 0x000fe2000f8e0207 */
[----:B------:R-:W-:Y:S01]  /*8560*/  FMUL.FTZ R12, R47, c[0x0][0x2dc] ;  /* 0x0000b7002f0c7a20 */ /* 0x000fe20000410000 */
[----:B------:R-:W-:Y:S01]  /*8570*/  F2FP.PACK_AB R45, R45, R112 ;  /* 0x000000702d2d723e */ /* 0x000fe200000000ff */
[----:B------:R-:W-:Y:S01]  /*8580*/  FMUL.FTZ R114, R114, c[0x0][0x2e0] ;  /* 0x0000b80072727a20 */ /* 0x000fe20000410000 */
[----:B------:R-:W-:Y:S01]  /*8590*/  F2FP.PACK_AB R14, R14, R68 ;  /* 0x000000440e0e723e */ /* 0x000fe200000000ff */
[----:B------:R-:W-:Y:S01]  /*85a0*/  FMUL.FTZ R44, R115, c[0x0][0x2e0] ;  /* 0x0000b800732c7a20 */ /* 0x000fe20000410000 */
[----:B------:R-:W-:Y:S01]  /*85b0*/  @UP0 UMOV UR13, UR6 ;  /* 0x00000006000d0c82 */ /* 0x000fe20008000000 */
[----:B------:R-:W-:-:S02]  /*85c0*/  FMUL.FTZ R50, R46, c[0x0][0x2dc] ;  /* 0x0000b7002e327a20 */ /* 0x000fc40000410000 */
[----:B------:R-:W-:Y:S01]  /*85d0*/  FMUL.FTZ R104, R104, c[0x0][0x2e0] ;  /* 0x0000b80068687a20 */ /* 0x000fe20000410000 */
[----:B------:R-:W-:Y:S01]  /*85e0*/  F2FP.PACK_AB R44, R44, R114 ;  /* 0x000000722c2c723e */ /* 0x000fe200000000ff */
[----:B------:R-:W-:Y:S01]  /*85f0*/  FMUL.FTZ R47, R105, c[0x0][0x2e0] ;  /* 0x0000b800692f7a20 */ /* 0x000fe20000410000 */
[----:B------:R-:W-:Y:S01]  /*8600*/  F2FP.PACK_AB R12, R12, R50 ;  /* 0x000000320c0c723e */ /* 0x000fe200000000ff */
[----:B------:R-:W-:Y:S02]  /*8610*/  FMUL.FTZ R16, R43, c[0x0][0x2dc] ;  /* 0x0000b7002b107a20 */ /* 0x000fe40000410000 */
[----:B------:R-:W-:Y:S01]  /*8620*/  FMUL.FTZ R106, R106, c[0x0][0x2e0] ;  /* 0x0000b8006a6a7a20 */ /* 0x000fe20000410000 */
[----:B------:R-:W-:Y:S01]  /*8630*/  F2FP.PACK_AB R47, R47, R104 ;  /* 0x000000682f2f723e */ /* 0x000fe200000000ff */
[----:B------:R-:W-:Y:S02]  /*8640*/  FMUL.FTZ R46, R107, c[0x0][0x2e0] ;  /* 0x0000b8006b2e7a20 */ /* 0x000fe40000410000 */
        /* <DEDUP_REMOVED lines=14> */
[----:B-----5:R-:W-:Y:S02]  /*8730*/  FMUL.FTZ R19, R37, c[0x0][0x2dc] ;  /* 0x0000b70025137a20 */ /* 0x020fe40000410000 */
        /* <DEDUP_REMOVED lines=15> */
[----:B------:R-:W-:Y:S02]  /*8830*/  FMUL.FTZ R120, R120, c[0x0][0x2e0] ;  /* 0x0000b80078787a20 */ /* 0x000fe40000410000 */
[----:B------:R-:W-:Y:S01]  /*8840*/  FMUL.FTZ R39, R121, c[0x0][0x2e0] ;  /* 0x0000b80079277a20 */ /* 0x000fe20000410000 */
[----:B------:R-:W-:Y:S01]  /*8850*/  F2FP.PACK_AB R18, R18, R72 ;  /* 0x000000481212723e */ /* 0x000fe200000000ff */
[----:B------:R-:W-:Y:S02]  /*8860*/  FMUL.FTZ R22, R35, c[0x0][0x2dc] ;  /* 0x0000b70023167a20 */ /* 0x000fe40000410000 */
[----:B------:R-:W-:Y:S01]  /*8870*/  FMUL.FTZ R122, R122, c[0x0][0x2e0] ;  /* 0x0000b8007a7a7a20 */ /* 0x000fe20000410000 */
[----:B------:R-:W-:Y:S01]  /*8880*/  F2FP.PACK_AB R39, R39, R120 ;  /* 0x000000782727723e */ /* 0x000fe200000000ff */
[----:B------:R-:W-:-:S02]  /*8890*/  FMUL.FTZ R38, R123, c[0x0][0x2e0] ;  /* 0x0000b8007b267a20 */ /* 0x000fc40000410000 */
[----:B------:R-:W-:Y:S02]  /*88a0*/  FMUL.FTZ R80, R23, c[0x0][0x2dc] ;  /* 0x0000b70017507a20 */ /* 0x000fe40000410000 */
        /* <DEDUP_REMOVED lines=32> */
[----:B------:R-:W-:Y:S01]  /*8ab0*/  FMUL.FTZ R31, R137, c[0x0][0x2e0] ;  /* 0x0000b800891f7a20 */ /* 0x000fe20000410000 */
[----:B------:R-:W-:Y:S01]  /*8ac0*/  F2FP.PACK_AB R20, R20, R74 ;  /* 0x0000004a1414723e */ /* 0x000fe200000000ff */
[----:B------:R-:W-:Y:S02]  /*8ad0*/  FMUL.FTZ R138, R138, c[0x0][0x2e0] ;  /* 0x0000b8008a8a7a20 */ /* 0x000fe40000410000 */
[----:B------:R-:W-:Y:S01]  /*8ae0*/  FMUL.FTZ R30, R139, c[0x0][0x2e0] ;  /* 0x0000b8008b1e7a20 */ /* 0x000fe20000410000 */
[----:B------:R-:W-:Y:S01]  /*8af0*/  F2FP.PACK_AB R31, R31, R136 ;  /* 0x000000881f1f723e */ /* 0x000fe200000000ff */
        /* <DEDUP_REMOVED lines=37> */
[----:B------:R-:W-:-:S04]  /*8d50*/  F2FP.PACK_AB R5, R5, R60 ;  /* 0x0000003c0505723e */ /* 0x000fc800000000ff */
[----:B------:R-:W-:Y:S01]  /*8d60*/  F2FP.PACK_AB R4, R4, R62 ;  /* 0x0000003e0404723e */ /* 0x000fe200000000ff */
        /* <DEDUP_REMOVED lines=53> */
[----:B------:R-:W-:Y:S02]  /*90c0*/  UIMAD UR9, UR34, UR9, UR10 ;  /* 0x00000009220972a4 */ /* 0x000fe4000f8e020a */
[----:B------:R-:W-:Y:S02]  /*90d0*/  USHF.R.S32.HI UR12, URZ, 0x1f, UR36 ;  /* 0x0000001f3f0c7899 */ /* 0x000fe40008011424 */
[----:B------:R-:W-:Y:S02]  /*90e0*/  UIADD3 UR7, UR7, UR9, URZ ;  /* 0x0000000907077290 */ /* 0x000fe4000fffe03f */
[----:B------:R-:W-:-:S02]  /*90f0*/  ULDC.64 UR10, c[0x0][0x388] ;  /* 0x0000e200000a7ab9 */ /* 0x000fc40000000a00 */
[----:B------:R-:W-:Y:S02]  /*9100*/  UIMAD UR8, UR12, UR10, URZ ;  /* 0x0000000a0c0872a4 */ /* 0x000fe4000f8e023f */
[----:B------:R-:W-:Y:S02]  /*9110*/  UIMAD.WIDE.U32 UR6, UR36, UR10, UR6 ;  /* 0x0000000a240672a5 */ /* 0x000fe4000f8e0006 */
[----:B------:R-:W-:-:S04]  /*9120*/  UIMAD UR8, UR36, UR11, UR8 ;  /* 0x0000000b240872a4 */ /* 0x000fc8000f8e0208 */
[----:B------:R-:W-:Y:S02]  /*9130*/  UIADD3 UR14, UR7, UR8, URZ ;  /* 0x00000008070e7290 */ /* 0x000fe4000fffe03f */
[----:B------:R-:W-:Y:S02]  /*9140*/  UMOV UR13, UR6 ;  /* 0x00000006000d7c82 */ /* 0x000fe40008000000 */
.L_x_288:
        /* <DEDUP_REMOVED lines=10> */
[----:B------:R-:W-:Y:S02]  /*91f0*/  UIMAD UR9, UR34, UR9, UR10 ;  /* 0x00000009220972a4 */ /* 0x000fe4000f8e020a */
[----:B------:R-:W-:-:S02]  /*9200*/  USHF.R.S32.HI UR12, URZ, 0x1f, UR36 ;  /* 0x0000001f3f0c7899 */ /* 0x000fc40008011424 */
[----:B------:R-:W-:Y:S02]  /*9210*/  UIADD3 UR7, UR7, UR9, URZ ;  /* 0x0000000907077290 */ /* 0x000fe4000fffe03f */
[----:B------:R-:W-:Y:S02]  /*9220*/  ULDC.64 UR10, c[0x0][0x390] ;  /* 0x0000e400000a7ab9 */ /* 0x000fe40000000a00 */
[----:B------:R-:W-:Y:S02]  /*9230*/  UIMAD UR8, UR12, UR10, URZ ;  /* 0x0000000a0c0872a4 */ /* 0x000fe4000f8e023f */
[----:B------:R-:W-:Y:S02]  /*9240*/  UIMAD.WIDE.U32 UR6, UR36, UR10, UR6 ;  /* 0x0000000a240672a5 */ /* 0x000fe4000f8e0006 */
[----:B------:R-:W-:-:S04]  /*9250*/  UIMAD UR8, UR36, UR11, UR8 ;  /* 0x0000000b240872a4 */ /* 0x000fc8000f8e0208 */
[----:B------:R-:W-:Y:S02]  /*9260*/  UIADD3 UR12, UR7, UR8, URZ ;  /* 0x00000008070c7290 */ /* 0x000fe4000fffe03f */
[----:B------:R-:W-:Y:S02]  /*9270*/  UMOV UR11, UR6 ;  /* 0x00000006000b7c82 */ /* 0x000fe40008000000 */
.L_x_289:
        /* <DEDUP_REMOVED lines=55> */
.L_x_291:
[----:B------:R-:W-:Y:S05]  /*95f0*/  BSYNC B0 ;  /* 0x0000000000007941 */ /* 0x000fea0003800000 */
.L_x_290:
        /* <DEDUP_REMOVED lines=19> */
.L_x_293:
[----:B------:R-:W-:Y:S05]  /*9730*/  BSYNC B0 ;  /* 0x0000000000007941 */ /* 0x000fea0003800000 */
.L_x_292:
        /* <DEDUP_REMOVED lines=29> */
.L_x_295:
[----:B------:R-:W-:Y:S05]  /*9910*/  BSYNC B0 ;  /* 0x0000000000007941 */ /* 0x000fea0003800000 */
.L_x_294:
        /* <DEDUP_REMOVED lines=16> */
.L_x_268:
[----:B------:R-:W-:Y:S05]  /*9a20*/  BSYNC B1 ;  /* 0x0000000000017941 */ /* 0x000fea0003800000 */
.L_x_254:
        /* <DEDUP_REMOVED lines=11> */
.L_x_296:
[----:B------:R-:W-:Y:S05]  /*9ae0*/  EXIT ;  /* 0x000000000000794d */ /* 0x000fea0003800000 */
.L_x_298:
        /* <DEDUP_REMOVED lines=9> */
.L_x_805:


//--------------------- .text._ZN5flash44flash_bwd_dq_dk_dv_loop_seqk_parallel_kernelI23Flash_bwd_kernel_traitsILi192ELi64ELi64ELi8ELi4ELi2ELi2ELb1ELb1EN7cutlass6half_tE19Flash_kernel_traitsILi192ELi64ELi64ELi8ES3_EELb0ELb1ELb0ELb0ELb0ELb0ELb1EEEvNS_16Flash_bwd_paramsE --------------------------
	.section	.text._ZN5flash44flash_bwd_dq_dk_dv_loop_seqk_parallel_kernelI23Flash_bwd_kernel_traitsILi192ELi64ELi64ELi8ELi4ELi2ELi2ELb1ELb1EN7cutlass6half_tE19Flash_kernel_traitsILi192ELi64ELi64ELi8ES3_EELb0ELb1ELb0ELb0ELb0ELb0ELb1EEEvNS_16Flash_bwd_paramsE,"ax",@progbits
	.sectioninfo	@"SHI_REGISTERS=255"
	.align	128
        .global         _ZN5flash44flash_bwd_dq_dk_dv_loop_seqk_parallel_kernelI23Flash_bwd_kernel_traitsILi192ELi64ELi64ELi8ELi4ELi2ELi2ELb1ELb1EN7cutlass6half_tE19Flash_kernel_traitsILi192ELi64ELi64ELi8ES3_EELb0ELb1ELb0ELb0ELb0ELb0ELb1EEEvNS_16Flash_bwd_paramsE
        .type           _ZN5flash44flash_bwd_dq_dk_dv_loop_seqk_parallel_kernelI23Flash_bwd_kernel_traitsILi192ELi64ELi64ELi8ELi4ELi2ELi2ELb1ELb1EN7cutlass6half_tE19Flash_kernel_traitsILi192ELi64ELi64ELi8ES3_EELb0ELb1ELb0ELb0ELb0ELb0ELb1EEEvNS_16Flash_bwd_paramsE,@function
        .size           _ZN5flash44flash_bwd_dq_dk_dv_loop_seqk_parallel_kernelI23Flash_bwd_kernel_traitsILi192ELi64ELi64ELi8ELi4ELi2ELi2ELb1ELb1EN7cutlass6half_tE19Flash_kernel_traitsILi192ELi64ELi64ELi8ES3_EELb0ELb1ELb0ELb0ELb0ELb0ELb1EEEvNS_16Flash_bwd_paramsE,(.L_x_806 - _ZN5flash44flash_bwd_dq_dk_dv_loop_seqk_parallel_kernelI23Flash_bwd_kernel_traitsILi192ELi64ELi64ELi8ELi4ELi2ELi2ELb1ELb1EN7cutlass6half_tE19Flash_kernel_traitsILi192ELi64ELi64ELi8ES3_EELb0ELb1ELb0ELb0ELb0ELb0ELb1EEEvNS_16Flash_bwd_paramsE)
        .other          _ZN5flash44flash_bwd_dq_dk_dv_loop_seqk_parallel_kernelI23Flash_bwd_kernel_traitsILi192ELi64ELi64ELi8ELi4ELi2ELi2ELb1ELb1EN7cutlass6half_tE19Flash_kernel_traitsILi192ELi64ELi64ELi8ES3_EELb0ELb1ELb0ELb0ELb0ELb0ELb1EEEvNS_16Flash_bwd_paramsE,@"STO_CUDA_ENTRY STV_DEFAULT"
_ZN5flash44flash_bwd_dq_dk_dv_loop_seqk_parallel_kernelI23Flash_bwd_kernel_traitsILi192ELi64ELi64ELi8ELi4ELi2ELi2ELb1ELb1EN7cutlass6half_tE19Flash_kernel_traitsILi192ELi64ELi64ELi8ES3_EELb0ELb1ELb0ELb0ELb0ELb0ELb1EEEvNS_16Flash_bwd_paramsE:
.text._ZN5flash44flash_bwd_dq_dk_dv_loop_seqk_parallel_kernelI23Flash_bwd_kernel_traitsILi192ELi64ELi64ELi8ELi4ELi2ELi2ELb1ELb1EN7cutlass6half_tE19Flash_kernel_traitsILi192ELi64ELi64ELi8ES3_EELb0ELb1ELb0ELb0ELb0ELb0ELb1EEEvNS_16Flash_bwd_paramsE:
        /* <DEDUP_REMOVED lines=206> */
.L_x_343:
        /* <DEDUP_REMOVED lines=53> */
.L_x_299:
        /* <DEDUP_REMOVED lines=59> */
.L_x_301:
        /* <DEDUP_REMOVED lines=18> */
.L_x_302:
        /* <DEDUP_REMOVED lines=69> */
.L_x_303:
[----:B------:R-:W-:Y:S02]  /*1950*/  UMOV UR8, UR48 ;  /* 0x0000003000087c82 */ /* 0x000fe40008000000 */
.L_x_304:
        /* <DEDUP_REMOVED lines=108> */
.L_x_306:
        /* <DEDUP_REMOVED lines=18> */
.L_x_307:
        /* <DEDUP_REMOVED lines=34> */
.L_x_309:
[----:B-1----:R-:W-:Y:S05]  /*2360*/  BSYNC B0 ;  /* 0x0000000000007941 */ /* 0x002fea0003800000 */
.L_x_308:
        /* <DEDUP_REMOVED lines=19> */
.L_x_311:
[----:B------:R-:W-:Y:S05]  /*24a0*/  BSYNC B0 ;  /* 0x0000000000007941 */ /* 0x000fea0003800000 */
.L_x_310:
        /* <DEDUP_REMOVED lines=29> */
.L_x_313:
[----:B------:R-:W-:Y:S05]  /*2680*/  BSYNC B0 ;  /* 0x0000000000007941 */ /* 0x000fea0003800000 */
.L_x_312:
        /* <DEDUP_REMOVED lines=18> */
.L_x_305:
        /* <DEDUP_REMOVED lines=55> */
.L_x_316:
[----:B------:R-:W-:Y:S05]  /*2b20*/  BSYNC B0 ;  /* 0x0000000000007941 */ /* 0x000fea0003800000 */
.L_x_315:
        /* <DEDUP_REMOVED lines=42> */
.L_x_318:
[----:B------:R-:W-:Y:S05]  /*2dd0*/  BSYNC B0 ;  /* 0x0000000000007941 */ /* 0x000fea0003800000 */
.L_x_317:
        /* <DEDUP_REMOVED lines=29> */
.L_x_320:
[----:B------:R-:W-:Y:S05]  /*2fb0*/  BSYNC B0 ;  /* 0x0000000000007941 */ /* 0x000fea0003800000 */
.L_x_319:
        /* <DEDUP_REMOVED lines=40> */
.L_x_322:
[----:B------:R-:W-:Y:S05]  /*3240*/  BSYNC B0 ;  /* 0x0000000000007941 */ /* 0x000fea0003800000 */
.L_x_321:
        /* <DEDUP_REMOVED lines=26> */
.L_x_324:
[----:B------:R-:W-:Y:S05]  /*33f0*/  BSYNC B0 ;  /* 0x0000000000007941 */ /* 0x000fea0003800000 */
.L_x_323:
        /* <DEDUP_REMOVED lines=38> */
.L_x_326:
[----:B------:R-:W-:Y:S05]  /*3660*/  BSYNC B0 ;  /* 0x0000000000007941 */ /* 0x000fea0003800000 */
.L_x_325:
        /* <DEDUP_REMOVED lines=73> */
.L_x_328:
[----:B--2---:R-:W-:Y:S05]  /*3b00*/  BSYNC B0 ;  /* 0x0000000000007941 */ /* 0x004fea0003800000 */
.L_x_327:
        /* <DEDUP_REMOVED lines=39> */
.L_x_330:
[----:B------:R-:W-:Y:S05]  /*3d80*/  BSYNC B0 ;  /* 0x0000000000007941 */ /* 0x000fea0003800000 */
.L_x_329:
        /* <DEDUP_REMOVED lines=92> */
.L_x_333:
[----:B------:R-:W4:Y:S01]  /*4350*/  LDL R246, [R1] ;  /* 0x0000000001f67983 */ /* 0x000f220000100800 */
[----:B------:R-:W-:Y:S03]  /*4360*/  USHF.L.U32 UR11, UR6, 0x6, URZ ;  /* 0x00000006060b7899 */ /* 0x000fe6000800063f */
[----:B---3--:R-:W3:Y:S01]  /*4370*/  LDL R245, [R1+0x4] ;  /* 0x0000040001f57983 */ /* 0x008ee20000100800 */
[----:B------:R-:W-:Y:S03]  /*4380*/  UISETP.GE.AND UP0, UPT, UR11, UR15, UPT ;  /* 0x0000000f0b00728c */ /* 0x000fe6000bf06270 */
[----:B--2---:R-:W2:Y:S01]  /*4390*/  LDL R244, [R1+0x10] ;  /* 0x0000100001f47983 */ /* 0x004ea20000100800 */
[----:B------:R-:W-:Y:S03]  /*43a0*/  UISETP.LT.AND UP0, UPT, UR14, UR16, UP0 ;  /* 0x000000100e00728c */ /* 0x000fe60008701270 */
[----:B-1----:R1:W-:Y:S03]  /*43b0*/  STL [R1+0xa8], R107 ;  /* 0x0000a86b01007387 */ /* 0x0023e60000100800 */
[----:B------:R-:W-:Y:S01]  /*43c0*/  PLOP3.LUT P0, PT, PT, PT, UP0, 0x80, 0x0 ;  /* 0x000000000000781c */ /* 0x000fe20003f0f008 */
[----:B------:R-:W0:Y:S01]  /*43d0*/  LDGDEPBAR ;  /* 0x00000000000079af */ /* 0x000e220000000000 */
[----:B------:R-:W-:Y:S07]  /*43e0*/  UISETP.GT.AND UP0, UPT, UR6, UR12, UPT ;  /* 0x0000000c0600728c */ /* 0x000fee000bf04270 */
[----:B-1----:R-:W2:Y:S04]  /*43f0*/  LDL R107, [R1+0x8] ;  /* 0x00000800016b7983 */ /* 0x002ea80000100800 */
[----:B------:R1:W-:Y:S04]  /*4400*/  STL [R1+0xa4], R106 ;  /* 0x0000a46a01007387 */ /* 0x0003e80000100800 */
[----:B-1----:R-:W2:Y:S04]  /*4410*/  LDL R106, [R1+0xc] ;  /* 0x00000c00016a7983 */ /* 0x002ea80000100800 */
[----:B------:R1:W-:Y:S04]  /*4420*/  STL [R1+0xa0], R105 ;  /* 0x0000a06901007387 */ /* 0x0003e80000100800 */
[----:B-1----:R-:W2:Y:S04]  /*4430*/  LDL R105, [R1+0x18] ;  /* 0x0000180001697983 */ /* 0x002ea80000100800 */
[----:B------:R1:W-:Y:S04]  /*4440*/  STL [R1+0x9c], R104 ;  /* 0x00009c6801007387 */ /* 0x0003e80000100800 */
[----:B-1----:R-:W2:Y:S04]  /*4450*/  LDL R104, [R1+0x14] ;  /* 0x0000140001687983 */ /* 0x002ea80000100800 */
[----:B------:R1:W-:Y:S04]  /*4460*/  STL [R1+0x98], R103 ;  /* 0x0000986701007387 */ /* 0x0003e80000100800 */
[----:B------:R1:W-:Y:S04]  /*4470*/  STL [R1+0x94], R102 ;  /* 0x0000946601007387 */ /* 0x0003e80000100800 */
[----:B------:R1:W-:Y:S04]  /*4480*/  STL [R1+0x90], R101 ;  /* 0x0000906501007387 */ /* 0x0003e80000100800 */
[----:B------:R1:W-:Y:S04]  /*4490*/  STL [R1+0x88], R100 ;  /* 0x0000886401007387 */ /* 0x0003e80000100800 */
[----:B-1----:R-:W2:Y:S04]  /*44a0*/  LDL R103, [R1+0x50] ;  /* 0x0000500001677983 */ /* 0x002ea80000100800 */
[----:B------:R-:W2:Y:S04]  /*44b0*/  LDL R102, [R1+0x5c] ;  /* 0x00005c0001667983 */ /* 0x000ea80000100800 */
[----:B------:R-:W2:Y:S04]  /*44c0*/  LDL R101, [R1+0x54] ;  /* 0x0000540001657983 */ /* 0x000ea80000100800 */
[----:B------:R-:W2:Y:S01]  /*44d0*/  LDL R100, [R1+0x58] ;  /* 0x0000580001647983 */ /* 0x000ea20000100800 */
[----:B------:R-:W-:Y:S04]  /*44e0*/  DEPBAR.LE SB0, 0x0 ;  /* 0x000080000000791a */ /* 0x000fe80000000000 */
[----:B------:R-:W-:Y:S08]  /*44f0*/  BAR.SYNC.DEFER_BLOCKING 0x0 ;  /* 0x0000000000007b1d */ /* 0x000ff00000010000 */
[----:B------:R-:W-:Y:S08]  /*4500*/  LDSM.16.M88.4 R88, [R252+0xc000] ;  /* 0x00c00000fc58783b */ /* 0x000ff00000000200 */
[----:B----4-:R-:W-:Y:S08]  /*4510*/  LDSM.16.M88.4 R8, [R246+0xc000] ;  /* 0x00c00000f608783b */ /* 0x010ff00000000200 */
[----:B------:R-:W-:Y:S08]  /*4520*/  LDSM.16.M88.4 R68, [R246+0xc800] ;  /* 0x00c80000f644783b */ /* 0x000ff00000000200 */
[----:B---3--:R-:W-:Y:S08]  /*4530*/  LDSM.16.M88.4 R76, [R245+0xc000] ;  /* 0x00c00000f54c783b */ /* 0x008ff00000000200 */
[----:B------:R-:W-:Y:S08]  /*4540*/  LDSM.16.M88.4 R80, [R245+0xc800] ;  /* 0x00c80000f550783b */ /* 0x000ff00000000200 */
[----:B--2---:R-:W-:Y:S08]  /*4550*/  LDSM.16.M88.4 R96, [R244+0xc000] ;  /* 0x00c00000f460783b */ /* 0x004ff00000000200 */
[----:B------:R-:W1:Y:S08]  /*4560*/  LDSM.16.M88.4 R16, [R107] ;  /* 0x000000006b10783b */ /* 0x000e700000000200 */
[----:B------:R-:W2:Y:S01]  /*4570*/  LDSM.16.M88.4 R72, [R106] ;  /* 0x000000006a48783b */ /* 0x000ea20000000200 */
[C---:B-1----:R-:W-:Y:S08]  /*4580*/  HMMA.16816.F32 R4, R16.reuse, R8, RZ ;  /* 0x000000081004723c */ /* 0x042ff000000018ff */
[C---:B------:R-:W-:Y:S01]  /*4590*/  HMMA.16816.F32 R8, R16.reuse, R10, RZ ;  /* 0x0000000a1008723c */ /* 0x040fe200000018ff */
[----:B------:R-:W1:Y:S07]  /*45a0*/  LDSM.16.M88.4 R84, [R105] ;  /* 0x000000006954783b */ /* 0x000e6e0000000200 */
[C---:B------:R-:W-:Y:S08]  /*45b0*/  HMMA.16816.F32 R12, R16.reuse, R68, RZ ;  /* 0x00000044100c723c */ /* 0x040ff000000018ff */
[----:B------:R-:W-:Y:S01]  /*45c0*/  HMMA.16816.F32 R16, R16, R70, RZ ;  /* 0x000000461010723c */ /* 0x000fe200000018ff */
[----:B------:R-:W3:Y:S07]  /*45d0*/  LDSM.16.M88.4 R68, [R252+0xc800] ;  /* 0x00c80000fc44783b */ /* 0x000eee0000000200 */
[C---:B--2---:R-:W-:Y:S08]  /*45e0*/  HMMA.16816.F32 R4, R72.reuse, R76, R4 ;  /* 0x0000004c4804723c */ /* 0x044ff00000001804 */
[C---:B------:R-:W-:Y:S01]  /*45f0*/  HMMA.16816.F32 R8, R72.reuse, R78, R8 ;  /* 0x0000004e4808723c */ /* 0x040fe20000001808 */
[----:B------:R-:W-:Y:S07]  /*4600*/  LDSM.16.M88.4 R76, [R107+0x2000] ;  /* 0x002000006b4c783b */ /* 0x000fee0000000200 */
[C---:B------:R-:W-:Y:S01]  /*4610*/  HMMA.16816.F32 R12, R72.reuse, R80, R12 ;  /* 0x00000050480c723c */ /* 0x040fe2000000180c */
[----:B------:R-:W2:Y:S07]  /*4620*/  LDSM.16.M88.4 R92, [R104] ;  /* 0x00000000685c783b */ /* 0x000eae0000000200 */
[----:B------:R-:W-:Y:S01]  /*4630*/  HMMA.16816.F32 R16, R72, R82, R16 ;  /* 0x000000524810723c */ /* 0x000fe20000001810 */
[----:B------:R-:W4:Y:S07]  /*4640*/  LDSM.16.M88.4 R72, [R244+0xc800] ;  /* 0x00c80000f448783b */ /* 0x000f2e0000000200 */
[C---:B-1----:R-:W-:Y:S01]  /*4650*/  HMMA.16816.F32 R4, R84.reuse, R88, R4 ;  /* 0x000000585404723c */ /* 0x042fe20000001804 */
[----:B------:R-:W1:Y:S07]  /*4660*/  LDSM.16.M88.4 R80, [R246+0xe000] ;  /* 0x00e00000f650783b */ /* 0x000e6e0000000200 */
[C---:B------:R-:W-:Y:S01]  /*4670*/  HMMA.16816.F32 R8, R84.reuse, R90, R8 ;  /* 0x0000005a5408723c */ /* 0x040fe20000001808 */
[----:B------:R-:W-:Y:S07]  /*4680*/  LDSM.16.M88.4 R88, [R245+0xe000] ;  /* 0x00e00000f558783b */ /* 0x000fee0000000200 */
[C---:B---3--:R-:W-:Y:S08]  /*4690*/  HMMA.16816.F32 R12, R84.reuse, R68, R12 ;  /* 0x00000044540c723c */ /* 0x048ff0000000180c */
[----:B------:R-:W-:Y:S01]  /*46a0*/  HMMA.16816.F32 R16, R84, R70, R16 ;  /* 0x000000465410723c */ /* 0x000fe20000001810 */
[----:B------:R-:W3:Y:S07]  /*46b0*/  LDSM.16.M88.4 R68, [R246+0xe800] ;  /* 0x00e80000f644783b */ /* 0x000eee0000000200 */
[C---:B--2---:R-:W-:Y:S01]  /*46c0*/  HMMA.16816.F32 R4, R92.reuse, R96, R4 ;  /* 0x000000605c04723c */ /* 0x044fe20000001804 */
[----:B------:R-:W2:Y:S07]  /*46d0*/  LDSM.16.M88.4 R84, [R106+0x2000] ;  /* 0x002000006a54783b */ /* 0x000eae0000000200 */
[C---:B------:R-:W-:Y:S01]  /*46e0*/  HMMA.16816.F32 R8, R92.reuse, R98, R8 ;  /* 0x000000625c08723c */ /* 0x040fe20000001808 */
[----:B------:R-:W-:Y:S07]  /*46f0*/  LDSM.16.M88.4 R96, [R252+0xe000] ;  /* 0x00e00000fc60783b */ /* 0x000fee0000000200 */
[C---:B----4-:R-:W-:Y:S08]  /*4700*/  HMMA.16816.F32 R12, R92.reuse, R72, R12 ;  /* 0x000000485c0c723c */ /* 0x050ff0000000180c */
        /* <DEDUP_REMOVED lines=39> */
[C---:B------:R-:W-:Y:S08]  /*4980*/  HMMA.16816.F32 R8, R92.reuse, R98, R8 ;  /* 0x000000625c08723c */ /* 0x040ff00000001808 */
[C---:B----4-:R-:W-:Y:S01]  /*4990*/  HMMA.16816.F32 R12, R92.reuse, R72, R12 ;  /* 0x000000485c0c723c */ /* 0x050fe2000000180c */
[----:B------:R-:W4:Y:S04]  /*49a0*/  LDL R73, [R1+0x60] ;  /* 0x0000600001497983 */ /* 0x000f280000100800 */
[----:B------:R-:W4:Y:S03]  /*49b0*/  LDL R72, [R1+0x64] ;  /* 0x0000640001487983 */ /* 0x000f260000100800 */
[----:B------:R-:W-:Y:S01]  /*49c0*/  HMMA.16816.F32 R16, R92, R74, R16 ;  /* 0x0000004a5c10723c */ /* 0x000fe20000001810 */
[----:B------:R-:W4:Y:S04]  /*49d0*/  LDL R75, [R1+0x80] ;  /* 0x00008000014b7983 */ /* 0x000f280000100800 */
[----:B------:R-:W4:Y:S03]  /*49e0*/  LDL R74, [R1+0x84] ;  /* 0x00008400014a7983 */ /* 0x000f260000100800 */
[C---:B-1----:R-:W-:Y:S08]  /*49f0*/  HMMA.16816.F32 R4, R76.reuse, R80, R4 ;  /* 0x000000504c04723c */ /* 0x042ff00000001804 */
[C---:B------:R-:W-:Y:S08]  /*4a00*/  HMMA.16816.F32 R8, R76.reuse, R82, R8 ;  /* 0x000000524c08723c */ /* 0x040ff00000001808 */
[C---:B---3--:R-:W-:Y:S08]  /*4a10*/  HMMA.16816.F32 R12, R76.reuse, R68, R12 ;  /* 0x000000444c0c723c */ /* 0x048ff0000000180c */
[----:B------:R-:W-:Y:S01]  /*4a20*/  HMMA.16816.F32 R16, R76, R70, R16 ;  /* 0x000000464c10723c */ /* 0x000fe20000001810 */
[----:B------:R-:W1:Y:S07]  /*4a30*/  LDSM.16.M88.4 R68, [R244+0x10800] ;  /* 0x01080000f444783b */ /* 0x000e6e0000000200 */
[C---:B--2---:R-:W-:Y:S08]  /*4a40*/  HMMA.16816.F32 R4, R84.reuse, R88, R4 ;  /* 0x000000585404723c */ /* 0x044ff00000001804 */
[C---:B------:R-:W-:Y:S11]  /*4a50*/  HMMA.16816.F32 R8, R84.reuse, R90, R8 ;  /* 0x0000005a5408723c */ /* 0x040ff60000001808 */
[----:B------:R-:W-:Y:S05]  /*4a60*/  @!UPT UIADD3 URZ, URZ, URZ, URZ ;  /* 0x0000003f3f3ff290 */ /* 0x000fea000fffe03f */
[----:B------:R-:W-:Y:S02]  /*4a70*/  FMUL.FTZ R4, R4, c[0x0][0x2ec] ;  /* 0x0000bb0004047a20 */ /* 0x000fe40000410000 */
[----:B------:R-:W-:Y:S02]  /*4a80*/  FMUL.FTZ R7, R7, c[0x0][0x2ec] ;  /* 0x0000bb0007077a20 */ /* 0x000fe40000410000 */
[----:B------:R2:W3:Y:S01]  /*4a90*/  MUFU.TANH R83, R4 ;  /* 0x0000000400537308 */ /* 0x0004e20000002400 */
[----:B------:R-:W-:Y:S02]  /*4aa0*/  FMUL.FTZ R6, R6, c[0x0][0x2ec] ;  /* 0x0000bb0006067a20 */ /* 0x000fe40000410000 */
[----:B------:R-:W-:Y:S01]  /*4ab0*/  FMUL.FTZ R5, R5, c[0x0][0x2ec] ;  /* 0x0000bb0005057a20 */ /* 0x000fe20000410000 */
[C---:B-1----:R-:W-:Y:S03]  /*4ac0*/  HMMA.16816.F32 R12, R84.reuse, R68, R12 ;  /* 0x00000044540c723c */ /* 0x042fe6000000180c */
[----:B------:R-:W-:Y:S03]  /*4ad0*/  FMUL.FTZ R8, R8, c[0x0][0x2ec] ;  /* 0x0000bb0008087a20 */ /* 0x000fe60000410000 */
[----:B------:R-:W-:Y:S01]  /*4ae0*/  MUFU.TANH R90, R7 ;  /* 0x00000007005a7308 */ /* 0x000fe20000002400 */
[----:B------:R-:W-:Y:S01]  /*4af0*/  FMUL.FTZ R10, R10, c[0x0][0x2ec] ;  /* 0x0000bb000a0a7a20 */ /* 0x000fe20000410000 */
[----:B------:R-:W-:Y:S04]  /*4b00*/  HMMA.16816.F32 R16, R84, R70, R16 ;  /* 0x000000465410723c */ /* 0x000fe80000001810 */
[----:B------:R-:W-:Y:S02]  /*4b10*/  FMUL.FTZ R9, R9, c[0x0][0x2ec] ;  /* 0x0000bb0009097a20 */ /* 0x000fe40000410000 */
[----:B------:R-:W-:Y:S02]  /*4b20*/  FMUL.FTZ R11, R11, c[0x0][0x2ec] ;  /* 0x0000bb000b0b7a20 */ /* 0x000fe40000410000 */
[----:B------:R-:W-:Y:S01]  /*4b30*/  MUFU.TANH R80, R8 ;  /* 0x0000000800507308 */ /* 0x000fe20000002400 */
[----:B--2---:R-:W-:Y:S07]  /*4b40*/  MOV R4, UR20 ;  /* 0x0000001400047c02 */ /* 0x004fee0008000f00 */
[----:B------:R-:W-:Y:S02]  /*4b50*/  FMUL.FTZ R12, R12, c[0x0][0x2ec] ;  /* 0x0000bb000c0c7a20 */ /* 0x000fe40000410000 */
[----:B------:R-:W-:Y:S01]  /*4b60*/  MUFU.TANH R91, R6 ;  /* 0x00000006005b7308 */ /* 0x000fe20000002400 */
[----:B------:R-:W-:Y:S02]  /*4b70*/  FMUL.FTZ R13, R13, c[0x0][0x2ec] ;  /* 0x0000bb000d0d7a20 */ /* 0x000fe40000410000 */
[----:B------:R-:W-:Y:S02]  /*4b80*/  FMUL.FTZ R14, R14, c[0x0][0x2ec] ;  /* 0x0000bb000e0e7a20 */ /* 0x000fe40000410000 */
[----:B------:R-:W-:Y:S02]  /*4b90*/  FMUL.FTZ R15, R15, c[0x0][0x2ec] ;  /* 0x0000bb000f0f7a20 */ /* 0x000fe40000410000 */
[----:B------:R-:W-:Y:S02]  /*4ba0*/  FMUL.FTZ R16, R16, c[0x0][0x2ec] ;  /* 0x0000bb0010107a20 */ /* 0x000fe40000410000 */
[----:B------:R-:W-:Y:S01]  /*4bb0*/  FMUL.FTZ R17, R17, c[0x0][0x2ec] ;  /* 0x0000bb0011117a20 */ /* 0x000fe20000410000 */
[----:B------:R3:W1:Y:S01]  /*4bc0*/  MUFU.TANH R81, R5 ;  /* 0x0000000500517308 */ /* 0x0006620000002400 */
[----:B------:R-:W-:Y:S02]  /*4bd0*/  FMUL.FTZ R18, R18, c[0x0][0x2ec] ;  /* 0x0000bb0012127a20 */ /* 0x000fe40000410000 */
[----:B------:R-:W-:Y:S07]  /*4be0*/  FMUL.FTZ R19, R19, c[0x0][0x2ec] ;  /* 0x0000bb0013137a20 */ /* 0x000fee0000410000 */
[----:B------:R-:W-:Y:S10]  /*4bf0*/  MUFU.TANH R89, R10 ;  /* 0x0000000a00597308 */ /* 0x000ff40000002400 */
[----:B------:R-:W2:Y:S01]  /*4c00*/  MUFU.TANH R79, R9 ;  /* 0x00000009004f7308 */ /* 0x000ea20000002400 */
[----:B---3--:R-:W-:Y:S09]  /*4c10*/  MOV R5, R83 ;  /* 0x0000005300057202 */ /* 0x008ff20000000f00 */
[----:B------:R-:W-:Y:S10]  /*4c20*/  MUFU.TANH R82, R12 ;  /* 0x0000000c00527308 */ /* 0x000ff40000002400 */
[----:B------:R3:W1:Y:S10]  /*4c30*/  MUFU.TANH R88, R11 ;  /* 0x0000000b00587308 */ /* 0x0006740000002400 */
[----:B------:R-:W1:Y:S10]  /*4c40*/  MUFU.TANH R78, R13 ;  /* 0x0000000d004e7308 */ /* 0x000e740000002400 */
[----:B------:R-:W1:Y:S10]  /*4c50*/  MUFU.TANH R87, R14 ;  /* 0x0000000e00577308 */ /* 0x000e740000002400 */
[----:B------:R-:W1:Y:S10]  /*4c60*/  MUFU.TANH R86, R15 ;  /* 0x0000000f00567308 */ /* 0x000e740000002400 */
[----:B------:R-:W1:Y:S10]  /*4c70*/  MUFU.TANH R77, R16 ;  /* 0x00000010004d7308 */ /* 0x000e740000002400 */
[----:B------:R-:W1:Y:S10]  /*4c80*/  MUFU.TANH R76, R17 ;  /* 0x00000011004c7308 */ /* 0x000e740000002400 */
[----:B------:R-:W1:Y:S10]  /*4c90*/  MUFU.TANH R85, R18 ;  /* 0x0000001200557308 */ /* 0x000e740000002400 */
[----:B------:R-:W-:Y:S01]  /*4ca0*/  MUFU.TANH R84, R19 ;  /* 0x0000001300547308 */ /* 0x000fe20000002400 */
[C---:B----4-:R-:W-:Y:S01]  /*4cb0*/  FMUL.FTZ R6, R73.reuse, 1.4426950216293334961 ;  /* 0x3fb8aa3b49067820 */ /* 0x050fe20000410000 */
[----:B------:R-:W-:Y:S02]  /*4cc0*/  FSETP.NEU.FTZ.AND P1, PT, R73, -INF , PT ;  /* 0xff8000004900780b */ /* 0x000fe40003f3d000 */
[----:B------:R-:W4:Y:S01]  /*4cd0*/  LDL R73, [R1+0x74] ;  /* 0x0000740001497983 */ /* 0x000f220000100800 */
[----:B---3--:R-:W-:Y:S01]  /*4ce0*/  FMUL.FTZ R11, R72, 1.4426950216293334961 ;  /* 0x3fb8aa3b480b7820 */ /* 0x008fe20000410000 */
[----:B------:R-:W-:Y:S02]  /*4cf0*/  FSEL R6, R6, RZ, P1 ;  /* 0x000000ff06067208 */ /* 0x000fe40000800000 */
[----:B------:R-:W-:Y:S02]  /*4d00*/  @!P0 IADD3 R7, R75, UR11, RZ ;  /* 0x0000000b4b078c10 */ /* 0x000fe4000fffe0ff */
[----:B------:R-:W-:Y:S02]  /*4d10*/  @!P0 LEA R4, R4, R74, 0x6 ;  /* 0x0000004a04048211 */ /* 0x000fe400078e30ff */
[----:B------:R-:W-:Y:S02]  /*4d20*/  @!P0 IMNMX R8, R7, UR16, PT ;  /* 0x0000001007088c17 */ /* 0x000fe4000b800200 */
[C---:B------:R-:W-:Y:S02]  /*4d30*/  @!P0 IADD3 R10, R4.reuse, 0x1, RZ ;  /* 0x00000001040a8810 */ /* 0x040fe40007ffe0ff */
[-C--:B------:R-:W-:Y:S02]  /*4d40*/  @!P0 ISETP.GE.AND P2, PT, R4, R8.reuse, PT ;  /* 0x000000080400820c */ /* 0x080fe40003f46270 */
[----:B------:R-:W-:Y:S02]  /*4d50*/  @!P0 ISETP.GE.AND P1, PT, R10, R8, PT ;  /* 0x000000080a00820c */ /* 0x000fe40003f26270 */
[----:B------:R-:W-:Y:S02]  /*4d60*/  @!P0 FSEL R5, R83, -INF , !P2 ;  /* 0xff80000053058808 */ /* 0x000fe40005000000 */
[----:B------:R-:W-:Y:S03]  /*4d70*/  @!P0 IADD3 R7, R7, 0x8, RZ ;  /* 0x0000000807078810 */ /* 0x000fe60007ffe0ff */
[--C-:B------:R-:W-:Y:S01]  /*4d80*/  FFMA.FTZ R9, R5, c[0x0][0x23c], -R6.reuse ;  /* 0x00008f0005097a23 */ /* 0x100fe20000010806 */
[----:B-1----:R-:W-:Y:S02]  /*4d90*/  MOV R5, R81 ;  /* 0x0000005100057202 */ /* 0x002fe40000000f00 */
[----:B------:R-:W-:Y:S01]  /*4da0*/  @!P0 FSEL R5, R81, -INF , !P1 ;  /* 0xff80000051058808 */ /* 0x000fe20004800000 */
[----:B------:R1:W-:Y:S01]  /*4db0*/  MUFU.EX2 R99, R9 ;  /* 0x0000000900637308 */ /* 0x0003e20000000800 */
[----:B------:R-:W-:Y:S02]  /*4dc0*/  @!P0 IMNMX R7, R7, UR16, PT ;  /* 0x0000001007078c17 */ /* 0x000fe4000b800200 */
[----:B------:R-:W-:Y:S01]  /*4dd0*/  FSETP.NEU.FTZ.AND P1, PT, R72, -INF , PT ;  /* 0xff8000004800780b */ /* 0x000fe20003f3d000 */
[--C-:B------:R-:W-:Y:S01]  /*4de0*/  FFMA.FTZ R12, R5, c[0x0][0x23c], -R6.reuse ;  /* 0x00008f00050c7a23 */ /* 0x100fe20000010806 */
[-C--:B------:R-:W-:Y:S01]  /*4df0*/  @!P0 ISETP.GE.AND P2, PT, R4, R7.reuse, PT ;  /* 0x000000070400820c */ /* 0x080fe20003f46270 */
[----:B------:R-:W3:Y:S01]  /*4e00*/  LDL R72, [R1+0x70] ;  /* 0x0000700001487983 */ /* 0x000ee20000100800 */
[----:B------:R-:W-:Y:S02]  /*4e10*/  FSEL R5, R11, RZ, P1 ;  /* 0x000000ff0b057208 */ /* 0x000fe40000800000 */
[----:B------:R-:W-:Y:S01]  /*4e20*/  @!P0 ISETP.GE.AND P1, PT, R10, R7, PT ;  /* 0x000000070a00820c */ /* 0x000fe20003f26270 */
[----:B------:R2:W-:Y:S01]  /*4e30*/  MUFU.EX2 R97, R12 ;  /* 0x0000000c00617308 */ /* 0x0005e20000000800 */
[----:B------:R-:W-:Y:S02]  /*4e40*/  @!P0 IADD3 R11, R4, 0x8, RZ ;  /* 0x00000008040b8810 */ /* 0x000fe40007ffe0ff */
[----:B-1----:R-:W-:Y:S02]  /*4e50*/  MOV R9, R91 ;  /* 0x0000005b00097202 */ /* 0x002fe40000000f00 */
[----:B------:R-:W-:Y:S05]  /*4e60*/  @!P0 FSEL R9, R91, -INF , !P2 ;  /* 0xff8000005b098808 */ /* 0x000fea0005000000 */
[--C-:B------:R-:W-:Y:S01]  /*4e70*/  FFMA.FTZ R10, R9, c[0x0][0x23c], -R5.reuse ;  /* 0x00008f00090a7a23 */ /* 0x100fe20000010805 */
[----:B------:R-:W-:Y:S02]  /*4e80*/  MOV R9, R90 ;  /* 0x0000005a00097202 */ /* 0x000fe40000000f00 */
[----:B------:R-:W-:Y:S01]  /*4e90*/  @!P0 FSEL R9, R90, -INF , !P1 ;  /* 0xff8000005a098808 */ /* 0x000fe20004800000 */
[----:B------:R1:W-:Y:S01]  /*4ea0*/  MUFU.EX2 R251, R10 ;  /* 0x0000000a00fb7308 */ /* 0x0003e20000000800 */
[----:B------:R-:W-:Y:S03]  /*4eb0*/  @!P0 ISETP.GE.AND P1, PT, R11, R8, PT ;  /* 0x000000080b00820c */ /* 0x000fe60003f26270 */
[--C-:B--2---:R-:W-:Y:S01]  /*4ec0*/  FFMA.FTZ R12, R9, c[0x0][0x23c], -R5.reuse ;  /* 0x00008f00090c7a23 */ /* 0x104fe20000010805 */
[----:B------:R-:W-:Y:S02]  /*4ed0*/  MOV R9, R80 ;  /* 0x0000005000097202 */ /* 0x000fe40000000f00 */
[----:B------:R-:W-:Y:S03]  /*4ee0*/  @!P0 FSEL R9, R80, -INF , !P1 ;  /* 0xff80000050098808 */ /* 0x000fe60004800000 */
[----:B------:R2:W-:Y:S01]  /*4ef0*/  MUFU.EX2 R249, R12 ;  /* 0x0000000c00f97308 */ /* 0x0005e20000000800 */
[----:B-1----:R-:W-:Y:S04]  /*4f00*/  @!P0 IADD3 R10, R4, 0x9, RZ ;  /* 0x00000009040a8810 */ /* 0x002fe80007ffe0ff */
[C---:B------:R-:W-:Y:S01]  /*4f10*/  @!P0 ISETP.GE.AND P1, PT, R10.reuse, R8, PT ;  /* 0x000000080a00820c */ /* 0x040fe20003f26270 */
[--C-:B--2---:R-:W-:Y:S01]  /*4f20*/  FFMA.FTZ R12, R9, c[0x0][0x23c], -R6.reuse ;  /* 0x00008f00090c7a23 */ /* 0x104fe20000010806 */
[----:B------:R-:W-:Y:S02]  /*4f30*/  MOV R9, R79 ;  /* 0x0000004f00097202 */ /* 0x000fe40000000f00 */
[----:B------:R-:W-:Y:S01]  /*4f40*/  @!P0 FSEL R9, R79, -INF , !P1 ;  /* 0xff8000004f098808 */ /* 0x000fe20004800000 */
[----:B------:R1:W-:Y:S01]  /*4f50*/  MUFU.EX2 R96, R12 ;  /* 0x0000000c00607308 */ /* 0x0003e20000000800 */
[----:B------:R-:W-:Y:S03]  /*4f60*/  @!P0 ISETP.GE.AND P1, PT, R11, R7, PT ;  /* 0x000000070b00820c */ /* 0x000fe60003f26270 */
[--C-:B------:R-:W-:Y:S01]  /*4f70*/  FFMA.FTZ R11, R9, c[0x0][0x23c], -R6.reuse ;  /* 0x00008f00090b7a23 */ /* 0x100fe20000010806 */
[----:B------:R-:W-:Y:S02]  /*4f80*/  MOV R9, R89 ;  /* 0x0000005900097202 */ /* 0x000fe40000000f00 */
[----:B------:R-:W-:Y:S02]  /*4f90*/  @!P0 FSEL R9, R89, -INF , !P1 ;  /* 0xff80000059098808 */ /* 0x000fe40004800000 */
[-C--:B------:R-:W-:Y:S01]  /*4fa0*/  @!P0 ISETP.GE.AND P1, PT, R10, R7.reuse, PT ;  /* 0x000000070a00820c */ /* 0x080fe20003f26270 */
[----:B------:R2:W-:Y:S02]  /*4fb0*/  MUFU.EX2 R94, R11 ;  /* 0x0000000b005e7308 */ /* 0x0005e40000000800 */
[--C-:B------:R-:W-:Y:S01]  /*4fc0*/  FFMA.FTZ R10, R9, c[0x0][0x23c], -R5.reuse ;  /* 0x00008f00090a7a23 */ /* 0x100fe20000010805 */
[----:B------:R-:W-:Y:S02]  /*4fd0*/  MOV R9, R88 ;  /* 0x0000005800097202 */ /* 0x000fe40000000f00 */
[----:B------:R-:W-:Y:S05]  /*4fe0*/  @!P0 FSEL R9, R88, -INF , !P1 ;  /* 0xff80000058098808 */ /* 0x000fea0004800000 */
[----:B------:R2:W-:Y:S01]  /*4ff0*/  MUFU.EX2 R248, R10 ;  /* 0x0000000a00f87308 */ /* 0x0005e20000000800 */
[--C-:B-1----:R-:W-:Y:S01]  /*5000*/  FFMA.FTZ R12, R9, c[0x0][0x23c], -R5.reuse ;  /* 0x00008f00090c7a23 */ /* 0x102fe20000010805 */
[----:B------:R-:W-:Y:S08]  /*5010*/  MOV R9, R82 ;  /* 0x0000005200097202 */ /* 0x000ff00000000f00 */
[----:B------:R1:W-:Y:S01]  /*5020*/  MUFU.EX2 R246, R12 ;  /* 0x0000000c00f67308 */ /* 0x0003e20000000800 */
[----:B--2---:R-:W-:Y:S04]  /*5030*/  @!P0 IADD3 R11, R4, 0x10, RZ ;  /* 0x00000010040b8810 */ /* 0x004fe80007ffe0ff */
[-C--:B------:R-:W-:Y:S04]  /*5040*/  @!P0 ISETP.GE.AND P1, PT, R11, R8.reuse, PT ;  /* 0x000000080b00820c */ /* 0x080fe80003f26270 */
[----:B------:R-:W-:Y:S02]  /*5050*/  @!P0 FSEL R9, R82, -INF , !P1 ;  /* 0xff80000052098808 */ /* 0x000fe40004800000 */
[----:B------:R-:W-:Y:S04]  /*5060*/  @!P0 IADD3 R10, R4, 0x11, RZ ;  /* 0x00000011040a8810 */ /* 0x000fe80007ffe0ff */
[----:B------:R-:W-:Y:S01]  /*5070*/  @!P0 ISETP.GE.AND P1, PT, R10, R8, PT ;  /* 0x000000080a00820c */ /* 0x000fe20003f26270 */
[--C-:B-1----:R-:W-:Y:S01]  /*5080*/  FFMA.FTZ R12, R9, c[0x0][0x23c], -R6.reuse ;  /* 0x00008f00090c7a23 */ /* 0x102fe20000010806 */
[----:B------:R-:W-:Y:S02]  /*5090*/  MOV R9, R78 ;  /* 0x0000004e00097202 */ /* 0x000fe40000000f00 */
[----:B------:R-:W-:Y:S01]  /*50a0*/  @!P0 FSEL R9, R78, -INF , !P1 ;  /* 0xff8000004e098808 */ /* 0x000fe20004800000 */
[----:B------:R1:W-:Y:S01]  /*50b0*/  MUFU.EX2 R98, R12 ;  /* 0x0000000c00627308 */ /* 0x0003e20000000800 */
[----:B------:R-:W-:Y:S03]  /*50c0*/  @!P0 ISETP.GE.AND P1, PT, R11, R7, PT ;  /* 0x000000070b00820c */ /* 0x000fe60003f26270 */
[--C-:B------:R-:W-:Y:S01]  /*50d0*/  FFMA.FTZ R11, R9, c[0x0][0x23c], -R6.reuse ;  /* 0x00008f00090b7a23 */ /* 0x100fe20000010806 */
[----:B------:R-:W-:Y:S02]  /*50e0*/  MOV R9, R87 ;  /* 0x0000005700097202 */ /* 0x000fe40000000f00 */
[----:B------:R-:W-:Y:S02]  /*50f0*/  @!P0 FSEL R9, R87, -INF , !P1 ;  /* 0xff80000057098808 */ /* 0x000fe40004800000 */
[----:B------:R-:W-:Y:S01]  /*5100*/  @!P0 ISETP.GE.AND P1, PT, R10, R7, PT ;  /* 0x000000070a00820c */ /* 0x000fe20003f26270 */
[----:B------:R2:W2:Y:S02]  /*5110*/  MUFU.EX2 R95, R11 ;  /* 0x0000000b005f7308 */ /* 0x0004a40000000800 */
[--C-:B------:R-:W-:Y:S01]  /*5120*/  FFMA.FTZ R10, R9, c[0x0][0x23c], -R5.reuse ;  /* 0x00008f00090a7a23 */ /* 0x100fe20000010805 */
[----:B------:R-:W-:Y:S02]  /*5130*/  MOV R9, R86 ;  /* 0x0000005600097202 */ /* 0x000fe40000000f00 */
[----:B------:R-:W-:Y:S05]  /*5140*/  @!P0 FSEL R9, R86, -INF , !P1 ;  /* 0xff80000056098808 */ /* 0x000fea0004800000 */
[----:B------:R2:W-:Y:S01]  /*5150*/  MUFU.EX2 R250, R10 ;  /* 0x0000000a00fa7308 */ /* 0x0005e20000000800 */
[--C-:B-1----:R-:W-:Y:S01]  /*5160*/  FFMA.FTZ R12, R9, c[0x0][0x23c], -R5.reuse ;  /* 0x00008f00090c7a23 */ /* 0x102fe20000010805 */
[----:B------:R-:W-:Y:S08]  /*5170*/  MOV R9, R77 ;  /* 0x0000004d00097202 */ /* 0x000ff00000000f00 */
[----:B------:R-:W1:Y:S01]  /*5180*/  MUFU.EX2 R247, R12 ;  /* 0x0000000c00f77308 */ /* 0x000e620000000800 */
[C---:B--2---:R-:W-:Y:S04]  /*5190*/  @!P0 IADD3 R11, R4.reuse, 0x18, RZ ;  /* 0x00000018040b8810 */ /* 0x044fe80007ffe0ff */
[----:B------:R-:W-:Y:S04]  /*51a0*/  @!P0 ISETP.GE.AND P1, PT, R11, R8, PT ;  /* 0x000000080b00820c */ /* 0x000fe80003f26270 */
[----:B------:R-:W-:Y:S02]  /*51b0*/  @!P0 FSEL R9, R77, -INF , !P1 ;  /* 0xff8000004d098808 */ /* 0x000fe40004800000 */
[----:B------:R-:W-:Y:S02]  /*51c0*/  @!P0 IADD3 R10, R4, 0x19, RZ ;  /* 0x00000019040a8810 */ /* 0x000fe40007ffe0ff */
[----:B------:R-:W-:Y:S02]  /*51d0*/  MOV R4, R76 ;  /* 0x0000004c00047202 */ /* 0x000fe40000000f00 */
[----:B------:R-:W-:Y:S01]  /*51e0*/  @!P0 ISETP.GE.AND P1, PT, R10, R8, PT ;  /* 0x000000080a00820c */ /* 0x000fe20003f26270 */
[--C-:B------:R-:W-:Y:S03]  /*51f0*/  FFMA.FTZ R8, R9, c[0x0][0x23c], -R6.reuse ;  /* 0x00008f0009087a23 */ /* 0x100fe60000010806 */
[----:B------:R-:W-:Y:S01]  /*5200*/  @!P0 FSEL R4, R76, -INF , !P1 ;  /* 0xff8000004c048808 */ /* 0x000fe20004800000 */
[----:B------:R2:W-:Y:S01]  /*5210*/  MUFU.EX2 R93, R8 ;  /* 0x00000008005d7308 */ /* 0x0005e20000000800 */
[----:B------:R-:W-:Y:S03]  /*5220*/  @!P0 ISETP.GE.AND P1, PT, R11, R7, PT ;  /* 0x000000070b00820c */ /* 0x000fe60003f26270 */
[----:B------:R-:W-:Y:S01]  /*5230*/  FFMA.FTZ R6, R4, c[0x0][0x23c], -R6 ;  /* 0x00008f0004067a23 */ /* 0x000fe20000010806 */
[----:B------:R-:W-:Y:S02]  /*5240*/  MOV R4, R85 ;  /* 0x0000005500047202 */ /* 0x000fe40000000f00 */
[----:B------:R-:W-:Y:S02]  /*5250*/  @!P0 FSEL R4, R85, -INF , !P1 ;  /* 0xff80000055048808 */ /* 0x000fe40004800000 */
[----:B------:R-:W-:Y:S01]  /*5260*/  @!P0 ISETP.GE.AND P1, PT, R10, R7, PT ;  /* 0x000000070a00820c */ /* 0x000fe20003f26270 */
[----:B------:R1:W1:Y:S01]  /*5270*/  MUFU.EX2 R92, R6 ;  /* 0x00000006005c7308 */ /* 0x0002620000000800 */
[----:B------:R-:W-:Y:S02]  /*5280*/  F2FP.PACK_AB R7, R95, R98 ;  /* 0x000000625f07723e */ /* 0x000fe400000000ff */
[----:B--2---:R-:W-:Y:S01]  /*5290*/  F2FP.PACK_AB R8, R246, R248 ;  /* 0x000000f8f608723e */ /* 0x004fe200000000ff */
[--C-:B-1----:R-:W-:Y:S01]  /*52a0*/  FFMA.FTZ R6, R4, c[0x0][0x23c], -R5.reuse ;  /* 0x00008f0004067a23 */ /* 0x102fe20000010805 */
[----:B------:R-:W-:Y:S02]  /*52b0*/  MOV R4, R84 ;  /* 0x0000005400047202 */ /* 0x000fe40000000f00 */
[----:B------:R-:W-:Y:S03]  /*52c0*/  @!P0 FSEL R4, R84, -INF , !P1 ;  /* 0xff80000054048808 */ /* 0x000fe60004800000 */
[----:B------:R1:W-:Y:S02]  /*52d0*/  MUFU.EX2 R245, R6 ;  /* 0x0000000600f57308 */ /* 0x0003e40000000800 */
[----:B------:R-:W-:Y:S01]  /*52e0*/  FFMA.FTZ R5, R4, c[0x0][0x23c], -R5 ;  /* 0x00008f0004057a23 */ /* 0x000fe20000010805 */
[----:B------:R-:W-:Y:S07]  /*52f0*/  F2FP.PACK_AB R4, R94, R96 ;  /* 0x000000605e04723e */ /* 0x000fee00000000ff */
[----:B------:R2:W2:Y:S01]  /*5300*/  MUFU.EX2 R244, R5 ;  /* 0x0000000500f47308 */ /* 0x0004a20000000800 */
[----:B-1----:R-:W-:Y:S05]  /*5310*/  F2FP.PACK_AB R6, R97, R99 ;  /* 0x000000636106723e */ /* 0x002fea00000000ff */
[----:B------:R1:W-:Y:S01]  /*5320*/  STS [R103+0x14000], R6 ;  /* 0x0140000667007388 */ /* 0x0003e20000000800 */
[----:B--2---:R-:W-:Y:S05]  /*5330*/  F2FP.PACK_AB R5, R249, R251 ;  /* 0x000000fbf905723e */ /* 0x004fea00000000ff */
[----:B------:R2:W-:Y:S04]  /*5340*/  STS [R103+0x14400], R5 ;  /* 0x0144000567007388 */ /* 0x0005e80000000800 */
[----:B------:R2:W-:Y:S04]  /*5350*/  STS [R102+0x14000], R4 ;  /* 0x0140000466007388 */ /* 0x0005e80000000800 */
[----:B------:R-:W-:Y:S01]  /*5360*/  STS [R102+0x14400], R8 ;  /* 0x0144000866007388 */ /* 0x000fe20000000800 */
[----:B----4-:R-:W-:Y:S03]  /*5370*/  IADD3 R74, P0, R73, UR10, RZ ;  /* 0x0000000a494a7c10 */ /* 0x010fe6000ff1e0ff */
[----:B------:R-:W-:Y:S01]  /*5380*/  STS [R101+0x14000], R7 ;  /* 0x0140000765007388 */ /* 0x000fe20000000800 */
[----:B-1----:R-:W-:Y:S05]  /*5390*/  F2FP.PACK_AB R6, R247, R250 ;  /* 0x000000faf706723e */ /* 0x002fea00000000ff */
[----:B------:R-:W-:Y:S01]  /*53a0*/  STS [R101+0x14400], R6 ;  /* 0x0144000665007388 */ /* 0x000fe20000000800 */
[----:B--2---:R-:W-:Y:S02]  /*53b0*/  F2FP.PACK_AB R5, R92, R93 ;  /* 0x0000005d5c05723e */ /* 0x004fe400000000ff */
[----:B------:R-:W-:Y:S03]  /*53c0*/  F2FP.PACK_AB R4, R244, R245 ;  /* 0x000000f5f404723e */ /* 0x000fe600000000ff */
[----:B------:R-:W-:Y:S04]  /*53d0*/  STS [R100+0x14000], R5 ;  /* 0x0140000564007388 */ /* 0x000fe80000000800 */
[----:B------:R-:W-:Y:S04]  /*53e0*/  STS [R100+0x14400], R4 ;  /* 0x0144000464007388 */ /* 0x000fe80000000800 */
[----:B------:R-:W1:Y:S01]  /*53f0*/  LDSM.16.M88.4 R16, [R107+0x6000] ;  /* 0x006000006b10783b */ /* 0x000e620000000200 */
[----:B---3--:R-:W-:Y:S07]  /*5400*/  IADD3.X R75, R72, UR9, RZ, P0, !PT ;  /* 0x00000009484b7c10 */ /* 0x008fee00087fe4ff */
[----:B------:R-:W2:Y:S01]  /*5410*/  LDSM.16.M88.4 R68, [R106+0x6000] ;  /* 0x006000006a44783b */ /* 0x000ea20000000200 */
[----:B------:R-:W-:Y:S07]  /*5420*/  PLOP3.LUT P0, PT, PT, PT, UP0, 0x80, 0x0 ;  /* 0x000000000000781c */ /* 0x000fee0003f0f008 */
[----:B------:R-:W3:Y:S04]  /*5430*/  LDG.E R73, [R74.64] ;  /* 0x000000044a497981 */ /* 0x000ee8000c1e1900 */
[----:B------:R-:W4:Y:S01]  /*5440*/  LDG.E R72, [R74.64+0x20] ;  /* 0x000020044a487981 */ /* 0x000f22000c1e1900 */
        /* <DEDUP_REMOVED lines=38> */
[----:B------:R1:W2:Y:S08]  /*56b0*/  LDSM.16.M88.4 R68, [R107+0xa000] ;  /* 0x00a000006b44783b */ /* 0x0002b00000000200 */
[----:B-1----:R1:W5:Y:S01]  /*56c0*/  LDL.LU R107, [R1+0xa8] ;  /* 0x0000a800016b7983 */ /* 0x0023620000300800 */
[C---:B--2---:R-:W-:Y:S08]  /*56d0*/  HMMA.16816.F32 R4, R68.reuse, R212, R4 ;  /* 0x000000d44404723c */ /* 0x044ff00000001804 */
[C---:B------:R-:W-:Y:S08]  /*56e0*/  HMMA.16816.F32 R8, R68.reuse, R214, R8 ;  /* 0x000000d64408723c */ /* 0x040ff00000001808 */
[C---:B------:R-:W-:Y:S08]  /*56f0*/  HMMA.16816.F32 R12, R68.reuse, R216, R12 ;  /* 0x000000d8440c723c */ /* 0x040ff0000000180c */
[----:B------:R-:W-:Y:S01]  /*5700*/  HMMA.16816.F32 R16, R68, R218, R16 ;  /* 0x000000da4410723c */ /* 0x000fe20000001810 */
[----:B------:R2:W1:Y:S08]  /*5710*/  LDSM.16.M88.4 R68, [R106+0xa000] ;  /* 0x00a000006a44783b */ /* 0x0004700000000200 */
[----:B--2---:R2:W5:Y:S01]  /*5720*/  LDL.LU R106, [R1+0xa4] ;  /* 0x0000a400016a7983 */ /* 0x0045620000300800 */
        /* <DEDUP_REMOVED lines=15> */
[----:B------:R-:W-:Y:S04]  /*5820*/  HMMA.16816.F32 R16, R68, R242, R16 ;  /* 0x000000f24410723c */ /* 0x000fe80000001810 */
[C---:B---3--:R-:W-:Y:S02]  /*5830*/  FADD.FTZ R4, -R73.reuse, R4 ;  /* 0x0000000449047221 */ /* 0x048fe40000010100 */
[----:B------:R-:W-:Y:S02]  /*5840*/  FADD.FTZ R5, -R73, R5 ;  /* 0x0000000549057221 */ /* 0x000fe40000010100 */
[----:B------:R-:W-:Y:S01]  /*5850*/  FMUL.FTZ R68, R99, R4 ;  /* 0x0000000463447220 */ /* 0x000fe20000410000 */
[----:B------:R-:W-:Y:S03]  /*5860*/  MOV R99, c[0x0][0x22c] ;  /* 0x00008b0000637a02 */ /* 0x000fe60000000f00 */
[----:B------:R-:W-:Y:S02]  /*5870*/  FFMA.FTZ R4, -R83, R83, 1 ;  /* 0x3f80000053047423 */ /* 0x000fe40000010153 */
[----:B------:R-:W-:Y:S02]  /*5880*/  FMUL.FTZ R69, R97, R5 ;  /* 0x0000000561457220 */ /* 0x000fe40000410000 */
[----:B------:R-:W-:Y:S02]  /*5890*/  FFMA.FTZ R5, -R81, R81, 1 ;  /* 0x3f80000051057423 */ /* 0x000fe40000010151 */
[----:B------:R-:W-:Y:S02]  /*58a0*/  FADD.FTZ R70, -R73, R8 ;  /* 0x0000000849467221 */ /* 0x000fe40000010100 */
[----:B------:R-:W-:Y:S02]  /*58b0*/  FMUL.FTZ R8, R4, c[0x0][0x2ec] ;  /* 0x0000bb0004087a20 */ /* 0x000fe40000410000 */
[----:B------:R-:W-:Y:S02]  /*58c0*/  FMUL.FTZ R4, R5, c[0x0][0x2ec] ;  /* 0x0000bb0005047a20 */ /* 0x000fe40000410000 */
[----:B------:R-:W-:Y:S02]  /*58d0*/  FMUL.FTZ R8, R68, R8 ;  /* 0x0000000844087220 */ /* 0x000fe40000410000 */
[----:B------:R-:W-:Y:S02]  /*58e0*/  FMUL.FTZ R4, R69, R4 ;  /* 0x0000000445047220 */ /* 0x000fe40000410000 */
[----:B------:R-:W-:Y:S02]  /*58f0*/  FADD.FTZ R9, -R73, R9 ;  /* 0x0000000949097221 */ /* 0x000fe40000010100 */
[----:B------:R-:W-:Y:S01]  /*5900*/  FFMA.FTZ R5, -R80, R80, 1 ;  /* 0x3f80000050057423 */ /* 0x000fe20000010150 */
[----:B------:R-:W-:Y:S01]  /*5910*/  F2FP.PACK_AB R4, R4, R8 ;  /* 0x000000080404723e */ /* 0x000fe200000000ff */
[----:B------:R-:W-:Y:S02]  /*5920*/  FMUL.FTZ R71, R94, R9 ;  /* 0x000000095e477220 */ /* 0x000fe40000410000 */
[----:B------:R-:W-:Y:S02]  /*5930*/  FFMA.FTZ R9, -R79, R79, 1 ;  /* 0x3f8000004f097423 */ /* 0x000fe4000001014f */
[----:B------:R4:W-:Y:S01]  /*5940*/  STS [R103+0x12000], R4 ;  /* 0x0120000467007388 */ /* 0x0009e20000000800 */
[C---:B------:R-:W-:Y:S02]  /*5950*/  FADD.FTZ R12, -R73.reuse, R12 ;  /* 0x0000000c490c7221 */ /* 0x040fe40000010100 */
[----:B------:R-:W-:Y:S02]  /*5960*/  FADD.FTZ R16, -R73, R16 ;  /* 0x0000001049107221 */ /* 0x000fe40000010100 */
[----:B------:R-:W-:Y:S02]  /*5970*/  FMUL.FTZ R70, R96, R70 ;  /* 0x0000004660467220 */ /* 0x000fe40000410000 */
[----:B------:R-:W-:Y:S02]  /*5980*/  FMUL.FTZ R5, R5, c[0x0][0x2ec] ;  /* 0x0000bb0005057a20 */ /* 0x000fe40000410000 */
[----:B------:R-:W-:Y:S02]  /*5990*/  FMUL.FTZ R9, R9, c[0x0][0x2ec] ;  /* 0x0000bb0009097a20 */ /* 0x000fe40000410000 */
[----:B------:R-:W-:Y:S02]  /*59a0*/  FMUL.FTZ R68, R93, R16 ;  /* 0x000000105d447220 */ /* 0x000fe40000410000 */
[----:B------:R-:W-:Y:S02]  /*59b0*/  FFMA.FTZ R16, -R76, R76, 1 ;  /* 0x3f8000004c107423 */ /* 0x000fe4000001014c */
[----:B------:R-:W-:Y:S02]  /*59c0*/  FADD.FTZ R69, -R73, R17 ;  /* 0x0000001149457221 */ /* 0x000fe40000010100 */
[----:B------:R-:W-:Y:S02]  /*59d0*/  FMUL.FTZ R17, R98, R12 ;  /* 0x0000000c62117220 */ /* 0x000fe40000410000 */
[----:B------:R-:W-:Y:S02]  /*59e0*/  FFMA.FTZ R12, -R77, R77, 1 ;  /* 0x3f8000004d0c7423 */ /* 0x000fe4000001014d */
[----:B------:R-:W-:Y:S02]  /*59f0*/  FMUL.FTZ R5, R70, R5 ;  /* 0x0000000546057220 */ /* 0x000fe40000410000 */
[----:B------:R-:W-:Y:S02]  /*5a00*/  FMUL.FTZ R9, R71, R9 ;  /* 0x0000000947097220 */ /* 0x000fe40000410000 */
[----:B------:R-:W-:Y:S02]  /*5a10*/  FMUL.FTZ R69, R92, R69 ;  /* 0x000000455c457220 */ /* 0x000fe40000410000 */
[----:B------:R-:W-:Y:S01]  /*5a20*/  FMUL.FTZ R12, R12, c[0x0][0x2ec] ;  /* 0x0000bb000c0c7a20 */ /* 0x000fe20000410000 */
[----:B------:R-:W-:Y:S01]  /*5a30*/  F2FP.PACK_AB R9, R9, R5 ;  /* 0x000000050909723e */ /* 0x000fe200000000ff */
[----:B------:R-:W-:Y:S02]  /*5a40*/  FMUL.FTZ R16, R16, c[0x0][0x2ec] ;  /* 0x0000bb0010107a20 */ /* 0x000fe40000410000 */
[----:B------:R-:W-:Y:S02]  /*5a50*/  FMUL.FTZ R12, R68, R12 ;  /* 0x0000000c440c7220 */ /* 0x000fe40000410000 */
[----:B------:R-:W-:Y:S02]  /*5a60*/  FMUL.FTZ R5, R69, R16 ;  /* 0x0000001045057220 */ /* 0x000fe40000410000 */
[C---:B----4-:R-:W-:Y:S02]  /*5a70*/  FADD.FTZ R4, -R72.reuse, R7 ;  /* 0x0000000748047221 */ /* 0x050fe40000010100 */
[----:B------:R-:W-:Y:S01]  /*5a80*/  FADD.FTZ R13, -R73, R13 ;  /* 0x0000000d490d7221 */ /* 0x000fe20000010100 */
[----:B------:R-:W-:Y:S01]  /*5a90*/  F2FP.PACK_AB R7, R5, R12 ;  /* 0x0000000c0507723e */ /* 0x000fe200000000ff */
[----:B------:R-:W-:Y:S02]  /*5aa0*/  FADD.FTZ R6, -R72, R6 ;  /* 0x0000000648067221 */ /* 0x000fe40000010100 */
[----:B------:R-:W-:Y:S02]  /*5ab0*/  FFMA.FTZ R5, -R90, R90, 1 ;  /* 0x3f8000005a057423 */ /* 0x000fe4000001015a */
[----:B------:R-:W-:Y:S02]  /*5ac0*/  FMUL.FTZ R12, R249, R4 ;  /* 0x00000004f90c7220 */ /* 0x000fe40000410000 */
[----:B------:R-:W-:Y:S02]  /*5ad0*/  FFMA.FTZ R4, -R91, R91, 1 ;  /* 0x3f8000005b047423 */ /* 0x000fe4000001015b */
[----:B------:R-:W-:Y:S02]  /*5ae0*/  FMUL.FTZ R73, R95, R13 ;  /* 0x0000000d5f497220 */ /* 0x000fe40000410000 */
[----:B------:R-:W-:Y:S02]  /*5af0*/  FFMA.FTZ R13, -R82, R82, 1 ;  /* 0x3f800000520d7423 */ /* 0x000fe40000010152 */
[----:B------:R-:W-:Y:S02]  /*5b00*/  FFMA.FTZ R8, -R78, R78, 1 ;  /* 0x3f8000004e087423 */ /* 0x000fe4000001014e */
[----:B------:R-:W-:Y:S02]  /*5b10*/  FADD.FTZ R16, -R72, R10 ;  /* 0x0000000a48107221 */ /* 0x000fe40000010100 */
[----:B------:R-:W-:Y:S02]  /*5b20*/  FMUL.FTZ R6, R251, R6 ;  /* 0x00000006fb067220 */ /* 0x000fe40000410000 */
[----:B------:R-:W-:Y:S02]  /*5b30*/  FMUL.FTZ R10, R4, c[0x0][0x2ec] ;  /* 0x0000bb00040a7a20 */ /* 0x000fe40000410000 */
[----:B------:R-:W-:Y:S02]  /*5b40*/  FMUL.FTZ R4, R5, c[0x0][0x2ec] ;  /* 0x0000bb0005047a20 */ /* 0x000fe40000410000 */
[----:B------:R-:W-:Y:S02]  /*5b50*/  FMUL.FTZ R8, R8, c[0x0][0x2ec] ;  /* 0x0000bb0008087a20 */ /* 0x000fe40000410000 */
[----:B------:R-:W-:Y:S02]  /*5b60*/  FMUL.FTZ R13, R13, c[0x0][0x2ec] ;  /* 0x0000bb000d0d7a20 */ /* 0x000fe40000410000 */
[----:B------:R-:W-:Y:S02]  /*5b70*/  FMUL.FTZ R10, R6, R10 ;  /* 0x0000000a060a7220 */ /* 0x000fe40000410000 */
[----:B------:R-:W-:Y:S02]  /*5b80*/  FMUL.FTZ R4, R12, R4 ;  /* 0x000000040c047220 */ /* 0x000fe40000410000 */
[----:B------:R-:W-:Y:S02]  /*5b90*/  FMUL.FTZ R8, R73, R8 ;  /* 0x0000000849087220 */ /* 0x000fe40000410000 */
[----:B------:R-:W-:Y:S01]  /*5ba0*/  FMUL.FTZ R13, R17, R13 ;  /* 0x0000000d110d7220 */ /* 0x000fe20000410000 */
[----:B------:R-:W-:Y:S01]  /*5bb0*/  F2FP.PACK_AB R4, R4, R10 ;  /* 0x0000000a0404723e */ /* 0x000fe200000000ff */
[----:B------:R-:W-:Y:S02]  /*5bc0*/  FFMA.FTZ R5, -R89, R89, 1 ;  /* 0x3f80000059057423 */ /* 0x000fe40000010159 */
[----:B------:R-:W-:Y:S01]  /*5bd0*/  FFMA.FTZ R6, -R88, R88, 1 ;  /* 0x3f80000058067423 */ /* 0x000fe20000010158 */
[----:B------:R-:W-:Y:S01]  /*5be0*/  F2FP.PACK_AB R8, R8, R13 ;  /* 0x0000000d0808723e */ /* 0x000fe200000000ff */
[----:B------:R-:W-:Y:S01]  /*5bf0*/  FADD.FTZ R13, -R72, R11 ;  /* 0x0000000b480d7221 */ /* 0x000fe20000010100 */
[----:B------:R1:W-:Y:S01]  /*5c00*/  STS [R103+0x12400], R4 ;  /* 0x0124000467007388 */ /* 0x0003e20000000800 */
[----:B------:R-:W-:Y:S02]  /*5c10*/  FMUL.FTZ R11, R248, R16 ;  /* 0x00000010f80b7220 */ /* 0x000fe40000410000 */
[----:B------:R-:W-:Y:S01]  /*5c20*/  FMUL.FTZ R13, R246, R13 ;  /* 0x0000000df60d7220 */ /* 0x000fe20000410000 */
[----:B------:R-:W-:Y:S01]  /*5c30*/  STS [R102+0x12000], R9 ;  /* 0x0120000966007388 */ /* 0x000fe20000000800 */
[----:B------:R-:W-:Y:S02]  /*5c40*/  FMUL.FTZ R5, R5, c[0x0][0x2ec] ;  /* 0x0000bb0005057a20 */ /* 0x000fe40000410000 */
[----:B------:R-:W-:Y:S02]  /*5c50*/  FMUL.FTZ R6, R6, c[0x0][0x2ec] ;  /* 0x0000bb0006067a20 */ /* 0x000fe40000410000 */
[C---:B------:R-:W-:Y:S02]  /*5c60*/  FADD.FTZ R14, -R72.reuse, R14 ;  /* 0x0000000e480e7221 */ /* 0x040fe40000010100 */
[----:B------:R-:W-:Y:S02]  /*5c70*/  FADD.FTZ R15, -R72, R15 ;  /* 0x0000000f480f7221 */ /* 0x000fe40000010100 */
[----:B------:R-:W-:Y:S02]  /*5c80*/  FFMA.FTZ R10, -R86, R86, 1 ;  /* 0x3f800000560a7423 */ /* 0x000fe40000010156 */
[----:B------:R-:W-:Y:S02]  /*5c90*/  FMUL.FTZ R5, R11, R5 ;  /* 0x000000050b057220 */ /* 0x000fe40000410000 */
[----:B------:R-:W-:Y:S02]  /*5ca0*/  FFMA.FTZ R11, -R87, R87, 1 ;  /* 0x3f800000570b7423 */ /* 0x000fe40000010157 */
[----:B------:R-:W-:Y:S02]  /*5cb0*/  FMUL.FTZ R6, R13, R6 ;  /* 0x000000060d067220 */ /* 0x000fe40000410000 */
[----:B------:R-:W-:Y:S02]  /*5cc0*/  FMUL.FTZ R16, R250, R14 ;  /* 0x0000000efa107220 */ /* 0x000fe40000410000 */
[----:B------:R-:W-:Y:S01]  /*5cd0*/  FMUL.FTZ R17, R247, R15 ;  /* 0x0000000ff7117220 */ /* 0x000fe20000410000 */
[----:B------:R-:W-:Y:S01]  /*5ce0*/  F2FP.PACK_AB R6, R6, R5 ;  /* 0x000000050606723e */ /* 0x000fe200000000ff */
[----:B------:R-:W-:Y:S01]  /*5cf0*/  FMUL.FTZ R11, R11, c[0x0][0x2ec] ;  /* 0x0000bb000b0b7a20 */ /* 0x000fe20000410000 */
[----:B-1----:R2:W5:Y:S01]  /*5d00*/  LDL.LU R103, [R1+0x98] ;  /* 0x0000980001677983 */ /* 0x0025620000300800 */
[----:B------:R-:W-:Y:S02]  /*5d10*/  FMUL.FTZ R10, R10, c[0x0][0x2ec] ;  /* 0x0000bb000a0a7a20 */ /* 0x000fe40000410000 */
[C---:B------:R-:W-:Y:S01]  /*5d20*/  FADD.FTZ R18, -R72.reuse, R18 ;  /* 0x0000001248127221 */ /* 0x040fe20000010100 */
[----:B------:R1:W-:Y:S01]  /*5d30*/  STS [R102+0x12400], R6 ;  /* 0x0124000666007388 */ /* 0x0003e20000000800 */
[----:B------:R-:W-:Y:S02]  /*5d40*/  FADD.FTZ R19, -R72, R19 ;  /* 0x0000001348137221 */ /* 0x000fe40000010100 */
[----:B------:R-:W-:Y:S01]  /*5d50*/  FFMA.FTZ R13, -R85, R85, 1 ;  /* 0x3f800000550d7423 */ /* 0x000fe20000010155 */
[----:B------:R-:W-:Y:S01]  /*5d60*/  STS [R101+0x12000], R8 ;  /* 0x0120000865007388 */ /* 0x000fe20000000800 */
[----:B------:R-:W-:Y:S02]  /*5d70*/  FFMA.FTZ R12, -R84, R84, 1 ;  /* 0x3f800000540c7423 */ /* 0x000fe40000010154 */
[----:B------:R-:W-:Y:S02]  /*5d80*/  FMUL.FTZ R11, R16, R11 ;  /* 0x0000000b100b7220 */ /* 0x000fe40000410000 */
[----:B------:R-:W-:Y:S02]  /*5d90*/  FMUL.FTZ R10, R17, R10 ;  /* 0x0000000a110a7220 */ /* 0x000fe40000410000 */
[----:B------:R-:W-:Y:S02]  /*5da0*/  FMUL.FTZ R14, R245, R18 ;  /* 0x00000012f50e7220 */ /* 0x000fe40000410000 */
[----:B------:R-:W-:Y:S01]  /*5db0*/  FMUL.FTZ R15, R244, R19 ;  /* 0x00000013f40f7220 */ /* 0x000fe20000410000 */
[----:B------:R-:W-:Y:S01]  /*5dc0*/  F2FP.PACK_AB R5, R10, R11 ;  /* 0x0000000b0a05723e */ /* 0x000fe200000000ff */
[----:B------:R-:W-:Y:S02]  /*5dd0*/  FMUL.FTZ R13, R13, c[0x0][0x2ec] ;  /* 0x0000bb000d0d7a20 */ /* 0x000fe40000410000 */
[----:B------:R-:W-:Y:S02]  /*5de0*/  FMUL.FTZ R12, R12, c[0x0][0x2ec] ;  /* 0x0000bb000c0c7a20 */ /* 0x000fe40000410000 */
[----:B------:R-:W-:Y:S01]  /*5df0*/  FMUL.FTZ R13, R14, R13 ;  /* 0x0000000d0e0d7220 */ /* 0x000fe20000410000 */
[----:B------:R-:W-:Y:S01]  /*5e00*/  STS [R101+0x12400], R5 ;  /* 0x0124000565007388 */ /* 0x000fe20000000800 */
[----:B------:R-:W-:Y:S02]  /*5e10*/  FMUL.FTZ R12, R15, R12 ;  /* 0x0000000c0f0c7220 */ /* 0x000fe40000410000 */
[----:B------:R-:W-:Y:S01]  /*5e20*/  IMAD R99, R99, c[0x0][0x1c0], RZ ;  /* 0x0000700063637a24 */ /* 0x000fe200078e02ff */
[----:B------:R-:W-:Y:S02]  /*5e30*/  STS [R100+0x12000], R7 ;  /* 0x0120000764007388 */ /* 0x000fe40000000800 */
[----:B------:R-:W-:Y:S02]  /*5e40*/  F2FP.PACK_AB R4, R12, R13 ;  /* 0x0000000d0c04723e */ /* 0x000fe400000000ff */
[----:B-1----:R2:W5:Y:S01]  /*5e50*/  LDL.LU R102, [R1+0x94] ;  /* 0x0000940001667983 */ /* 0x0025620000300800 */
[----:B------:R-:W-:Y:S03]  /*5e60*/  LEA R92, -R99, RZ, 0x6 ;  /* 0x000000ff635c7211 */ /* 0x000fe600078e31ff */
[----:B------:R-:W-:Y:S04]  /*5e70*/  STS [R100+0x12400], R4 ;  /* 0x0124000464007388 */ /* 0x000fe80000000800 */
[----:B------:R-:W-:Y:S08]  /*5e80*/  BAR.SYNC.DEFER_BLOCKING 0x0 ;  /* 0x0000000000007b1d */ /* 0x000ff00000010000 */
[----:B------:R-:W-:Y:S08]  /*5e90*/  LDSM.16.MT88.4 R4, [R3+0x14000] ;  /* 0x014000000304783b */ /* 0x000ff00000004200 */
[----:B------:R-:W1:Y:S08]  /*5ea0*/  LDSM.16.MT88.4 R8, [R0+0x6000] ;  /* 0x006000000008783b */ /* 0x000e700000004200 */
[----:B------:R-:W3:Y:S08]  /*5eb0*/  LDSM.16.MT88.4 R12, [R2+0x14000] ;  /* 0x01400000020c783b */ /* 0x000ef00000004200 */
[----:B------:R-:W4:Y:S08]  /*5ec0*/  LDSM.16.MT88.4 R16, [R0+0x8000] ;  /* 0x008000000010783b */ /* 0x000f300000004200 */
[----:B------:R-:W2:Y:S08]  /*5ed0*/  LDSM.16.MT88.4 R68, [R0+0xa000] ;  /* 0x00a000000044783b */ /* 0x000eb00000004200 */
[----:B------:R-:W-:Y:S01]  /*5ee0*/  LDSM.16.MT88.4 R72, [R3+0x14800] ;  /* 0x014800000348783b */ /* 0x000fe20000004200 */
[-C--:B-1----:R-:W-:Y:S07]  /*5ef0*/  HMMA.16816.F32 R20, R4, R8.reuse, R20 ;  /* 0x000000080414723c */ /* 0x082fee0000001814 */
[----:B------:R-:W1:Y:S01]  /*5f00*/  LDSM.16.MT88.4 R76, [R0+0x6800] ;  /* 0x00680000004c783b */ /* 0x000e620000004200 */
[C---:B---3--:R-:W-:Y:S07]  /*5f10*/  HMMA.16816.F32 R24, R12.reuse, R8, R24 ;  /* 0x000000080c18723c */ /* 0x048fee0000001818 */
[----:B------:R-:W3:Y:S01]  /*5f20*/  LDSM.16.MT88.4 R80, [R2+0x14800] ;  /* 0x014800000250783b */ /* 0x000ee20000004200 */
[-C--:B------:R-:W-:Y:S07]  /*5f30*/  HMMA.16816.F32 R28, R12, R10.reuse, R28 ;  /* 0x0000000a0c1c723c */ /* 0x080fee000000181c */
[----:B------:R-:W1:Y:S01]  /*5f40*/  LDSM.16.MT88.4 R84, [R0+0x8800] ;  /* 0x008800000054783b */ /* 0x000e620000004200 */
[C---:B------:R-:W-:Y:S07]  /*5f50*/  HMMA.16816.F32 R32, R4.reuse, R10, R32 ;  /* 0x0000000a0420723c */ /* 0x040fee0000001820 */
[----:B------:R-:W1:Y:S01]  /*5f60*/  LDSM.16.MT88.4 R8, [R0+0xa800] ;  /* 0x00a800000008783b */ /* 0x000e620000004200 */
[-C--:B----4-:R-:W-:Y:S07]  /*5f70*/  HMMA.16816.F32 R36, R4, R16.reuse, R36 ;  /* 0x000000100424723c */ /* 0x090fee0000001824 */
[----:B------:R-:W-:Y:S01]  /*5f80*/  LDSM.16.MT88.4 R88, [R2+0x15800] ;  /* 0x015800000258783b */ /* 0x000fe20000004200 */
[C---:B------:R-:W-:Y:S07]  /*5f90*/  HMMA.16816.F32 R40, R12.reuse, R16, R40 ;  /* 0x000000100c28723c */ /* 0x040fee0000001828 */
[----:B------:R4:W5:Y:S04]  /*5fa0*/  LDL.LU R101, [R1+0x90] ;  /* 0x0000900001657983 */ /* 0x0009680000300800 */
[----:B------:R4:W5:Y:S01]  /*5fb0*/  LDL.LU R100, [R1+0x88] ;  /* 0x0000880001647983 */ /* 0x0009620000300800 */
[-C--:B------:R-:W-:Y:S03]  /*5fc0*/  HMMA.16816.F32 R44, R12, R18.reuse, R44 ;  /* 0x000000120c2c723c */ /* 0x080fe6000000182c */
[----:B------:R-:W4:Y:S05]  /*5fd0*/  LDL.LU.64 R94, [R1+0x30] ;  /* 0x00003000015e7983 */ /* 0x000f2a0000300a00 */
[C---:B------:R-:W-:Y:S01]  /*5fe0*/  HMMA.16816.F32 R48, R4.reuse, R18, R48 ;  /* 0x000000120430723c */ /* 0x040fe20000001830 */
[----:B------:R-:W-:Y:S07]  /*5ff0*/  LDSM.16.MT88.4 R16, [R2+0x15000] ;  /* 0x015000000210783b */ /* 0x000fee0000004200 */
[-C--:B--2---:R-:W-:Y:S08]  /*6000*/  HMMA.16816.F32 R52, R4, R68.reuse, R52 ;  /* 0x000000440434723c */ /* 0x084ff00000001834 */
[C---:B------:R-:W-:Y:S08]  /*6010*/  HMMA.16816.F32 R56, R12.reuse, R68, R56 ;  /* 0x000000440c38723c */ /* 0x040ff00000001838 */
[-C--:B------:R-:W-:Y:S01]  /*6020*/  HMMA.16816.F32 R60, R12, R70.reuse, R60 ;  /* 0x000000460c3c723c */ /* 0x080fe2000000183c */
[----:B------:R-:W-:Y:S07]  /*6030*/  LDSM.16.MT88.4 R12, [R0+0x7000] ;  /* 0x00700000000c783b */ /* 0x000fee0000004200 */
[----:B------:R-:W-:Y:S01]  /*6040*/  HMMA.16816.F32 R64, R4, R70, R64 ;  /* 0x000000460440723c */ /* 0x000fe20000001840 */
[----:B------:R-:W2:Y:S07]  /*6050*/  LDSM.16.MT88.4 R4, [R3+0x15000] ;  /* 0x015000000304783b */ /* 0x000eae0000004200 */
[-C--:B-1----:R-:W-:Y:S01]  /*6060*/  HMMA.16816.F32 R20, R72, R76.reuse, R20 ;  /* 0x0000004c4814723c */ /* 0x082fe20000001814 */
[----:B------:R-:W1:Y:S07]  /*6070*/  LDSM.16.MT88.4 R68, [R0+0x9000] ;  /* 0x009000000044783b */ /* 0x000e6e0000004200 */
[C---:B---3--:R-:W-:Y:S08]  /*6080*/  HMMA.16816.F32 R24, R80.reuse, R76, R24 ;  /* 0x0000004c5018723c */ /* 0x048ff00000001818 */
[-C--:B------:R-:W-:Y:S08]  /*6090*/  HMMA.16816.F32 R28, R80, R78.reuse, R28 ;  /* 0x0000004e501c723c */ /* 0x080ff0000000181c */
[C---:B------:R-:W-:Y:S01]  /*60a0*/  HMMA.16816.F32 R32, R72.reuse, R78, R32 ;  /* 0x0000004e4820723c */ /* 0x040fe20000001820 */
[----:B------:R-:W3:Y:S07]  /*60b0*/  LDSM.16.MT88.4 R76, [R0+0xb000] ;  /* 0x00b00000004c783b */ /* 0x000eee0000004200 */
        /* <DEDUP_REMOVED lines=8> */
[----:B------:R-:W1:Y:S07]  /*6140*/  LDSM.16.MT88.4 R80, [R3+0x15800] ;  /* 0x015800000350783b */ /* 0x000e6e0000004200 */
[----:B------:R-:W-:Y:S01]  /*6150*/  HMMA.16816.F32 R64, R72, R10, R64 ;  /* 0x0000000a4840723c */ /* 0x000fe20000001840 */
[----:B------:R-:W3:Y:S07]  /*6160*/  LDSM.16.MT88.4 R8, [R0+0x9800] ;  /* 0x009800000008783b */ /* 0x000eee0000004200 */
[-C--:B--2---:R-:W-:Y:S01]  /*6170*/  HMMA.16816.F32 R20, R4, R12.reuse, R20 ;  /* 0x0000000c0414723c */ /* 0x084fe20000001814 */
[----:B------:R-:W2:Y:S07]  /*6180*/  LDSM.16.MT88.4 R72, [R0+0xb800] ;  /* 0x00b800000048783b */ /* 0x000eae0000004200 */
[C---:B------:R-:W-:Y:S01]  /*6190*/  HMMA.16816.F32 R24, R16.reuse, R12, R24 ;  /* 0x0000000c1018723c */ /* 0x040fe20000001818 */
[----:B------:R-:W-:Y:S07]  /*61a0*/  BAR.SYNC.DEFER_BLOCKING 0x0 ;  /* 0x0000000000007b1d */ /* 0x000fee0000010000 */
[-C--:B------:R-:W-:Y:S08]  /*61b0*/  HMMA.16816.F32 R28, R16, R14.reuse, R28 ;  /* 0x0000000e101c723c */ /* 0x080ff0000000181c */
[C---:B------:R-:W-:Y:S08]  /*61c0*/  HMMA.16816.F32 R32, R4.reuse, R14, R32 ;  /* 0x0000000e0420723c */ /* 0x040ff00000001820 */
[-C--:B-1----:R-:W-:Y:S08]  /*61d0*/  HMMA.16816.F32 R36, R4, R68.reuse, R36 ;  /* 0x000000440424723c */ /* 0x082ff00000001824 */
[C---:B------:R-:W-:Y:S08]  /*61e0*/  HMMA.16816.F32 R40, R16.reuse, R68, R40 ;  /* 0x000000441028723c */ /* 0x040ff00000001828 */
[-C--:B------:R-:W-:Y:S08]  /*61f0*/  HMMA.16816.F32 R44, R16, R70.reuse, R44 ;  /* 0x00000046102c723c */ /* 0x080ff0000000182c */
[C---:B------:R-:W-:Y:S08]  /*6200*/  HMMA.16816.F32 R48, R4.reuse, R70, R48 ;  /* 0x000000460430723c */ /* 0x040ff00000001830 */
[-C--:B---3--:R-:W-:Y:S08]  /*6210*/  HMMA.16816.F32 R52, R4, R76.reuse, R52 ;  /* 0x0000004c0434723c */ /* 0x088ff00000001834 */
[C---:B------:R-:W-:Y:S08]  /*6220*/  HMMA.16816.F32 R56, R16.reuse, R76, R56 ;  /* 0x0000004c1038723c */ /* 0x040ff00000001838 */
[-C--:B------:R-:W-:Y:S08]  /*6230*/  HMMA.16816.F32 R60, R16, R78.reuse, R60 ;  /* 0x0000004e103c723c */ /* 0x080ff0000000183c */
[----:B------:R-:W-:Y:S08]  /*6240*/  HMMA.16816.F32 R64, R4, R78, R64 ;  /* 0x0000004e0440723c */ /* 0x000ff00000001840 */
[-C--:B------:R-:W-:Y:S08]  /*6250*/  HMMA.16816.F32 R20, R80, R84.reuse, R20 ;  /* 0x000000545014723c */ /* 0x080ff00000001814 */
[C---:B------:R-:W-:Y:S08]  /*6260*/  HMMA.16816.F32 R24, R88.reuse, R84, R24 ;  /* 0x000000545818723c */ /* 0x040ff00000001818 */
[-C--:B------:R-:W-:Y:S08]  /*6270*/  HMMA.16816.F32 R28, R88, R86.reuse, R28 ;  /* 0x00000056581c723c */ /* 0x080ff0000000181c */
[C---:B------:R-:W-:Y:S08]  /*6280*/  HMMA.16816.F32 R32, R80.reuse, R86, R32 ;  /* 0x000000565020723c */ /* 0x040ff00000001820 */
[-C--:B------:R-:W-:Y:S08]  /*6290*/  HMMA.16816.F32 R36, R80, R8.reuse, R36 ;  /* 0x000000085024723c */ /* 0x080ff00000001824 */
[C---:B------:R-:W-:Y:S08]  /*62a0*/  HMMA.16816.F32 R40, R88.reuse, R8, R40 ;  /* 0x000000085828723c */ /* 0x040ff00000001828 */
[-C--:B------:R-:W-:Y:S08]  /*62b0*/  HMMA.16816.F32 R44, R88, R10.reuse, R44 ;  /* 0x0000000a582c723c */ /* 0x080ff0000000182c */
[C---:B------:R-:W-:Y:S04]  /*62c0*/  HMMA.16816.F32 R48, R80.reuse, R10, R48 ;  /* 0x0000000a5030723c */ /* 0x040fe80000001830 */
[C---:B----4-:R-:W-:Y:S04]  /*62d0*/  LEA R5, P1, R92.reuse, R94, 0x2 ;  /* 0x0000005e5c057211 */ /* 0x050fe800078210ff */
[-C--:B--2---:R-:W-:Y:S04]  /*62e0*/  HMMA.16816.F32 R52, R80, R72.reuse, R52 ;  /* 0x000000485034723c */ /* 0x084fe80000001834 */
[----:B------:R-:W-:Y:S04]  /*62f0*/  LEA.HI.X.SX32 R4, R92, R95, 0x2, P1 ;  /* 0x0000005f5c047211 */ /* 0x000fe800008f16ff */
[C---:B------:R-:W-:Y:S04]  /*6300*/  HMMA.16816.F32 R56, R88.reuse, R72, R56 ;  /* 0x000000485838723c */ /* 0x040fe80000001838 */
[-C--:B------:R-:W-:Y:S04]  /*6310*/  LOP3.LUT R5, R5, R4.reuse, RZ, 0x3c, !PT ;  /* 0x0000000405057212 */ /* 0x080fe800078e3cff */
[-C--:B------:R-:W-:Y:S04]  /*6320*/  HMMA.16816.F32 R60, R88, R74.reuse, R60 ;  /* 0x0000004a583c723c */ /* 0x080fe8000000183c */
[C---:B------:R-:W-:Y:S04]  /*6330*/  LOP3.LUT R4, R5.reuse, R4, RZ, 0x3c, !PT ;  /* 0x0000000405047212 */ /* 0x040fe800078e3cff */
[----:B------:R-:W-:Y:S04]  /*6340*/  HMMA.16816.F32 R64, R80, R74, R64 ;  /* 0x0000004a5040723c */ /* 0x000fe80000001840 */
[----:B------:R-:W-:Y:S05]  /*6350*/  LOP3.LUT R5, R5, R4, RZ, 0x3c, !PT ;  /* 0x0000000405057212 */ /* 0x000fea00078e3cff */
[----:B------:R1:W-:Y:S01]  /*6360*/  STL.64 [R1+0x30], R4 ;  /* 0x0000300401007387 */ /* 0x0003e20000100a00 */
[----:B------:R-:W-:-:S05]  /*6370*/  @!P0 BRA `(.L_x_331) ;  /* 0x0000036000008947 */ /* 0x000fca0003800000 */
[----:B------:R-:W2:Y:S01]  /*6380*/  LDL.64 R96, [R1+0x48] ;  /* 0x0000480001607983 */ /* 0x000ea20000100a00 */
[----:B------:R-:W-:Y:S02]  /*6390*/  IMAD.MOV.U32 R13, RZ, RZ, c[0x0][0x370] ;  /* 0x0000dc00ff0d7624 */ /* 0x000fe400078e00ff */
[----:B------:R-:W-:Y:S01]  /*63a0*/  IMAD.MOV.U32 R14, RZ, RZ, c[0x0][0x374] ;  /* 0x0000dd00ff0e7624 */ /* 0x000fe200078e00ff */
[----:B------:R-:W3:Y:S01]  /*63b0*/  LDL R98, [R1+0x68] ;  /* 0x0000680001627983 */ /* 0x000ee20000100800 */
[C---:B-1----:R-:W-:Y:S03]  /*63c0*/  IMAD.U32 R5, R13.reuse, -0x40, RZ ;  /* 0xffffffc00d057824 */ /* 0x042fe600078e00ff */
[----:B------:R-:W4:Y:S02]  /*63d0*/  LDL R93, [R1+0x6c] ;  /* 0x00006c00015d7983 */ /* 0x000f240000100800 */
[----:B------:R-:W-:Y:S02]  /*63e0*/  SHF.R.S32.HI R7, RZ, 0x1f, R5 ;  /* 0x0000001fff077819 */ /* 0x000fe40000011405 */
[----:B------:R-:W4:Y:S01]  /*63f0*/  LDL.LU.64 R94, [R1+0x38] ;  /* 0x00003800015e7983 */ /* 0x000f220000300a00 */
[C---:B------:R-:W-:Y:S03]  /*6400*/  LEA R6, P5, R13.reuse, R5, 0x5 ;  /* 0x000000050d067211 */ /* 0x040fe600078a28ff */
[----:B------:R-:W4:Y:S01]  /*6410*/  LDL R92, [R1+0x2c] ;  /* 0x00002c00015c7983 */ /* 0x000f220000100800 */
[--C-:B------:R-:W-:Y:S02]  /*6420*/  LEA.HI.X R7, R13, R7, R14.reuse, 0x5, P5 ;  /* 0x000000070d077211 */ /* 0x100fe400028f2c0e */
[----:B--2---:R-:W-:Y:S02]  /*6430*/  ISETP.GE.AND P4, PT, R96, c[0x0][0x220], PT ;  /* 0x0000880060007a0c */ /* 0x004fe40003f86270 */
[----:B---3--:R-:W-:Y:S02]  /*6440*/  ISETP.GE.AND P3, PT, R98, c[0x0][0x220], PT ;  /* 0x0000880062007a0c */ /* 0x008fe40003f66270 */
[----:B----4-:R-:W-:Y:S02]  /*6450*/  ISETP.GE.AND P2, PT, R93, c[0x0][0x220], PT ;  /* 0x000088005d007a0c */ /* 0x010fe40003f46270 */
[C---:B------:R-:W-:Y:S07]  /*6460*/  LEA R4, P1, R5.reuse, R94, 0x1 ;  /* 0x0000005e05047211 */ /* 0x040fee00078208ff */
        /* <DEDUP_REMOVED lines=39> */
.L_x_331:
        /* <DEDUP_REMOVED lines=307> */
[----:B------:R2:W5:Y:S02]  /*7a10*/  LDL.LU.64 R20, [R1+0x90] ;  /* 0x0000900001147983 */ /* 0x0005640000300a00 */
[-C--:B-1---5:R-:W-:Y:S08]  /*7a20*/  HMMA.16816.F32 R100, R4, R8.reuse, R100 ;  /* 0x000000080464723c */ /* 0x0a2ff00000001864 */
        /* <DEDUP_REMOVED lines=109> */
.L_x_332:
[----:B------:R-:W-:Y:S02]  /*8100*/  UISETP.GT.AND UP0, UPT, UR6, UR12, UPT ;  /* 0x0000000c0600728c */ /* 0x000fe4000bf04270 */
[----:B------:R-:W-:Y:S04]  /*8110*/  UIADD3 UR6, UR6, -0x1, URZ ;  /* 0xffffffff06067890 */ /* 0x000fe8000fffe03f */
[----:B------:R-:W-:Y:S11]  /*8120*/  PLOP3.LUT P0, PT, PT, PT, UP0, 0x80, 0x0 ;  /* 0x000000000000781c */ /* 0x000ff60003f0f008 */
[----:B------:R-:W-:Y:S02]  /*8130*/  @!UPT UIADD3 URZ, URZ, URZ, URZ ;  /* 0x0000003f3f3ff290 */ /* 0x000fe4000fffe03f */
[----:B------:R-:W-:-:S05]  /*8140*/  @P0 BRA `(.L_x_333) ;  /* 0xffffc20000000947 */ /* 0x000fca000383ffff */
[----:B------:R-:W2:Y:S04]  /*8150*/  LDL R73, [R1+0x78] ;  /* 0x0000780001497983 */ /* 0x000ea80000100800 */
[----:B------:R-:W3:Y:S01]  /*8160*/  LDL R72, [R1+0x7c] ;  /* 0x00007c0001487983 */ /* 0x000ee20000100800 */
        /* <DEDUP_REMOVED lines=165> */
.L_x_334:
        /* <DEDUP_REMOVED lines=18> */
.L_x_335:
        /* <DEDUP_REMOVED lines=55> */
.L_x_337:
[----:B------:R-:W-:Y:S05]  /*9050*/  BSYNC B0 ;  /* 0x0000000000007941 */ /* 0x000fea0003800000 */
.L_x_336:
        /* <DEDUP_REMOVED lines=19> */
.L_x_339:
[----:B------:R-:W-:Y:S05]  /*9190*/  BSYNC B0 ;  /* 0x0000000000007941 */ /* 0x000fea0003800000 */
.L_x_338:
        /* <DEDUP_REMOVED lines=29> */
.L_x_341:
[----:B------:R-:W-:Y:S05]  /*9370*/  BSYNC B0 ;  /* 0x0000000000007941 */ /* 0x000fea0003800000 */
.L_x_340:
        /* <DEDUP_REMOVED lines=16> */
.L_x_314:
[----:B------:R-:W-:Y:S05]  /*9480*/  BSYNC B1 ;  /* 0x0000000000017941 */ /* 0x000fea0003800000 */
.L_x_300:
        /* <DEDUP_REMOVED lines=11> */
.L_x_342:
[----:B------:R-:W-:Y:S05]  /*9540*/  EXIT ;  /* 0x000000000000794d */ /* 0x000fea0003800000 */
.L_x_344:
        /* <DEDUP_REMOVED lines=11> */
.L_x_806:


//--------------------- .text._ZN5flash44flash_bwd_dq_dk_dv_loop_seqk_parallel_kernelI23Flash_bwd_kernel_traitsILi192ELi64ELi64ELi8ELi4ELi2ELi2ELb1ELb1EN7cutlass6half_tE19Flash_kernel_traitsILi192ELi64ELi64ELi8ES3_EELb1ELb1ELb0ELb0ELb0ELb1ELb0EEEvNS_16Flash_bwd_paramsE --------------------------
	.section	.text._ZN5flash44flash_bwd_dq_dk_dv_loop_seqk_parallel_kernelI23Flash_bwd_kernel_traitsILi192ELi64ELi64ELi8ELi4ELi2ELi2ELb1ELb1EN7cutlass6half_tE19Flash_kernel_traitsILi192ELi64ELi64ELi8ES3_EELb1ELb1ELb0ELb0ELb0ELb1ELb0EEEvNS_16Flash_bwd_paramsE,"ax",@progbits
	.sectioninfo	@"SHI_REGISTERS=255"
	.align	128
        .global         _ZN5flash44flash_bwd_dq_dk_dv_loop_seqk_parallel_kernelI23Flash_bwd_kernel_traitsILi192ELi64ELi64ELi8ELi4ELi2ELi2ELb1ELb1EN7cutlass6half_tE19Flash_kernel_traitsILi192ELi64ELi64ELi8ES3_EELb1ELb1ELb0ELb0ELb0ELb1ELb0EEEvNS_16Flash_bwd_paramsE
        .type           _ZN5flash44flash_bwd_dq_dk_dv_loop_seqk_parallel_kernelI23Flash_bwd_kernel_traitsILi192ELi64ELi64ELi8ELi4ELi2ELi2ELb1ELb1EN7cutlass6half_tE19Flash_kernel_traitsILi192ELi64ELi64ELi8ES3_EELb1ELb1ELb0ELb0ELb0ELb1ELb0EEEvNS_16Flash_bwd_paramsE,@function
        .size           _ZN5flash44flash_bwd_dq_dk_dv_loop_seqk_parallel_kernelI23Flash_bwd_kernel_traitsILi192ELi64ELi64ELi8ELi4ELi2ELi2ELb1ELb1EN7cutlass6half_tE19Flash_kernel_traitsILi192ELi64ELi64ELi8ES3_EELb1ELb1ELb0ELb0ELb0ELb1ELb0EEEvNS_16Flash_bwd_paramsE,(.L_x_807 - _ZN5flash44flash_bwd_dq_dk_dv_loop_seqk_parallel_kernelI23Flash_bwd_kernel_traitsILi192ELi64ELi64ELi8ELi4ELi2ELi2ELb1ELb1EN7cutlass6half_tE19Flash_kernel_traitsILi192ELi64ELi64ELi8ES3_EELb1ELb1ELb0ELb0ELb0ELb1ELb0EEEvNS_16Flash_bwd_paramsE)
        .other          _ZN5flash44flash_bwd_dq_dk_dv_loop_seqk_parallel_kernelI23Flash_bwd_kernel_traitsILi192ELi64ELi64ELi8ELi4ELi2ELi2ELb1ELb1EN7cutlass6half_tE19Flash_kernel_traitsILi192ELi64ELi64ELi8ES3_EELb1ELb1ELb0ELb0ELb0ELb1ELb0EEEvNS_16Flash_bwd_paramsE,@"STO_CUDA_ENTRY STV_DEFAULT"
_ZN5flash44flash_bwd_dq_dk_dv_loop_seqk_parallel_kernelI23Flash_bwd_kernel_traitsILi192ELi64ELi64ELi8ELi4ELi2ELi2ELb1ELb1EN7cutlass6half_tE19Flash_kernel_traitsILi192ELi64ELi64ELi8ES3_EELb1ELb1ELb0ELb0ELb0ELb1ELb0EEEvNS_16Flash_bwd_paramsE:
.text._ZN5flash44flash_bwd_dq_dk_dv_loop_seqk_parallel_kernelI23Flash_bwd_kernel_traitsILi192ELi64ELi64ELi8ELi4ELi2ELi2ELb1ELb1EN7cutlass6half_tE19Flash_kernel_traitsILi192ELi64ELi64ELi8ES3_EELb1ELb1ELb0ELb0ELb0ELb1ELb0EEEvNS_16Flash_bwd_paramsE:
        /* <DEDUP_REMOVED lines=30> */
[----:B------:R-:W-:Y:S01]  /*01e0*/  LEA.HI R10, R4, R8, RZ, 0x3 ;  /* 0x00000008040a7211 */ /* 0x000fe200078f18ff */
[----:B------:R-:W-:Y:S01]  /*01f0*/  UIMAD.WIDE UR38, UR48, UR38, URZ ;  /* 0x00000026302672a5 */ /* 0x000fe2000f8e023f */
[--C-:B------:R-:W-:Y:S01]  /*0200*/  SHF.R.S32.HI R0, RZ, 0x5, R2.reuse ;  /* 0x00000005ff007819 */ /* 0x100fe20000011402 */
[----:B---3--:R-:W-:Y:S01]  /*0210*/  UIMAD UR49, UR37, UR48, URZ ;  /* 0x00000030253172a4 */ /* 0x008fe2000f8e023f */
[----:B------:R-:W-:Y:S01]  /*0220*/  SHF.R.S32.HI R3, RZ, 0x1f, R2 ;  /* 0x0000001fff037819 */ /* 0x000fe20000011402 */
[----:B------:R-:W-:Y:S01]  /*0230*/  UIMAD UR58, UR7, UR6, UR58 ;  /* 0x00000006073a72a4 */ /* 0x000fe2000f8e023a */
[C---:B------:R-:W-:Y:S01]  /*0240*/  LOP3.LUT R9, R2.reuse, 0xffffffe0, RZ, 0xc0, !PT ;  /* 0xffffffe002097812 */ /* 0x040fe200078ec0ff */
[----:B------:R-:W-:Y:S01]  /*0250*/  UIMAD UR48, UR48, UR12, URZ ;  /* 0x0000000c303072a4 */ /* 0x000fe2000f8e023f */
[-C--:B------:R-:W-:Y:S01]  /*0260*/  LEA.HI R3, R3, R0.reuse, RZ, 0x2 ;  /* 0x0000000003037211 */ /* 0x080fe200078f10ff */
[----:B------:R-:W-:Y:S01]  /*0270*/  UIMAD UR6, UR36, UR13, UR37 ;  /* 0x0000000d240672a4 */ /* 0x000fe2000f8e0225 */
[----:B------:R-:W-:Y:S01]  /*0280*/  LEA.HI R2, R2, R0, RZ, 0x1 ;  /* 0x0000000002027211 */ /* 0x000fe200078f08ff */
[----:B------:R-:W-:Y:S01]  /*0290*/  IMAD.IADD R9, R8, 0x1, -R9 ;  /* 0x0000000108097824 */ /* 0x000fe200078e0a09 */
[----:B------:R-:W-:Y:S01]  /*02a0*/  LOP3.LUT R3, R3, 0xfffffffc, RZ, 0xc0, !PT ;  /* 0xfffffffc03037812 */ /* 0x000fe200078ec0ff */
[----:B------:R-:W-:Y:S01]  /*02b0*/  ULDC UR14, c[0x0][0x1c0] ;  /* 0x00007000000e7ab9 */ /* 0x000fe20000000800 */
[----:B------:R-:W-:Y:S01]  /*02c0*/  LOP3.LUT R2, R2, 0xfffffffe, RZ, 0xc0, !PT ;  /* 0xfffffffe02027812 */ /* 0x000fe200078ec0ff */
[----:B------:R-:W-:Y:S01]  /*02d0*/  ULDC UR11, c[0x0][0x1c0] ;  /* 0x00007000000b7ab9 */ /* 0x000fe20000000800 */
[-C--:B------:R-:W-:Y:S01]  /*02e0*/  LEA.HI R5, R4, R8.reuse, RZ, 0x4 ;  /* 0x0000000804057211 */ /* 0x080fe200078f20ff */
[----:B------:R-:W-:Y:S01]  /*02f0*/  IMAD.IADD R18, R0, 0x1, -R3 ;  /* 0x0000000100127824 */ /* 0x000fe200078e0a03 */
[-C--:B------:R-:W-:Y:S01]  /*0300*/  LEA.HI R14, R4, R8.reuse, RZ, 0x7 ;  /* 0x00000008040e7211 */ /* 0x080fe200078f38ff */
[----:B------:R-:W-:Y:S01]  /*0310*/  IMAD.IADD R13, R0, 0x1, -R2 ;  /* 0x00000001000d7824 */ /* 0x000fe200078e0a02 */
[CC--:B------:R-:W-:Y:S01]  /*0320*/  LEA.HI R15, R4.reuse, R8.reuse, RZ, 0x6 ;  /* 0x00000008040f7211 */ /* 0x0c0fe200078f30ff */
[----:B------:R-:W-:Y:S01]  /*0330*/  UIMAD UR55, UR8, UR36, URZ ;  /* 0x00000024083772a4 */ /* 0x000fe2000f8e023f */
[----:B------:R-:W-:Y:S01]  /*0340*/  LEA.HI R4, R4, R8, RZ, 0x2 ;  /* 0x0000000804047211 */ /* 0x000fe200078f10ff */
[----:B------:R-:W-:Y:S01]  /*0350*/  STL [R1+0x7c], R18 ;  /* 0x00007c1201007387 */ /* 0x000fe20000100800 */
[----:B------:R-:W-:Y:S01]  /*0360*/  SHF.R.S32.HI R3, RZ, 0x4, R5 ;  /* 0x00000004ff037819 */ /* 0x000fe20000011405 */
[----:B------:R-:W-:Y:S01]  /*0370*/  UIMAD UR7, UR36, UR11, UR37 ;  /* 0x0000000b240772a4 */ /* 0x000fe2000f8e0225 */
[--C-:B------:R-:W-:Y:S01]  /*0380*/  SHF.R.S32.HI R2, RZ, 0x2, R4.reuse ;  /* 0x00000002ff027819 */ /* 0x100fe20000011404 */
[----:B------:R-:W-:Y:S01]  /*0390*/  @!UP5 UIMAD UR8, UR36, UR14, UR37 ;  /* 0x0000000e2408d2a4 */ /* 0x000fe2000f8e0225 */
[----:B------:R-:W-:Y:S01]  /*03a0*/  SHF.R.S32.HI R0, RZ, 0x1f, R4 ;  /* 0x0000001fff007819 */ /* 0x000fe20000011404 */
[----:B------:R-:W-:Y:S01]  /*03b0*/  USHF.L.U32 UR47, UR48, 0x6, URZ ;  /* 0x00000006302f7899 */ /* 0x000fe2000800063f */
[----:B------:R-:W-:Y:S01]  /*03c0*/  LOP3.LUT R6, R10, 0xfffffff8, RZ, 0xc0, !PT ;  /* 0xfffffff80a067812 */ /* 0x000fe200078ec0ff */
[----:B------:R-:W-:Y:S01]  /*03d0*/  USHF.L.U32 UR46, UR6, 0x5, URZ ;  /* 0x00000005062e7899 */ /* 0x000fe2000800063f */
[----:B------:R-:W-:Y:S01]  /*03e0*/  LEA.HI R0, R0, R2, RZ, 0x3 ;  /* 0x0000000200007211 */ /* 0x000fe200078f18ff */
[----:B------:R-:W-:Y:S01]  /*03f0*/  ULDC UR52, c[0x0][0x214] ;  /* 0x0000850000347ab9 */ /* 0x000fe20000000800 */
[C---:B------:R-:W-:Y:S01]  /*0400*/  LOP3.LUT R7, R5.reuse, 0xfffffff0, RZ, 0xc0, !PT ;  /* 0xfffffff005077812 */ /* 0x040fe200078ec0ff */
[----:B------:R-:W-:Y:S01]  /*0410*/  IMAD.IADD R6, R8, 0x1, -R6 ;  /* 0x0000000108067824 */ /* 0x000fe200078e0a06 */
[----:B------:R-:W-:Y:S01]  /*0420*/  LOP3.LUT R11, R4, 0x7ffffffc, RZ, 0xc0, !PT ;  /* 0x7ffffffc040b7812 */ /* 0x000fe200078ec0ff */
[----:B------:R-:W-:Y:S01]  /*0430*/  ULDC UR59, c[0x0][0x1c8] ;  /* 0x00007200003b7ab9 */ /* 0x000fe20000000800 */
[----:B------:R-:W-:Y:S01]  /*0440*/  LOP3.LUT R0, R0, 0xfffffff8, RZ, 0xc0, !PT ;  /* 0xfffffff800007812 */ /* 0x000fe200078ec0ff */
[C---:B------:R-:W-:Y:S01]  /*0450*/  IMAD.IADD R7, R8.reuse, 0x1, -R7 ;  /* 0x0000000108077824 */ /* 0x040fe200078e0a07 */
[----:B------:R-:W-:Y:S01]  /*0460*/  LEA.HI R4, R5, R3, RZ, 0x1 ;  /* 0x0000000305047211 */ /* 0x000fe200078f08ff */
[----:B------:R-:W-:Y:S01]  /*0470*/  IMAD.IADD R16, R8, 0x1, -R11 ;  /* 0x0000000108107824 */ /* 0x000fe200078e0a0b */
[----:B------:R-:W-:Y:S01]  /*0480*/  SHF.R.S32.HI R12, RZ, 0x3, R10 ;  /* 0x00000003ff0c7819 */ /* 0x000fe2000001140a */
[----:B------:R-:W-:Y:S01]  /*0490*/  IMAD.IADD R8, R2, 0x1, -R0 ;  /* 0x0000000102087824 */ /* 0x000fe200078e0a00 */
[----:B------:R-:W-:Y:S01]  /*04a0*/  LOP3.LUT R4, R4, 0xfffffffe, RZ, 0xc0, !PT ;  /* 0xfffffffe04047812 */ /* 0x000fe200078ec0ff */
[----:B------:R-:W-:Y:S01]  /*04b0*/  ULDC.U8 UR10, c[0x0][0x3d0] ;  /* 0x0000f400000a7ab9 */ /* 0x000fe20000000000 */
[----:B------:R-:W-:Y:S01]  /*04c0*/  SHF.R.S32.HI R2, RZ, 0x1f, R9 ;  /* 0x0000001fff027819 */ /* 0x000fe20000011409 */
[----:B------:R-:W-:Y:S01]  /*04d0*/  IMAD.SHL.U32 R0, R12, 0x40, RZ ;  /* 0x000000400c007824 */ /* 0x000fe200078e00ff */
[C---:B------:R-:W-:Y:S01]  /*04e0*/  LOP3.LUT P4, RZ, R6.reuse, 0x2, RZ, 0xc0, !PT ;  /* 0x0000000206ff7812 */ /* 0x040fe2000788c0ff */
[----:B------:R-:W-:Y:S01]  /*04f0*/  IMAD.IADD R11, R3, 0x1, -R4 ;  /* 0x00000001030b7824 */ /* 0x000fe200078e0a04 */
[----:B------:R-:W-:Y:S01]  /*0500*/  SHF.R.S32.HI R3, RZ, 0x1f, R7 ;  /* 0x0000001fff037819 */ /* 0x000fe20000011407 */
[----:B------:R-:W-:Y:S01]  /*0510*/  IMAD.SHL.U32 R4, R6, 0x8, RZ ;  /* 0x0000000806047824 */ /* 0x000fe200078e00ff */
[----:B------:R-:W-:Y:S01]  /*0520*/  LOP3.LUT R0, R0, 0x1c0, RZ, 0xc0, !PT ;  /* 0x000001c000007812 */ /* 0x000fe200078ec0ff */
[----:B------:R-:W-:Y:S01]  /*0530*/  ULDC UR53, c[0x0][0x224] ;  /* 0x0000890000357ab9 */ /* 0x000fe20000000800 */
[----:B------:R-:W-:Y:S01]  /*0540*/  LEA.HI R17, R2, R9, RZ, 0x2 ;  /* 0x0000000902117211 */ /* 0x000fe200078f10ff */
[----:B------:R-:W-:Y:S01]  /*0550*/  @UP5 UIMAD UR57, UR36, UR52, URZ ;  /* 0x00000034243952a4 */ /* 0x000fe2000f8e023f */
[----:B------:R-:W-:Y:S01]  /*0560*/  SHF.R.U32.HI R2, RZ, 0x3, R0 ;  /* 0x00000003ff027819 */ /* 0x000fe20000011600 */
[----:B------:R1:W-:Y:S01]  /*0570*/  STL [R1+0x80], R4 ;  /* 0x0000800401007387 */ /* 0x0003e20000100800 */
[----:B------:R-:W-:Y:S01]  /*0580*/  LOP3.LUT R0, R0, 0x38, R4, 0xf8, !PT ;  /* 0x0000003800007812 */ /* 0x000fe200078ef804 */
[----:B------:R-:W-:Y:S01]  /*0590*/  ULDC.64 UR4, c[0x0][0x118] ;  /* 0x0000460000047ab9 */ /* 0x000fe20000000a00 */
[----:B------:R-:W-:Y:S01]  /*05a0*/  LEA.HI R12, R3, R7, RZ, 0x3 ;  /* 0x00000007030c7211 */ /* 0x000fe200078f18ff */
[----:B------:R-:W-:Y:S01]  /*05b0*/  ULOP3.LUT UR59, UR37, UR59, URZ, 0x3c, !UPT ;  /* 0x0000003b253b7292 */ /* 0x000fe2000f8e3c3f */
[----:B------:R-:W-:Y:S01]  /*05c0*/  LOP3.LUT R9, R0, R2, RZ, 0x3c, !PT ;  /* 0x0000000200097212 */ /* 0x000fe200078e3cff */
[----:B------:R-:W-:Y:S01]  /*05d0*/  IMAD.SHL.U32 R0, R6, 0x40, RZ ;  /* 0x0000004006007824 */ /* 0x000fe200078e00ff */
[----:B------:R-:W-:Y:S01]  /*05e0*/  LOP3.LUT R2, R12, 0xfffffff8, RZ, 0xc0, !PT ;  /* 0xfffffff80c027812 */ /* 0x000fe200078ec0ff */
[----:B------:R-:W-:Y:S01]  /*05f0*/  USHF.R.S32.HI UR60, URZ, 0x1f, UR37 ;  /* 0x0000001f3f3c7899 */ /* 0x000fe20008011425 */
[----:B------:R-:W-:Y:S01]  /*0600*/  LOP3.LUT P3, RZ, R6, 0x4, RZ, 0xc0, !PT ;  /* 0x0000000406ff7812 */ /* 0x000fe2000786c0ff */
[----:B------:R-:W-:Y:S01]  /*0610*/  UISETP.NE.AND UP6, UPT, UR10, URZ, UPT ;  /* 0x0000003f0a00728c */ /* 0x000fe2000bfc5270 */
[----:B------:R-:W-:Y:S01]  /*0620*/  LOP3.LUT R0, R0, 0x1c0, RZ, 0xc0, !PT ;  /* 0x000001c000007812 */ /* 0x000fe200078ec0ff */
[----:B------:R-:W-:Y:S01]  /*0630*/  IMAD.IADD R7, R7, 0x1, -R2 ;  /* 0x0000000107077824 */ /* 0x000fe200078e0a02 */
[----:B------:R-:W-:Y:S01]  /*0640*/  SHF.R.S32.HI R14, RZ, 0x7, R14 ;  /* 0x00000007ff0e7819 */ /* 0x000fe2000001140e */
[----:B------:R-:W-:Y:S01]  /*0650*/  IMAD.SHL.U32 R2, R13, 0x10, RZ ;  /* 0x000000100d027824 */ /* 0x000fe200078e00ff */
[----:B------:R-:W-:Y:S01]  /*0660*/  LOP3.LUT R5, R0, 0x8, R10, 0xf8, !PT ;  /* 0x0000000800057812 */ /* 0x000fe200078ef80a */
[----:B------:R-:W-:Y:S01]  /*0670*/  USHF.R.S32.HI UR61, URZ, 0x1f, UR37 ;  /* 0x0000001f3f3d7899 */ /* 0x000fe20008011425 */
[----:B------:R-:W-:Y:S01]  /*0680*/  LOP3.LUT R3, R8, 0x1, RZ, 0xc0, !PT ;  /* 0x0000000108037812 */ /* 0x000fe200078ec0ff */
[----:B------:R-:W-:Y:S01]  /*0690*/  UIMAD.WIDE.U32 UR42, UR38, UR44, URZ ;  /* 0x0000002c262a72a5 */ /* 0x000fe2000f8e003f */
[----:B------:R-:W-:Y:S01]  /*06a0*/  LOP3.LUT R6, R0, 0x10, R2, 0xf8, !PT ;  /* 0x0000001000067812 */ /* 0x000fe200078ef802 */
[----:B------:R-:W-:Y:S01]  /*06b0*/  IMAD.SHL.U32 R2, R11, 0x200, RZ ;  /* 0x000002000b027824 */ /* 0x000fe200078e00ff */
[----:B------:R-:W-:Y:S01]  /*06c0*/  ISETP.NE.U32.AND P0, PT, R3, 0x1, PT ;  /* 0x000000010300780c */ /* 0x000fe20003f05070 */
[----:B------:R-:W-:-:S02]  /*06d0*/  UIMAD UR54, UR39, UR44, URZ ;  /* 0x0000002c273672a4 */ /* 0x000fc4000f8e023f */
[C---:B------:R-:W-:Y:S01]  /*06e0*/  IMAD R3, R14.reuse, 0x800, R2 ;  /* 0x000008000e037824 */ /* 0x040fe200078e0202 */
[----:B-1----:R-:W-:Y:S01]  /*06f0*/  SHF.R.U32.HI R4, RZ, 0x3, R0 ;  /* 0x00000003ff047819 */ /* 0x002fe20000011600 */
[----:B------:R-:W-:Y:S01]  /*0700*/  IMAD.SHL.U32 R14, R14, 0x20, RZ ;  /* 0x000000200e0e7824 */ /* 0x000fe200078e00ff */
[----:B------:R-:W-:Y:S01]  /*0710*/  R2P PR, R8, 0x6 ;  /* 0x0000000608007804 */ /* 0x000fe20000000000 */
[----:B------:R-:W-:Y:S01]  /*0720*/  USHF.R.S32.HI UR56, URZ, 0x1f, UR49 ;  /* 0x0000001f3f387899 */ /* 0x000fe20008011431 */
[----:B------:R-:W-:Y:S01]  /*0730*/  LOP3.LUT R0, R5, R4, RZ, 0x3c, !PT ;  /* 0x0000000405007212 */ /* 0x000fe200078e3cff */
[----:B------:R-:W-:Y:S01]  /*0740*/  UIMAD UR53, UR7, UR53, URZ ;  /* 0x00000035073572a4 */ /* 0x000fe2000f8e023f */
[----:B------:R-:W-:Y:S01]  /*0750*/  LOP3.LUT R5, R6, 0x8, R10, 0xf8, !PT ;  /* 0x0000000806057812 */ /* 0x000fe200078ef80a */
[----:B------:R-:W-:Y:S01]  /*0760*/  IMAD.SHL.U32 R6, R11, 0x20, RZ ;  /* 0x000000200b067824 */ /* 0x000fe200078e00ff */
[----:B------:R-:W-:Y:S01]  /*0770*/  LOP3.LUT P6, RZ, R7, 0x2, RZ, 0xc0, !PT ;  /* 0x0000000207ff7812 */ /* 0x000fe200078cc0ff */
[----:B------:R-:W-:Y:S01]  /*0780*/  IMAD.IADD R0, R3, 0x1, R0 ;  /* 0x0000000103007824 */ /* 0x000fe200078e0200 */
[----:B------:R-:W-:Y:S01]  /*0790*/  LOP3.LUT R4, R2, R5, R4, 0xf6, !PT ;  /* 0x0000000502047212 */ /* 0x000fe200078ef604 */
[----:B------:R-:W-:Y:S01]  /*07a0*/  IMAD.SHL.U32 R5, R8, 0x40, RZ ;  /* 0x0000004008057824 */ /* 0x000fe200078e00ff */
[----:B------:R-:W-:Y:S01]  /*07b0*/  SHF.R.S32.HI R2, RZ, 0x6, R15 ;  /* 0x00000006ff027819 */ /* 0x000fe2000001140f */
[----:B------:R-:W-:Y:S01]  /*07c0*/  IMAD.U32 R3, RZ, RZ, UR15 ;  /* 0x0000000fff037e24 */ /* 0x000fe2000f8e00ff */
[C---:B------:R-:W-:Y:S01]  /*07d0*/  LOP3.LUT P5, RZ, R7.reuse, 0x4, RZ, 0xc0, !PT ;  /* 0x0000000407ff7812 */ /* 0x040fe200078ac0ff */
[----:B------:R-:W-:Y:S01]  /*07e0*/  IMAD.SHL.U32 R7, R7, 0x40, RZ ;  /* 0x0000004007077824 */ /* 0x000fe200078e00ff */
[----:B------:R1:W-:Y:S01]  /*07f0*/  STL [R1+0x88], R14 ;  /* 0x0000880e01007387 */ /* 0x0003e20000100800 */
[C---:B------:R-:W-:Y:S01]  /*0800*/  IMAD R10, R2.reuse, 0x200, R9 ;  /* 0x00000200020a7824 */ /* 0x040fe200078e0209 */
[----:B------:R-:W-:Y:S01]  /*0810*/  @!UP5 UIMAD UR52, UR8, UR52, URZ ;  /* 0x000000340834d2a4 */ /* 0x000fe2000f8e023f */
[----:B------:R-:W-:Y:S01]  /*0820*/  IMAD.SHL.U32 R3, R2, 0x8, RZ ;  /* 0x0000000802037824 */ /* 0x000fe200078e00ff */
[----:B------:R-:W-:Y:S01]  /*0830*/  LOP3.LUT R2, R5, 0x1c0, RZ, 0xc0, !PT ;  /* 0x000001c005027812 */ /* 0x000fe200078ec0ff */
[----:B------:R-:W-:Y:S01]  /*0840*/  IMAD.SHL.U32 R252, R0, 0x2, RZ ;  /* 0x0000000200fc7824 */ /* 0x000fe200078e00ff */
[----:B------:R-:W-:-:S02]  /*0850*/  USHF.R.S32.HI UR51, URZ, 0x1f, UR47 ;  /* 0x0000001f3f337899 */ /* 0x000fc4000801142f */
[----:B------:R-:W-:Y:S01]  /*0860*/  LOP3.LUT R3, R3, 0x18, RZ, 0xc0, !PT ;  /* 0x0000001803037812 */ /* 0x000fe200078ec0ff */
[----:B------:R-:W-:Y:S01]  /*0870*/  USHF.R.S32.HI UR50, URZ, 0x1f, UR46 ;  /* 0x0000001f3f327899 */ /* 0x000fe2000801142e */
[----:B------:R-:W-:Y:S01]  /*0880*/  SHF.R.U32.HI R5, RZ, 0x3, R2 ;  /* 0x00000003ff057819 */ /* 0x000fe20000011602 */
[----:B------:R-:W-:Y:S01]  /*0890*/  ULDC.U8 UR34, c[0x0][0x2d8] ;  /* 0x0000b60000227ab9 */ /* 0x000fe20000000000 */
[----:B------:R-:W-:Y:S02]  /*08a0*/  LOP3.LUT R9, R3, 0x20, R6, 0xf8, !PT ;  /* 0x0000002003097812 */ /* 0x000fe400078ef806 */
[----:B------:R-:W-:Y:S02]  /*08b0*/  LOP3.LUT R8, R5, R2, R3, 0x1e, !PT ;  /* 0x0000000205087212 */ /* 0x000fe400078e1e03 */
[----:B------:R-:W-:Y:S01]  /*08c0*/  LOP3.LUT R3, R2, 0x20, R14, 0xf8, !PT ;  /* 0x0000002002037812 */ /* 0x000fe200078ef80e */
[----:B------:R-:W-:-:S03]  /*08d0*/  IMAD.SHL.U32 R2, R16, 0x2, RZ ;  /* 0x0000000210027824 */ /* 0x000fc600078e00ff */
[----:B------:R-:W-:Y:S01]  /*08e0*/  LOP3.LUT R5, R3, R5, RZ, 0x3c, !PT ;  /* 0x0000000503057212 */ /* 0x000fe200078e3cff */
[--C-:B------:R-:W-:Y:S02]  /*08f0*/  IMAD R6, R18, 0x400, R2.reuse ;  /* 0x0000040012067824 */ /* 0x100fe400078e0202 */
[----:B------:R-:W-:Y:S02]  /*0900*/  IMAD.U32 R3, RZ, RZ, UR9 ;  /* 0x00000009ff037e24 */ /* 0x000fe4000f8e00ff */
[----:B------:R-:W-:Y:S01]  /*0910*/  IMAD R3, R13, 0x400, R2 ;  /* 0x000004000d037824 */ /* 0x000fe200078e0202 */
[----:B------:R-:W-:Y:S01]  /*0920*/  LOP3.LUT R2, R7, 0x1c0, RZ, 0xc0, !PT ;  /* 0x000001c007027812 */ /* 0x000fe200078ec0ff */
[----:B------:R-:W-:Y:S02]  /*0930*/  IMAD.IADD R15, R6, 0x1, R5 ;  /* 0x00000001060f7824 */ /* 0x000fe400078e0205 */
[----:B------:R-:W-:Y:S02]  /*0940*/  IMAD.SHL.U32 R5, R11, 0x8, RZ ;  /* 0x000000080b057824 */ /* 0x000fe400078e00ff */
[----:B------:R-:W-:-:S02]  /*0950*/  IMAD.SHL.U32 R7, R12, 0x40, RZ ;  /* 0x000000400c077824 */ /* 0x000fc400078e00ff */
[----:B-1----:R-:W-:Y:S01]  /*0960*/  IMAD.IADD R14, R3, 0x1, R8 ;  /* 0x00000001030e7824 */ /* 0x002fe200078e0208 */
[--C-:B------:R-:W-:Y:S01]  /*0970*/  SHF.R.U32.HI R3, RZ, 0x3, R2.reuse ;  /* 0x00000003ff037819 */ /* 0x100fe20000011602 */
[----:B------:R-:W-:Y:S01]  /*0980*/  IMAD.MOV.U32 R11, RZ, RZ, 0x40 ;  /* 0x00000040ff0b7424 */ /* 0x000fe200078e00ff */
[----:B------:R-:W-:Y:S01]  /*0990*/  LOP3.LUT R5, R2, 0x8, R5, 0xf8, !PT ;  /* 0x0000000802057812 */ /* 0x000fe200078ef805 */
[----:B------:R-:W-:Y:S01]  /*09a0*/  IMAD.MOV.U32 R6, RZ, RZ, 0x20 ;  /* 0x00000020ff067424 */ /* 0x000fe200078e00ff */
[----:B------:R-:W-:Y:S01]  /*09b0*/  LOP3.LUT R7, R7, 0xfffffe00, RZ, 0xc0, !PT ;  /* 0xfffffe0007077812 */ /* 0x000fe200078ec0ff */
[----:B------:R-:W-:Y:S01]  /*09c0*/  IMAD.MOV.U32 R12, RZ, RZ, -0x10 ;  /* 0xfffffff0ff0c7424 */ /* 0x000fe200078e00ff */
[----:B------:R-:W-:Y:S02]  /*09d0*/  LOP3.LUT R2, R3, R9, R2, 0x1e, !PT ;  /* 0x0000000903027212 */ /* 0x000fe400078e1e02 */
[----:B------:R-:W-:Y:S01]  /*09e0*/  LOP3.LUT R3, R5, R3, RZ, 0x3c, !PT ;  /* 0x0000000305037212 */ /* 0x000fe200078e3cff */
[----:B------:R-:W-:Y:S01]  /*09f0*/  IMAD R8, R18, 0x400, R7 ;  /* 0x0000040012087824 */ /* 0x000fe200078e0207 */
[----:B------:R-:W-:Y:S01]  /*0a00*/  SHF.R.S32.HI R5, RZ, 0x2, R17 ;  /* 0x00000002ff057819 */ /* 0x000fe20000011411 */
[----:B------:R-:W-:Y:S01]  /*0a10*/  IMAD R9, R13, 0x400, R7 ;  /* 0x000004000d097824 */ /* 0x000fe200078e0207 */
[----:B------:R-:W-:Y:S01]  /*0a20*/  LOP3.LUT R7, R2, R7, RZ, 0xfc, !PT ;  /* 0x0000000702077212 */ /* 0x000fe200078efcff */
[----:B------:R-:W-:Y:S01]  /*0a30*/  IMAD.IADD R8, R8, 0x1, R3 ;  /* 0x0000000108087824 */ /* 0x000fe200078e0203 */
[----:B------:R-:W-:Y:S01]  /*0a40*/  SEL R2, R11, 0xffffffc0, !P3 ;  /* 0xffffffc00b027807 */ /* 0x000fe20005800000 */
[----:B------:R-:W-:Y:S01]  /*0a50*/  IMAD.IADD R9, R3, 0x1, R9 ;  /* 0x0000000103097824 */ /* 0x000fe200078e0209 */
[----:B------:R-:W-:Y:S01]  /*0a60*/  SEL R3, R6, 0xffffffe0, !P4 ;  /* 0xffffffe006037807 */ /* 0x000fe20006000000 */
[----:B------:R-:W-:Y:S01]  /*0a70*/  IMAD R13, R18, 0x10, R5 ;  /* 0x00000010120d7824 */ /* 0x000fe200078e0205 */
[----:B------:R-:W-:Y:S01]  /*0a80*/  SEL R6, R6, 0xffffffe0, !P6 ;  /* 0xffffffe006067807 */ /* 0x000fe20007000000 */
[----:B------:R-:W-:Y:S01]  /*0a90*/  IMAD.SHL.U32 R5, R10, 0x2, RZ ;  /* 0x000000020a057824 */ /* 0x000fe200078e00ff */
[----:B------:R-:W-:Y:S01]  /*0aa0*/  SEL R10, R12, 0x10, !P0 ;  /* 0x000000100c0a7807 */ /* 0x000fe20004000000 */
[----:B------:R-:W-:Y:S01]  /*0ab0*/  IMAD R16, R0, 0x2, R2 ;  /* 0x0000000200107824 */ /* 0x000fe200078e0202 */
[----:B------:R1:W-:Y:S01]  /*0ac0*/  STL [R1+0x3c], R13 ;  /* 0x00003c0d01007387 */ /* 0x0003e20000100800 */
[----:B------:R-:W-:Y:S01]  /*0ad0*/  LEA R12, R14, 0xc000, 0x1 ;  /* 0x0000c0000e0c7811 */ /* 0x000fe200078e08ff */
[----:B------:R-:W-:Y:S01]  /*0ae0*/  IMAD.SHL.U32 R8, R8, 0x2, RZ ;  /* 0x0000000208087824 */ /* 0x000fe200078e00ff */
[----:B------:R-:W-:Y:S01]  /*0af0*/  LEA R9, R9, 0x12000, 0x1 ;  /* 0x0001200009097811 */ /* 0x000fe200078e08ff */
[----:B------:R2:W-:Y:S04]  /*0b00*/  STL [R1+0x38], R5 ;  /* 0x0000380501007387 */ /* 0x0005e80000100800 */
[----:B------:R-:W-:Y:S01]  /*0b10*/  STL [R1], R16 ;  /* 0x0000001001007387 */ /* 0x000fe20000100800 */
[----:B-1----:R-:W-:-:S02]  /*0b20*/  IMAD R13, R0, 0x2, R3 ;  /* 0x00000002000d7824 */ /* 0x002fc400078e0203 */
[----:B------:R-:W-:Y:S02]  /*0b30*/  IMAD.IADD R3, R3, 0x1, R16 ;  /* 0x0000000103037824 */ /* 0x000fe400078e0210 */
[----:B------:R-:W-:Y:S01]  /*0b40*/  IMAD.IADD R0, R2, 0x1, R13 ;  /* 0x0000000102007824 */ /* 0x000fe200078e020d */
[----:B------:R1:W-:Y:S01]  /*0b50*/  STL [R1+0x4], R13 ;  /* 0x0000040d01007387 */ /* 0x0003e20000100800 */
[----:B--2---:R-:W-:Y:S01]  /*0b60*/  SEL R5, R11, 0xffffffc0, !P5 ;  /* 0xffffffc00b057807 */ /* 0x004fe20006800000 */
[----:B------:R-:W-:Y:S02]  /*0b70*/  IMAD R2, R4, 0x2, R2 ;  /* 0x0000000204027824 */ /* 0x000fe400078e0202 */
[----:B------:R2:W-:Y:S04]  /*0b80*/  STL [R1+0x2c], R3 ;  /* 0x00002c0301007387 */ /* 0x0005e80000100800 */
[----:B------:R3:W-:Y:S01]  /*0b90*/  STL [R1+0x10], R0 ;  /* 0x0000100001007387 */ /* 0x0007e20000100800 */
[----:B-1----:R-:W-:-:S02]  /*0ba0*/  IMAD.SHL.U32 R13, R15, 0x2, RZ ;  /* 0x000000020f0d7824 */ /* 0x002fc400078e00ff */
[----:B--2---:R-:W-:-:S03]  /*0bb0*/  IMAD.SHL.U32 R3, R4, 0x2, RZ ;  /* 0x0000000204037824 */ /* 0x004fc600078e00ff */
[C---:B------:R-:W-:Y:S01]  /*0bc0*/  IADD3 R11, R13.reuse, 0x20, RZ ;  /* 0x000000200d0b7810 */ /* 0x040fe20007ffe0ff */
[----:B------:R-:W-:Y:S01]  /*0bd0*/  STL [R1+0x50], R13 ;  /* 0x0000500d01007387 */ /* 0x000fe20000100800 */
[C---:B------:R-:W-:Y:S01]  /*0be0*/  IADD3 R4, R12.reuse, 0x40, RZ ;  /* 0x000000400c047810 */ /* 0x040fe20007ffe0ff */
[C---:B---3--:R-:W-:Y:S01]  /*0bf0*/  IMAD.IADD R0, R13.reuse, 0x1, R10 ;  /* 0x000000010d007824 */ /* 0x048fe200078e020a */
[----:B------:R-:W-:Y:S01]  /*0c00*/  @P1 IADD3 R11, R13, -0x20, RZ ;  /* 0xffffffe00d0b1810 */ /* 0x000fe20007ffe0ff */
[----:B------:R-:W-:Y:S01]  /*0c10*/  STL [R1+0x70], R12 ;  /* 0x0000700c01007387 */ /* 0x000fe20000100800 */
[----:B------:R-:W-:-:S03]  /*0c20*/  @P2 IADD3 R4, R12, -0x40, RZ ;  /* 0xffffffc00c042810 */ /* 0x000fc60007ffe0ff */
        /* <DEDUP_REMOVED lines=19> */
[----:B------:R2:W-:Y:S02]  /*0d60*/  STL [R1+0x24], R4 ;  /* 0x0000240401007387 */ /* 0x0005e40000100800 */
.L_x_373:
        /* <DEDUP_REMOVED lines=53> */
.L_x_345:
        /* <DEDUP_REMOVED lines=59> */
.L_x_347:
        /* <DEDUP_REMOVED lines=18> */
.L_x_348:
        /* <DEDUP_REMOVED lines=71> */
.L_x_349:
[----:B------:R-:W-:Y:S02]  /*1a00*/  UMOV UR8, UR53 ;  /* 0x0000003500087c82 */ /* 0x000fe40008000000 */
.L_x_350:
        /* <DEDUP_REMOVED lines=22> */
[----:B------:R-:W-:-:S03]  /*1b70*/  SHF.R.S32.HI R27, RZ, 0x3, R27 ;  /* 0x00000003ff1b7819 */ /* 0x000fc6000001141b */
[----:B------:R-:W-:Y:S01]  /*1b80*/  UIMAD UR11, UR15, UR7, UR6 ;  /* 0x000000070f0b72a4 */ /* 0x000fe2000f8e0206 */
[----:B------:R-:W-:Y:S01]  /*1b90*/  SHF.R.S32.HI R20, RZ, 0x1f, R27 ;  /* 0x0000001fff147819 */ /* 0x000fe2000001141b */
[----:B------:R-:W-:Y:S01]  /*1ba0*/  UIADD3 UR6, UR15, UR8, URZ ;  /* 0x000000080f067290 */ /* 0x000fe2000fffe03f */
[----:B------:R-:W-:Y:S02]  /*1bb0*/  IADD3 R5, P0, R27, UR15, RZ ;  /* 0x0000000f1b057c10 */ /* 0x000fe4000ff1e0ff */
[----:B------:R-:W-:Y:S02]  /*1bc0*/  ULDC.64 UR8, c[0x0][0x3c8] ;  /* 0x0000f20000087ab9 */ /* 0x000fe40000000a00 */
[----:B------:R-:W-:Y:S01]  /*1bd0*/  IADD3.X R9, R20, UR24, RZ, P0, !PT ;  /* 0x0000001814097c10 */ /* 0x000fe200087fe4ff */
[----:B------:R-:W-:Y:S02]  /*1be0*/  UMOV UR24, 0x4 ;  /* 0x0000000400187882 */ /* 0x000fe40000000000 */
[----:B------:R-:W-:-:S02]  /*1bf0*/  UIMAD.WIDE UR6, UR6, UR24, UR8 ;  /* 0x00000018060672a5 */ /* 0x000fc4000f8e0208 */
        /* <DEDUP_REMOVED lines=13> */
[----:B------:R-:W-:Y:S01]  /*1cd0*/  IADD3.X R9, R7, UR28, R5, P0, !PT ;  /* 0x0000001c07097c10 */ /* 0x000fe200087fe405 */
[----:B------:R-:W-:Y:S01]  /*1ce0*/  IMAD.U32 R5, RZ, RZ, UR15 ;  /* 0x0000000fff057e24 */ /* 0x000fe2000f8e00ff */
[----:B------:R-:W-:Y:S01]  /*1cf0*/  IADD3 R6, P0, R14, UR22, RZ ;  /* 0x000000160e067c10 */ /* 0x000fe2000ff1e0ff */
[----:B------:R-:W-:-:S02]  /*1d00*/  USHF.R.S32.HI UR12, URZ, 0x1f, UR6 ;  /* 0x0000001f3f0c7899 */ /* 0x000fc40008011406 */
[----:B------:R-:W-:Y:S01]  /*1d10*/  IMAD.WIDE.U32 R8, R11, c[0x0][0x1a8], R8 ;  /* 0x00006a000b087a25 */ /* 0x000fe200078e0008 */
[----:B------:R-:W-:Y:S01]  /*1d20*/  IADD3.X R7, R15, UR23, RZ, P0, !PT ;  /* 0x000000170f077c10 */ /* 0x000fe200087fe4ff */
[----:B------:R-:W-:Y:S02]  /*1d30*/  ULEA.HI UR12, UR12, UR6, URZ, 0x6 ;  /* 0x000000060c0c7291 */ /* 0x000fe4000f8f303f */
[----:B------:R-:W-:Y:S01]  /*1d40*/  ULDC.64 UR22, c[0x0][0x200] ;  /* 0x0000800000167ab9 */ /* 0x000fe20000000a00 */
[----:B------:R-:W-:Y:S01]  /*1d50*/  LEA R28, P2, R8, c[0x0][0x160], 0x1 ;  /* 0x00005800081c7a11 */ /* 0x000fe200078408ff */
[----:B------:R-:W-:Y:S01]  /*1d60*/  IMAD.WIDE.U32 R6, R5, c[0x0][0x370], R6 ;  /* 0x0000dc0005067a25 */ /* 0x000fe200078e0006 */
[----:B-----5:R-:W-:Y:S01]  /*1d70*/  SHF.R.S32.HI R5, RZ, 0x1f, R22 ;  /* 0x0000001fff057819 */ /* 0x020fe20000011416 */
[----:B------:R-:W-:Y:S02]  /*1d80*/  USHF.R.S32.HI UR12, URZ, 0x6, UR12 ;  /* 0x000000063f0c7899 */ /* 0x000fe4000801140c */
[----:B------:R-:W-:Y:S01]  /*1d90*/  UIMAD.WIDE UR6, UR13, UR24, UR22 ;  /* 0x000000180d0672a5 */ /* 0x000fe2000f8e0216 */
[----:B------:R-:W-:Y:S01]  /*1da0*/  LEA.HI R5, R5, R22, RZ, 0x5 ;  /* 0x0000001605057211 */ /* 0x000fe200078f28ff */
[----:B------:R-:W-:Y:S01]  /*1db0*/  UISETP.LT.AND UP1, UPT, URZ, UR12, UPT ;  /* 0x0000000c3f00728c */ /* 0x000fe2000bf21270 */
[----:B------:R-:W-:-:S02]  /*1dc0*/  IADD3 R7, R7, UR11, RZ ;  /* 0x0000000b07077c10 */ /* 0x000fc4000fffe0ff */
[----:B------:R-:W-:Y:S01]  /*1dd0*/  LOP3.LUT R10, R5, 0xffffffe0, RZ, 0xc0, !PT ;  /* 0xffffffe0050a7812 */ /* 0x000fe200078ec0ff */
[----:B------:R-:W-:Y:S01]  /*1de0*/  USEL UR12, URZ, UR12, !UP1 ;  /* 0x0000000c3f0c7287 */ /* 0x000fe2000c800000 */
[----:B------:R-:W-:Y:S01]  /*1df0*/  SHF.R.S32.HI R5, RZ, 0x5, R5 ;  /* 0x00000005ff057819 */ /* 0x000fe20000011405 */
[----:B------:R-:W-:Y:S01]  /*1e00*/  IMAD.WIDE.U32 R6, R11, c[0x0][0x378], R6 ;  /* 0x0000de000b067a25 */ /* 0x000fe200078e0006 */
[----:B------:R-:W-:Y:S01]  /*1e10*/  IADD3 R11, R9, UR16, RZ ;  /* 0x00000010090b7c10 */ /* 0x000fe2000fffe0ff */
[----:B------:R-:W-:Y:S02]  /*1e20*/  UISETP.GT.AND UP1, UPT, UR29, UR12, UPT ;  /* 0x0000000c1d00728c */ /* 0x000fe4000bf24270 */
[----:B------:R-:W-:Y:S01]  /*1e30*/  IMAD.IADD R22, R22, 0x1, -R10 ;  /* 0x0000000116167824 */ /* 0x000fe200078e0a0a */
[----:B------:R-:W-:Y:S01]  /*1e40*/  IADD3 R7, R7, UR14, RZ ;  /* 0x0000000e07077c10 */ /* 0x000fe2000fffe0ff */
[----:B------:R-:W-:Y:S01]  /*1e50*/  IMAD R9, R20, c[0x0][0x370], RZ ;  /* 0x0000dc0014097a24 */ /* 0x000fe200078e02ff */
[----:B------:R-:W-:Y:S01]  /*1e60*/  LEA.HI.X R29, R8, c[0x0][0x164], R11, 0x1, P2 ;  /* 0x00005900081d7a11 */ /* 0x000fe200010f0c0b */
[----:B------:R-:W-:-:S02]  /*1e70*/  IMAD R5, R5, UR48, R22 ;  /* 0x0000003005057c24 */ /* 0x000fc4000f8e0216 */
[C---:B------:R-:W-:Y:S02]  /*1e80*/  IMAD R9, R27.reuse, c[0x0][0x374], R9 ;  /* 0x0000dd001b097a24 */ /* 0x040fe400078e0209 */
[----:B------:R-:W-:Y:S01]  /*1e90*/  IMAD.WIDE.U32 R6, R27, c[0x0][0x370], R6 ;  /* 0x0000dc001b067a25 */ /* 0x000fe200078e0006 */
[C---:B------:R-:W-:Y:S01]  /*1ea0*/  IADD3 R10, P0, R5.reuse, UR20, RZ ;  /* 0x00000014050a7c10 */ /* 0x040fe2000ff1e0ff */
[----:B------:R1:W-:Y:S03]  /*1eb0*/  STL.64 [R1+0x48], R28 ;  /* 0x0000481c01007387 */ /* 0x0003e60000100a00 */
[----:B------:R-:W-:Y:S01]  /*1ec0*/  LEA.HI.X.SX32 R8, R5, UR17, 0x1, P0 ;  /* 0x0000001105087c11 */ /* 0x000fe200080f0eff */
[----:B------:R-:W-:Y:S01]  /*1ed0*/  IMAD.IADD R5, R7, 0x1, R9 ;  /* 0x0000000107057824 */ /* 0x000fe200078e0209 */
[----:B------:R-:W-:Y:S02]  /*1ee0*/  LEA R30, P3, R6, c[0x0][0x330], 0x1 ;  /* 0x0000cc00061e7a11 */ /* 0x000fe400078608ff */
[----:B------:R-:W-:-:S02]  /*1ef0*/  LEA R16, P2, R10, c[0x0][0x350], 0x2 ;  /* 0x0000d4000a107a11 */ /* 0x000fc400078410ff */
[----:B------:R-:W-:Y:S02]  /*1f00*/  LEA.HI.X R31, R6, c[0x0][0x334], R5, 0x1, P3 ;  /* 0x0000cd00061f7a11 */ /* 0x000fe400018f0c05 */
[----:B------:R-:W-:Y:S02]  /*1f10*/  LEA.HI.X R17, R10, c[0x0][0x354], R8, 0x2, P2 ;  /* 0x0000d5000a117a11 */ /* 0x000fe400010f1408 */
[----:B------:R-:W-:Y:S01]  /*1f20*/  PLOP3.LUT P0, PT, PT, PT, UP1, 0x80, 0x0 ;  /* 0x000000000000781c */ /* 0x000fe20003f0f018 */
[----:B------:R1:W-:Y:S04]  /*1f30*/  STL.64 [R1+0x40], R30 ;  /* 0x0000401e01007387 */ /* 0x0003e80000100a00 */
[----:B------:R1:W-:Y:S08]  /*1f40*/  STL.64 [R1+0x30], R16 ;  /* 0x0000301001007387 */ /* 0x0003f00000100a00 */
[----:B------:R-:W-:Y:S05]  /*1f50*/  @P0 BRA `(.L_x_351) ;  /* 0x000007d000000947 */ /* 0x000fea0003800000 */
        /* <DEDUP_REMOVED lines=18> */
.L_x_352:
        /* <DEDUP_REMOVED lines=18> */
.L_x_353:
        /* <DEDUP_REMOVED lines=29> */
.L_x_355:
[----:B------:R-:W-:Y:S05]  /*2370*/  BSYNC B0 ;  /* 0x0000000000007941 */ /* 0x000fea0003800000 */
.L_x_354:
[----:B--2---:R-:W-:Y:S01]  /*2380*/  IADD3 R4, R27, 0x20, RZ ;  /* 0x000000201b047810 */ /* 0x004fe20007ffe0ff */
        /* <DEDUP_REMOVED lines=15> */
.L_x_357:
[----:B------:R-:W-:Y:S05]  /*2480*/  BSYNC B0 ;  /* 0x0000000000007941 */ /* 0x000fea0003800000 */
.L_x_356:
[----:B------:R-:W-:Y:S01]  /*2490*/  ULDC.64 UR6, c[0x0][0x3a8] ;  /* 0x0000ea0000067ab9 */ /* 0x000fe20000000a00 */
[----:B--2---:R-:W-:Y:S01]  /*24a0*/  IMAD.U32 R4, RZ, RZ, UR18 ;  /* 0x00000012ff047e24 */ /* 0x004fe2000f8e00ff */
        /* <DEDUP_REMOVED lines=25> */
.L_x_359:
[----:B------:R-:W-:Y:S05]  /*2640*/  BSYNC B0 ;  /* 0x0000000000007941 */ /* 0x000fea0003800000 */
.L_x_358:
[----:B------:R-:W-:Y:S05]  /*2650*/  @P0 BRA `(.L_x_360) ;  /* 0x0000616000000947 */ /* 0x000fea0003800000 */
[----:B--2---:R-:W-:Y:S02]  /*2660*/  IADD3 R4, P0, R27, 0x20, RZ ;  /* 0x000000201b047810 */ /* 0x004fe40007f1e0ff */
        /* <DEDUP_REMOVED lines=12> */
.L_x_351:
[----:B------:R-:W2:Y:S01]  /*2730*/  LDL R26, [R1+0x38] ;  /* 0x00003800011a7983 */ /* 0x000ea20000100800 */
[----:B------:R-:W-:Y:S01]  /*2740*/  ULDC.64 UR14, c[0x0][0x198] ;  /* 0x00006600000e7ab9 */ /* 0x000fe20000000a00 */
[----:B------:R-:W-:Y:S01]  /*2750*/  IMAD.U32 R6, RZ, RZ, UR18 ;  /* 0x00000012ff067e24 */ /* 0x000fe2000f8e00ff */
[----:B------:R-:W-:Y:S01]  /*2760*/  UIMAD UR11, UR19, UR14, URZ ;  /* 0x0000000e130b72a4 */ /* 0x000fe2000f8e023f */
[----:B------:R-:W-:Y:S01]  /*2770*/  IMAD.U32 R8, RZ, RZ, UR18 ;  /* 0x00000012ff087e24 */ /* 0x000fe2000f8e00ff */
[----:B------:R-:W-:Y:S01]  /*2780*/  ULDC.64 UR16, c[0x0][0x1a0] ;  /* 0x0000680000107ab9 */ /* 0x000fe20000000a00 */
[----:B------:R-:W-:Y:S01]  /*2790*/  IADD3 R5, R27, 0x20, RZ ;  /* 0x000000201b057810 */ /* 0x000fe20007ffe0ff */
[----:B------:R-:W-:Y:S01]  /*27a0*/  UIMAD UR16, UR19, UR16, URZ ;  /* 0x00000010131072a4 */ /* 0x000fe2000f8e023f */
[----:B------:R-:W-:Y:S01]  /*27b0*/  IMAD.WIDE.U32 R6, R6, c[0x0][0x1a0], R14 ;  /* 0x0000680006067a25 */ /* 0x000fe200078e000e */
[----:B------:R-:W-:-:S02]  /*27c0*/  UIMAD UR15, UR18, UR15, UR11 ;  /* 0x0000000f120f72a4 */ /* 0x000fc4000f8e020b */
[----:B------:R-:W-:Y:S01]  /*27d0*/  UIMAD UR13, UR32, -0x40, UR21 ;  /* 0xffffffc0200d78a4 */ /* 0x000fe2000f8e0215 */
[----:B------:R-:W-:Y:S01]  /*27e0*/  IMAD.WIDE.U32 R8, R8, c[0x0][0x198], R14 ;  /* 0x0000660008087a25 */ /* 0x000fe200078e000e */
[----:B------:R-:W-:Y:S01]  /*27f0*/  UIMAD UR11, UR8, -0x40, UR31 ;  /* 0xffffffc0080b78a4 */ /* 0x000fe2000f8e021f */
[----:B------:R-:W-:Y:S01]  /*2800*/  IADD3 R6, P3, R6, UR25, RZ ;  /* 0x0000001906067c10 */ /* 0x000fe2000ff7e0ff */
[----:B------:R-:W-:Y:S02]  /*2810*/  UIMAD UR17, UR18, UR17, UR16 ;  /* 0x00000011121172a4 */ /* 0x000fe4000f8e0210 */
[C---:B------:R-:W-:Y:S02]  /*2820*/  ISETP.GE.AND P2, PT, R5.reuse, UR13, PT ;  /* 0x0000000d05007c0c */ /* 0x040fe4000bf46270 */
[----:B------:R-:W-:Y:S01]  /*2830*/  ISETP.GE.AND P1, PT, R5, UR11, PT ;  /* 0x0000000b05007c0c */ /* 0x000fe2000bf26270 */
[----:B------:R-:W-:Y:S01]  /*2840*/  IMAD.U32 R5, RZ, RZ, UR15 ;  /* 0x0000000fff057e24 */ /* 0x000fe2000f8e00ff */
[----:B------:R-:W-:-:S02]  /*2850*/  MOV R10, UR17 ;  /* 0x00000011000a7c02 */ /* 0x000fc40008000f00 */
[----:B------:R-:W-:Y:S01]  /*2860*/  IADD3 R8, P0, R8, UR27, RZ ;  /* 0x0000001b08087c10 */ /* 0x000fe2000ff1e0ff */
[----:B------:R-:W-:Y:S01]  /*2870*/  IMAD.MOV.U32 R23, RZ, RZ, 0x40 ;  /* 0x00000040ff177424 */ /* 0x000fe200078e00ff */
[----:B------:R-:W-:Y:S01]  /*2880*/  IADD3.X R7, R7, UR26, R10, P3, !PT ;  /* 0x0000001a07077c10 */ /* 0x000fe20009ffe40a */
[C---:B------:R-:W-:Y:S01]  /*2890*/  IMAD R10, R12.reuse, c[0x0][0x1b8], RZ ;  /* 0x00006e000c0a7a24 */ /* 0x040fe200078e02ff */
[----:B------:R-:W-:Y:S01]  /*28a0*/  IADD3.X R9, R9, UR30, R5, P0, !PT ;  /* 0x0000001e09097c10 */ /* 0x000fe200087fe405 */
[----:B------:R-:W-:Y:S02]  /*28b0*/  IMAD R5, R12, c[0x0][0x1b0], RZ ;  /* 0x00006c000c057a24 */ /* 0x000fe400078e02ff */
[----:B------:R-:W-:-:S04]  /*28c0*/  IMAD.WIDE.U32 R12, R23, c[0x0][0x370], RZ ;  /* 0x0000dc00170c7a25 */ /* 0x000fc800078e00ff */
[----:B-1----:R-:W-:Y:S01]  /*28d0*/  IMAD R15, R23, c[0x0][0x374], RZ ;  /* 0x0000dd00170f7a24 */ /* 0x002fe200078e02ff */
[----:B------:R-:W-:-:S04]  /*28e0*/  @!P1 IADD3 R14, P0, R30, R12, RZ ;  /* 0x0000000c1e0e9210 */ /* 0x000fc80007f1e0ff */
[----:B------:R-:W-:Y:S02]  /*28f0*/  @!P1 IADD3.X R15, R31, R13, R15, P0, !PT ;  /* 0x0000000d1f0f9210 */ /* 0x000fe400007fe40f */
[----:B------:R-:W-:Y:S01]  /*2900*/  @!P2 IADD3 R18, P0, R27, 0x20, RZ ;  /* 0x000000201b12a810 */ /* 0x000fe20007f1e0ff */
[C---:B------:R-:W-:Y:S02]  /*2910*/  IMAD R10, R4.reuse, c[0x0][0x1bc], R10 ;  /* 0x00006f00040a7a24 */ /* 0x040fe400078e020a */
[C---:B------:R-:W-:Y:S02]  /*2920*/  IMAD R11, R4.reuse, c[0x0][0x1b4], R5 ;  /* 0x00006d00040b7a24 */ /* 0x040fe400078e0205 */
[----:B------:R-:W-:-:S04]  /*2930*/  IMAD.WIDE.U32 R6, R4, c[0x0][0x1b8], R6 ;  /* 0x00006e0004067a25 */ /* 0x000fc800078e0006 */
[----:B------:R-:W-:-:S04]  /*2940*/  IMAD.WIDE.U32 R4, R4, c[0x0][0x1b0], R8 ;  /* 0x00006c0004047a25 */ /* 0x000fc800078e0008 */
[----:B------:R-:W-:Y:S01]  /*2950*/  @!P2 IMAD.X R9, RZ, RZ, R20, P0 ;  /* 0x000000ffff09a224 */ /* 0x000fe200000e0614 */
[----:B------:R-:W-:Y:S02]  /*2960*/  PLOP3.LUT P0, PT, PT, PT, UP6, 0x80, 0x0 ;  /* 0x000000000000781c */ /* 0x000fe40003f0f068 */
[C---:B------:R-:W-:Y:S02]  /*2970*/  ISETP.GE.AND P3, PT, R27.reuse, UR13, PT ;  /* 0x0000000d1b007c0c */ /* 0x040fe4000bf66270 */
[----:B------:R-:W-:Y:S02]  /*2980*/  @!P2 IADD3 R8, P4, R27, 0x20, RZ ;  /* 0x000000201b08a810 */ /* 0x000fe40007f9e0ff */
[----:B------:R-:W-:-:S03]  /*2990*/  IADD3 R7, R7, R10, RZ ;  /* 0x0000000a07077210 */ /* 0x000fc60007ffe0ff */
[----:B------:R-:W-:-:S04]  /*29a0*/  @!P2 IMAD.X R12, RZ, RZ, R20, P4 ;  /* 0x000000ffff0ca224 */ /* 0x000fc800020e0614 */
[----:B------:R-:W-:Y:S01]  /*29b0*/  @P0 BAR.SYNC.DEFER_BLOCKING 0x0 ;  /* 0x0000000000000b1d */ /* 0x000fe20000010000 */
[----:B------:R-:W-:Y:S01]  /*29c0*/  IADD3 R5, R5, R11, RZ ;  /* 0x0000000b05057210 */ /* 0x000fe20007ffe0ff */
[----:B------:R-:W-:Y:S01]  /*29d0*/  @!P2 IMAD R17, R12, c[0x0][0x1a0], RZ ;  /* 0x000068000c11aa24 */ /* 0x000fe200078e02ff */
[----:B------:R-:W-:Y:S01]  /*29e0*/  @!P2 MOV R11, R7 ;  /* 0x00000007000ba202 */ /* 0x000fe20000000f00 */
[----:B------:R-:W-:Y:S02]  /*29f0*/  @!P2 IMAD.MOV.U32 R10, RZ, RZ, R6 ;  /* 0x000000ffff0aa224 */ /* 0x000fe400078e0006 */
[----:B------:R-:W-:Y:S01]  /*2a00*/  @!P3 IMAD R19, R20, c[0x0][0x1a0], RZ ;  /* 0x000068001413ba24 */ /* 0x000fe200078e02ff */
[----:B------:R-:W-:Y:S01]  /*2a10*/  @!P2 MOV R12, R4 ;  /* 0x00000004000ca202 */ /* 0x000fe20000000f00 */
[----:B------:R-:W-:Y:S02]  /*2a20*/  @!P2 IMAD R16, R9, c[0x0][0x198], RZ ;  /* 0x000066000910aa24 */ /* 0x000fe400078e02ff */
[----:B------:R-:W-:-:S02]  /*2a30*/  @!P2 IMAD R17, R8, c[0x0][0x1a4], R17 ;  /* 0x000069000811aa24 */ /* 0x000fc400078e0211 */
[----:B------:R-:W-:-:S04]  /*2a40*/  @!P2 IMAD.WIDE.U32 R8, R8, c[0x0][0x1a0], R10 ;  /* 0x000068000808aa25 */ /* 0x000fc800078e000a */
[----:B------:R-:W-:Y:S02]  /*2a50*/  @!P2 IMAD.MOV.U32 R13, RZ, RZ, R5 ;  /* 0x000000ffff0da224 */ /* 0x000fe400078e0005 */
[C---:B------:R-:W-:Y:S02]  /*2a60*/  @!P3 IMAD R10, R27.reuse, c[0x0][0x1a4], R19 ;  /* 0x000069001b0aba24 */ /* 0x040fe400078e0213 */
[----:B------:R-:W-:-:S04]  /*2a70*/  @!P3 IMAD.WIDE.U32 R6, R27, c[0x0][0x1a0], R6 ;  /* 0x000068001b06ba25 */ /* 0x000fc800078e0006 */
[C---:B------:R-:W-:Y:S01]  /*2a80*/  @!P2 IMAD R21, R18.reuse, c[0x0][0x19c], R16 ;  /* 0x000067001215aa24 */ /* 0x040fe200078e0210 */
[----:B------:R-:W-:Y:S01]  /*2a90*/  @!P3 IADD3 R7, R7, R10, RZ ;  /* 0x0000000a0707b210 */ /* 0x000fe20007ffe0ff */
[----:B------:R-:W-:Y:S01]  /*2aa0*/  @!P2 IMAD.WIDE.U32 R18, R18, c[0x0][0x198], R12 ;  /* 0x000066001212aa25 */ /* 0x000fe200078e000c */
[----:B------:R-:W-:Y:S02]  /*2ab0*/  @!P3 LEA R12, P5, R6, c[0x0][0x170], 0x1 ;  /* 0x00005c00060cba11 */ /* 0x000fe400078a08ff */
[----:B------:R-:W-:Y:S01]  /*2ac0*/  @!P2 LEA R10, P4, R8, c[0x0][0x170], 0x1 ;  /* 0x00005c00080aaa11 */ /* 0x000fe200078808ff */
[----:B------:R-:W-:Y:S01]  /*2ad0*/  @!P3 IMAD R11, R20, c[0x0][0x198], RZ ;  /* 0x00006600140bba24 */ /* 0x000fe200078e02ff */
[----:B------:R-:W-:Y:S01]  /*2ae0*/  @!P3 LEA.HI.X R13, R6, c[0x0][0x174], R7, 0x1, P5 ;  /* 0x00005d00060dba11 */ /* 0x000fe200028f0c07 */
[----:B------:R-:W-:Y:S02]  /*2af0*/  @!P2 IMAD.IADD R9, R9, 0x1, R17 ;  /* 0x000000010909a824 */ /* 0x000fe400078e0211 */
[----:B------:R-:W-:-:S03]  /*2b00*/  @!P3 IMAD R20, R27, c[0x0][0x19c], R11 ;  /* 0x000067001b14ba24 */ /* 0x000fc600078e020b */
[----:B------:R-:W-:Y:S01]  /*2b10*/  @!P2 LEA.HI.X R11, R8, c[0x0][0x174], R9, 0x1, P4 ;  /* 0x00005d00080baa11 */ /* 0x000fe200020f0c09 */
        /* <DEDUP_REMOVED lines=18> */
[----:B------:R-:W-:-:S03]  /*2c40*/  ISETP.GE.AND P0, PT, R27, UR11, PT ;  /* 0x0000000b1b007c0c */ /* 0x000fc6000bf06270 */
[----:B------:R-:W0:Y:S04]  /*2c50*/  LDGDEPBAR ;  /* 0x00000000000079af */ /* 0x000e280000000000 */
[----:B--2---:R-:W2:Y:S06]  /*2c60*/  LDL R10, [R1+0x3c] ;  /* 0x00003c00010a7983 */ /* 0x004eac0000100800 */
[----:B------:R-:W-:Y:S04]  /*2c70*/  @P0 STS.128 [R26+0x6000], RZ ;  /* 0x006000ff1a000388 */ /* 0x000fe80000000c00 */
[----:B------:R-:W-:Y:S04]  /*2c80*/  @P0 STS.128 [R26+0x8000], RZ ;  /* 0x008000ff1a000388 */ /* 0x000fe80000000c00 */
[----:B------:R-:W-:Y:S04]  /*2c90*/  @P0 STS.128 [R26+0xa000], RZ ;  /* 0x00a000ff1a000388 */ /* 0x000fe80000000c00 */
[----:B------:R-:W-:Y:S01]  /*2ca0*/  @!PT LDS RZ, [RZ] ;  /* 0x00000000fffff984 */ /* 0x000fe20000000800 */
[----:B------:R-:W-:Y:S01]  /*2cb0*/  @!PT LDS RZ, [RZ] ;  /* 0x00000000fffff984 */ /* 0x000fe20000000800 */
[----:B------:R-:W-:Y:S01]  /*2cc0*/  @!PT LDS RZ, [RZ] ;  /* 0x00000000fffff984 */ /* 0x000fe20000000800 */
[----:B------:R3:W-:Y:S01]  /*2cd0*/  @!P0 LDGSTS.E.BYPASS.LTC128B.128 [R26+0x6000], [R30.64] ;  /* 0x060000001e1a8fae */ /* 0x0007e2000b901d44 */
[----:B------:R-:W-:-:S03]  /*2ce0*/  IMAD.WIDE.U32 R24, R23, c[0x0][0x190], RZ ;  /* 0x0000640017187a25 */ /* 0x000fc600078e00ff */
[----:B------:R3:W-:Y:S04]  /*2cf0*/  @!P0 LDGSTS.E.BYPASS.LTC128B.128 [R26+0x8000], [R30.64+0x80] ;  /* 0x080000801e1a8fae */ /* 0x0007e8000b901d44 */
[----:B------:R3:W-:Y:S04]  /*2d00*/  @!P0 LDGSTS.E.BYPASS.LTC128B.128 [R26+0xa000], [R30.64+0x100] ;  /* 0x0a0001001e1a8fae */ /* 0x0007e8000b901d44 */
[----:B------:R-:W-:Y:S04]  /*2d10*/  @P1 STS.128 [R26+0x7000], RZ ;  /* 0x007000ff1a001388 */ /* 0x000fe80000000c00 */
[----:B------:R-:W-:Y:S01]  /*2d20*/  @P1 STS.128 [R26+0x9000], RZ ;  /* 0x009000ff1a001388 */ /* 0x000fe20000000c00 */
[----:B------:R-:W-:-:S03]  /*2d30*/  IMAD R23, R23, c[0x0][0x194], RZ ;  /* 0x0000650017177a24 */ /* 0x000fc600078e02ff */
[----:B------:R-:W-:Y:S01]  /*2d40*/  @P1 STS.128 [R26+0xb000], RZ ;  /* 0x00b000ff1a001388 */ /* 0x000fe20000000c00 */
[----:B------:R-:W-:-:S03]  /*2d50*/  @!P1 IADD3 R8, P6, R28, R24, RZ ;  /* 0x000000181c089210 */ /* 0x000fc60007fde0ff */
[----:B------:R-:W-:Y:S01]  /*2d60*/  @!PT LDS RZ, [RZ] ;  /* 0x00000000fffff984 */ /* 0x000fe20000000800 */
[----:B------:R-:W-:Y:S01]  /*2d70*/  @!PT LDS RZ, [RZ] ;  /* 0x00000000fffff984 */ /* 0x000fe20000000800 */
[----:B------:R-:W-:Y:S01]  /*2d80*/  @!PT LDS RZ, [RZ] ;  /* 0x00000000fffff984 */ /* 0x000fe20000000800 */
[----:B------:R1:W-:Y:S01]  /*2d90*/  @!P1 LDGSTS.E.BYPASS.LTC128B.128 [R26+0x7000], [R14.64] ;  /* 0x070000000e1a9fae */ /* 0x0003e2000b901d44 */
[----:B------:R-:W-:-:S03]  /*2da0*/  @!P3 IMAD.WIDE.U32 R16, R27, c[0x0][0x198], R4 ;  /* 0x000066001b10ba25 */ /* 0x000fc600078e0004 */
[----:B------:R1:W-:Y:S04]  /*2db0*/  @!P1 LDGSTS.E.BYPASS.LTC128B.128 [R26+0x9000], [R14.64+0x80] ;  /* 0x090000800e1a9fae */ /* 0x0003e8000b901d44 */
[----:B------:R1:W-:Y:S04]  /*2dc0*/  @!P1 LDGSTS.E.BYPASS.LTC128B.128 [R26+0xb000], [R14.64+0x100] ;  /* 0x0b0001000e1a9fae */ /* 0x0003e8000b901d44 */
[----:B------:R-:W-:Y:S01]  /*2dd0*/  @P0 STS.128 [R26], RZ ;  /* 0x000000ff1a000388 */ /* 0x000fe20000000c00 */
[----:B------:R-:W-:-:S03]  /*2de0*/  @!P1 IADD3.X R9, R29, R25, R23, P6, !PT ;  /* 0x000000191d099210 */ /* 0x000fc600037fe417 */
[----:B------:R-:W-:Y:S04]  /*2df0*/  @P0 STS.128 [R26+0x2000], RZ ;  /* 0x002000ff1a000388 */ /* 0x000fe80000000c00 */
[----:B------:R-:W-:Y:S01]  /*2e00*/  @P0 STS.128 [R26+0x4000], RZ ;  /* 0x004000ff1a000388 */ /* 0x000fe20000000c00 */
[----:B------:R-:W-:-:S03]  /*2e10*/  @!P3 IADD3 R5, R17, R20, RZ ;  /* 0x000000141105b210 */ /* 0x000fc60007ffe0ff */
[----:B------:R-:W-:Y:S01]  /*2e20*/  @!PT LDS RZ, [RZ] ;  /* 0x00000000fffff984 */ /* 0x000fe20000000800 */
[----:B------:R-:W-:Y:S01]  /*2e30*/  @!PT LDS RZ, [RZ] ;  /* 0x00000000fffff984 */ /* 0x000fe20000000800 */
[----:B------:R-:W-:Y:S01]  /*2e40*/  @!PT LDS RZ, [RZ] ;  /* 0x00000000fffff984 */ /* 0x000fe20000000800 */
[----:B------:R2:W-:Y:S01]  /*2e50*/  @!P0 LDGSTS.E.BYPASS.LTC128B.128 [R26], [R28.64] ;  /* 0x000000001c1a8fae */ /* 0x0005e2000b901d44 */
[----:B------:R-:W-:-:S03]  /*2e60*/  @!P3 LEA R6, P5, R16, c[0x0][0x168], 0x1 ;  /* 0x00005a001006ba11 */ /* 0x000fc600078a08ff */
[----:B------:R2:W-:Y:S04]  /*2e70*/  @!P0 LDGSTS.E.BYPASS.LTC128B.128 [R26+0x2000], [R28.64+0x80] ;  /* 0x020000801c1a8fae */ /* 0x0005e8000b901d44 */
[----:B------:R2:W-:Y:S04]  /*2e80*/  @!P0 LDGSTS.E.BYPASS.LTC128B.128 [R26+0x4000], [R28.64+0x100] ;  /* 0x040001001c1a8fae */ /* 0x0005e8000b901d44 */
[----:B------:R-:W-:Y:S01]  /*2e90*/  @P1 STS.128 [R26+0x1000], RZ ;  /* 0x001000ff1a001388 */ /* 0x000fe20000000c00 */
[----:B------:R-:W-:-:S03]  /*2ea0*/  @!P3 LEA.HI.X R7, R16, c[0x0][0x16c], R5, 0x1, P5 ;  /* 0x00005b001007ba11 */ /* 0x000fc600028f0c05 */
[----:B------:R-:W-:Y:S01]  /*2eb0*/  @P1 STS.128 [R26+0x3000], RZ ;  /* 0x003000ff1a001388 */ /* 0x000fe20000000c00 */
[----:B------:R-:W-:-:S03]  /*2ec0*/  @!P2 IMAD.IADD R17, R19, 0x1, R21 ;  /* 0x000000011311a824 */ /* 0x000fc600078e0215 */
[----:B------:R-:W-:Y:S01]  /*2ed0*/  @P1 STS.128 [R26+0x5000], RZ ;  /* 0x005000ff1a001388 */ /* 0x000fe20000000c00 */
[----:B------:R-:W-:-:S03]  /*2ee0*/  @!P2 LEA R4, P4, R18, c[0x0][0x168], 0x1 ;  /* 0x00005a001204aa11 */ /* 0x000fc600078808ff */
[----:B------:R-:W-:Y:S01]  /*2ef0*/  @!PT LDS RZ, [RZ] ;  /* 0x00000000fffff984 */ /* 0x000fe20000000800 */
[----:B------:R-:W-:Y:S01]  /*2f00*/  @!PT LDS RZ, [RZ] ;  /* 0x00000000fffff984 */ /* 0x000fe20000000800 */
[----:B------:R-:W-:Y:S01]  /*2f10*/  @!PT LDS RZ, [RZ] ;  /* 0x00000000fffff984 */ /* 0x000fe20000000800 */
[----:B------:R5:W-:Y:S04]  /*2f20*/  @!P1 LDGSTS.E.BYPASS.LTC128B.128 [R26+0x1000], [R8.64] ;  /* 0x01000000081a9fae */ /* 0x000be8000b901d44 */
[----:B------:R5:W-:Y:S04]  /*2f30*/  @!P1 LDGSTS.E.BYPASS.LTC128B.128 [R26+0x3000], [R8.64+0x80] ;  /* 0x03000080081a9fae */ /* 0x000be8000b901d44 */
[----:B------:R5:W-:Y:S04]  /*2f40*/  @!P1 LDGSTS.E.BYPASS.LTC128B.128 [R26+0x5000], [R8.64+0x100] ;  /* 0x05000100081a9fae */ /* 0x000be8000b901d44 */
[----:B------:R-:W-:Y:S01]  /*2f50*/  @P3 STS.128 [R26+0xc000], RZ ;  /* 0x00c000ff1a003388 */ /* 0x000fe20000000c00 */
[----:B------:R-:W-:-:S03]  /*2f60*/  @!P2 LEA.HI.X R5, R18, c[0x0][0x16c], R17, 0x1, P4 ;  /* 0x00005b001205aa11 */ /* 0x000fc600020f0c11 */
        /* <DEDUP_REMOVED lines=17> */
[----:B-1----:R-:W-:Y:S01]  /*3080*/  MOV R6, 0x7f800000 ;  /* 0x7f80000000067802 */ /* 0x002fe20000000f00 */
[----:B------:R-:W-:-:S02]  /*3090*/  IMAD.MOV.U32 R7, RZ, RZ, 0x7f800000 ;  /* 0x7f800000ff077424 */ /* 0x000fc400078e00ff */
[----:B------:R-:W0:Y:S01]  /*30a0*/  LDGDEPBAR ;  /* 0x00000000000079af */ /* 0x000e220000000000 */
[----:B------:R-:W-:-:S04]  /*30b0*/  DEPBAR.LE SB0, 0x1 ;  /* 0x000080400000791a */ /* 0x000fc80000000000 */
[C---:B--2---:R-:W-:Y:S02]  /*30c0*/  IADD3 R4, R10.reuse, 0x8, RZ ;  /* 0x000000080a047810 */ /* 0x044fe40007ffe0ff */
[----:B------:R-:W-:Y:S02]  /*30d0*/  ISETP.GE.AND P1, PT, R10, UR11, PT ;  /* 0x0000000b0a007c0c */ /* 0x000fe4000bf26270 */
[----:B------:R-:W-:Y:S02]  /*30e0*/  ISETP.GE.AND P0, PT, R4, UR11, PT ;  /* 0x0000000b04007c0c */ /* 0x000fe4000bf06270 */
[----:B------:R-:W-:-:S05]  /*30f0*/  MOV R4, 0x4 ;  /* 0x0000000400047802 */ /* 0x000fca0000000f00 */
[----:B------:R-:W-:-:S05]  /*3100*/  IMAD.WIDE R4, R10, R4, UR6 ;  /* 0x000000060a047e25 */ /* 0x000fca000f8e0204 */
[----:B------:R-:W2:Y:S04]  /*3110*/  @!P1 LDG.E R7, [R4.64] ;  /* 0x0000000404079981 */ /* 0x000ea8000c1e1900 */
[----:B------:R-:W2:Y:S04]  /*3120*/  @!P0 LDG.E R6, [R4.64+0x20] ;  /* 0x0000200404068981 */ /* 0x000ea8000c1e1900 */
[----:B------:R-:W-:Y:S01]  /*3130*/  BAR.SYNC.DEFER_BLOCKING 0x0 ;  /* 0x0000000000007b1d */ /* 0x000fe20000010000 */
[----:B-----5:R-:W-:-:S05]  /*3140*/  SHF.R.S32.HI R8, RZ, 0x1f, R22 ;  /* 0x0000001fff087819 */ /* 0x020fca0000011416 */
[----:B------:R-:W1:Y:S04]  /*3150*/  LDSM.16.M88.4 R148, [R252+0x12000] ;  /* 0x01200000fc94783b */ /* 0x000e680000000200 */
[----:B------:R-:W1:Y:S04]  /*3160*/  LDSM.16.M88.4 R152, [R252+0x12800] ;  /* 0x01280000fc98783b */ /* 0x000e680000000200 */
[----:B------:R-:W1:Y:S04]  /*3170*/  LDSM.16.M88.4 R180, [R252+0x14000] ;  /* 0x01400000fcb4783b */ /* 0x000e680000000200 */
[----:B------:R-:W1:Y:S04]  /*3180*/  LDSM.16.M88.4 R184, [R252+0x14800] ;  /* 0x01480000fcb8783b */ /* 0x000e680000000200 */
[----:B------:R-:W1:Y:S04]  /*3190*/  LDSM.16.M88.4 R212, [R252+0x16000] ;  /* 0x01600000fcd4783b */ /* 0x000e680000000200 */
[----:B------:R-:W1:Y:S04]  /*31a0*/  LDSM.16.M88.4 R216, [R252+0x16800] ;  /* 0x01680000fcd8783b */ /* 0x000e680000000200 */
[----:B--2---:R2:W-:Y:S04]  /*31b0*/  STL [R1+0x64], R6 ;  /* 0x0000640601007387 */ /* 0x0045e80000100800 */
[----:B------:R5:W-:Y:S04]  /*31c0*/  STL [R1+0x60], R7 ;  /* 0x0000600701007387 */ /* 0x000be80000100800 */
[----:B------:R-:W4:Y:S04]  /*31d0*/  LDL R10, [R1+0x4] ;  /* 0x00000400010a7983 */ /* 0x000f280000100800 */
[----:B------:R-:W4:Y:S01]  /*31e0*/  LDL R9, [R1] ;  /* 0x0000000001097983 */ /* 0x000f220000100800 */
[----:B--2---:R-:W-:Y:S01]  /*31f0*/  IMAD.MOV.U32 R6, RZ, RZ, c[0x0][0x308] ;  /* 0x0000c200ff067624 */ /* 0x004fe200078e00ff */
[----:B-----5:R-:W-:-:S05]  /*3200*/  MOV R7, c[0x0][0x30c] ;  /* 0x0000c30000077a02 */ /* 0x020fca0000000f00 */
[----:B------:R2:W5:Y:S04]  /*3210*/  LDG.E.64 R4, [R6.64+0x8] ;  /* 0x0000080406047981 */ /* 0x000568000c1e1b00 */
[----:B--2---:R-:W2:Y:S01]  /*3220*/  LDG.E.64 R6, [R6.64] ;  /* 0x0000000406067981 */ /* 0x004ea2000c1e1b00 */
        /* <DEDUP_REMOVED lines=41> */
[----:B---3--:R-:W-:Y:S01]  /*34c0*/  CS2R R30, SRZ ;  /* 0x00000000001e7805 */ /* 0x008fe2000001ff00 */
[----:B------:R-:W-:Y:S01]  /*34d0*/  CS2R R28, SRZ ;  /* 0x00000000001c7805 */ /* 0x000fe2000001ff00 */
[----:B------:R-:W-:Y:S01]  /*34e0*/  CS2R R34, SRZ ;  /* 0x0000000000227805 */ /* 0x000fe2000001ff00 */
[----:B------:R-:W-:Y:S01]  /*34f0*/  CS2R R32, SRZ ;  /* 0x0000000000207805 */ /* 0x000fe2000001ff00 */
[----:B------:R-:W-:Y:S01]  /*3500*/  CS2R R26, SRZ ;  /* 0x00000000001a7805 */ /* 0x000fe2000001ff00 */
[----:B------:R-:W-:Y:S01]  /*3510*/  CS2R R24, SRZ ;  /* 0x0000000000187805 */ /* 0x000fe2000001ff00 */
[----:B------:R-:W-:Y:S01]  /*3520*/  CS2R R20, SRZ ;  /* 0x0000000000147805 */ /* 0x000fe2000001ff00 */
[----:B------:R-:W-:Y:S01]  /*3530*/  UIADD3 UR16, UR18, 0x40, URZ ;  /* 0x0000004012107890 */ /* 0x000fe2000fffe03f */
[----:B----4-:R-:W3:Y:S04]  /*3540*/  LDSM.16.M88.4 R156, [R10+0x12000] ;  /* 0x012000000a9c783b */ /* 0x010ee80000000200 */
[----:B------:R-:W4:Y:S04]  /*3550*/  LDSM.16.M88.4 R160, [R10+0x12800] ;  /* 0x012800000aa0783b */ /* 0x000f280000000200 */
[----:B------:R-:W1:Y:S04]  /*3560*/  LDSM.16.M88.4 R164, [R9+0x12000] ;  /* 0x0120000009a4783b */ /* 0x000e680000000200 */
[----:B------:R-:W1:Y:S04]  /*3570*/  LDSM.16.M88.4 R168, [R9+0x12800] ;  /* 0x0128000009a8783b */ /* 0x000e680000000200 */
[----:B------:R-:W1:Y:S04]  /*3580*/  LDSM.16.M88.4 R188, [R10+0x14000] ;  /* 0x014000000abc783b */ /* 0x000e680000000200 */
[----:B------:R-:W1:Y:S04]  /*3590*/  LDSM.16.M88.4 R192, [R10+0x14800] ;  /* 0x014800000ac0783b */ /* 0x000e680000000200 */
[----:B------:R-:W1:Y:S01]  /*35a0*/  LDSM.16.M88.4 R196, [R9+0x14000] ;  /* 0x0140000009c4783b */ /* 0x000e620000000200 */
[----:B-----5:R-:W-:-:S03]  /*35b0*/  IADD3 R4, P1, P0, R4, UR46, R22 ;  /* 0x0000002e04047c10 */ /* 0x020fc6000f83e016 */
[----:B------:R-:W1:Y:S01]  /*35c0*/  LDSM.16.M88.4 R200, [R9+0x14800] ;  /* 0x0148000009c8783b */ /* 0x000e620000000200 */
[----:B------:R-:W-:-:S03]  /*35d0*/  IADD3.X R5, R5, UR50, R8, P1, P0 ;  /* 0x0000003205057c10 */ /* 0x000fc60008fe0408 */
[----:B------:R-:W1:Y:S04]  /*35e0*/  LDSM.16.M88.4 R220, [R10+0x16000] ;  /* 0x016000000adc783b */ /* 0x000e680000000200 */
[----:B------:R5:W-:Y:S04]  /*35f0*/  STL [R1+0x78], R5 ;  /* 0x0000780501007387 */ /* 0x000be80000100800 */
[----:B------:R1:W1:Y:S04]  /*3600*/  LDSM.16.M88.4 R224, [R10+0x16800] ;  /* 0x016800000ae0783b */ /* 0x0002680000000200 */
[----:B------:R1:W1:Y:S04]  /*3610*/  LDSM.16.M88.4 R228, [R9+0x16000] ;  /* 0x0160000009e4783b */ /* 0x0002680000000200 */
[----:B------:R1:W1:Y:S01]  /*3620*/  LDSM.16.M88.4 R232, [R9+0x16800] ;  /* 0x0168000009e8783b */ /* 0x0002620000000200 */
[----:B--2---:R2:W3:Y:S03]  /*3630*/  R2UR UR14, R7 ;  /* 0x00000000070e73c2 */ /* 0x0044e600000e0000 */
[----:B--2---:R-:W2:Y:S01]  /*3640*/  LDL R7, [R1+0x2c] ;  /* 0x00002c0001077983 */ /* 0x004ea20000100800 */
[----:B-----5:R-:W-:-:S04]  /*3650*/  IMAD.WIDE.U32 R4, R4, -0x2daee0ad, RZ ;  /* 0xd2511f5304047825 */ /* 0x020fc800078e00ff */
[----:B------:R-:W5:Y:S01]  /*3660*/  R2UR UR15, R6 ;  /* 0x00000000060f73c2 */ /* 0x000f6200000e0000 */
[----:B------:R1:W-:Y:S01]  /*3670*/  STL.64 [R1+0x68], R4 ;  /* 0x0000680401007387 */ /* 0x0003e20000100a00 */
[----:B------:R-:W-:Y:S01]  /*3680*/  CS2R R22, SRZ ;  /* 0x0000000000167805 */ /* 0x000fe2000001ff00 */
[----:B------:R-:W-:Y:S02]  /*3690*/  UIADD3 UR17, UR17, -UR21, URZ ;  /* 0x8000001511117290 */ /* 0x000fe4000fffe03f */
[----:B---3--:R-:W-:Y:S02]  /*36a0*/  UIADD3 UR29, UR14, -0x4498517b, URZ ;  /* 0xbb67ae850e1d7890 */ /* 0x008fe4000fffe03f */
[----:B------:R-:W-:Y:S02]  /*36b0*/  UIADD3 UR27, UR14, 0x76cf5d0a, URZ ;  /* 0x76cf5d0a0e1b7890 */ /* 0x000fe4000fffe03f */
[----:B------:R-:W-:Y:S02]  /*36c0*/  UIADD3 UR25, UR14, 0x32370b8f, URZ ;  /* 0x32370b8f0e197890 */ /* 0x000fe4000fffe03f */
[----:B------:R-:W-:-:S02]  /*36d0*/  UIADD3 UR23, UR14, -0x126145ec, URZ ;  /* 0xed9eba140e177890 */ /* 0x000fc4000fffe03f */
[----:B------:R-:W-:Y:S02]  /*36e0*/  UIADD3 UR20, UR14, -0x56f99767, URZ ;  /* 0xa90668990e147890 */ /* 0x000fe4000fffe03f */
[----:B------:R-:W-:Y:S02]  /*36f0*/  UIADD3 UR18, UR14, 0x646e171e, URZ ;  /* 0x646e171e0e127890 */ /* 0x000fe4000fffe03f */
[----:B-----5:R-:W-:Y:S02]  /*3700*/  UIADD3 UR30, UR15, -0x61c88647, URZ ;  /* 0x9e3779b90f1e7890 */ /* 0x020fe4000fffe03f */
[----:B------:R-:W-:Y:S02]  /*3710*/  UIADD3 UR28, UR15, 0x3c6ef372, URZ ;  /* 0x3c6ef3720f1c7890 */ /* 0x000fe4000fffe03f */
[----:B------:R-:W-:Y:S02]  /*3720*/  UIADD3 UR26, UR15, -0x255992d5, URZ ;  /* 0xdaa66d2b0f1a7890 */ /* 0x000fe4000fffe03f */
[----:B------:R-:W-:-:S02]  /*3730*/  UIADD3 UR24, UR15, 0x78dde6e4, URZ ;  /* 0x78dde6e40f187890 */ /* 0x000fc4000fffe03f */
[----:B------:R-:W-:Y:S02]  /*3740*/  UIADD3 UR22, UR15, 0x1715609d, URZ ;  /* 0x1715609d0f167890 */ /* 0x000fe4000fffe03f */
[----:B------:R-:W-:Y:S01]  /*3750*/  UIADD3 UR19, UR15, -0x4ab325aa, URZ ;  /* 0xb54cda560f137890 */ /* 0x000fe2000fffe03f */
[----:B--2---:R2:W3:Y:S04]  /*3760*/  LDSM.16.M88.4 R172, [R7+0x12000] ;  /* 0x0120000007ac783b */ /* 0x0044e80000000200 */
[----:B------:R2:W1:Y:S04]  /*3770*/  LDSM.16.M88.4 R176, [R7+0x12800] ;  /* 0x0128000007b0783b */ /* 0x0004680000000200 */
[----:B------:R2:W1:Y:S04]  /*3780*/  LDSM.16.M88.4 R204, [R7+0x14000] ;  /* 0x0140000007cc783b */ /* 0x0004680000000200 */
[----:B------:R2:W1:Y:S04]  /*3790*/  LDSM.16.M88.4 R208, [R7+0x14800] ;  /* 0x0148000007d0783b */ /* 0x0004680000000200 */
[----:B------:R2:W1:Y:S04]  /*37a0*/  LDSM.16.M88.4 R236, [R7+0x16000] ;  /* 0x0160000007ec783b */ /* 0x0004680000000200 */
[----:B----4-:R2:W1:Y:S02]  /*37b0*/  LDSM.16.M88.4 R240, [R7+0x16800] ;  /* 0x0168000007f0783b */ /* 0x0104640000000200 */
.L_x_363:
[----:B------:R-:W4:Y:S01]  /*37c0*/  LDL R98, [R1+0x8] ;  /* 0x0000080001627983 */ /* 0x000f220000100800 */
[----:B------:R-:W-:Y:S02]  /*37d0*/  USHF.L.U32 UR11, UR8, 0x6, URZ ;  /* 0x00000006080b7899 */ /* 0x000fe4000800063f */
[----:B------:R-:W-:Y:S01]  /*37e0*/  UISETP.GT.AND UP1, UPT, UR8, UR12, UPT ;  /* 0x0000000c0800728c */ /* 0x000fe2000bf24270 */
[----:B-----5:R-:W5:Y:S01]  /*37f0*/  LDL R91, [R1+0x4] ;  /* 0x00000400015b7983 */ /* 0x020f620000100800 */
[----:B------:R-:W-:Y:S02]  /*3800*/  UISETP.GE.AND UP0, UPT, UR11, UR17, UPT ;  /* 0x000000110b00728c */ /* 0x000fe4000bf06270 */
[----:B------:R-:W-:Y:S01]  /*3810*/  IMAD.U32 R88, RZ, RZ, UR11 ;  /* 0x0000000bff587e24 */ /* 0x000fe2000f8e00ff */
[----:B--2---:R-:W2:Y:S01]  /*3820*/  LDL R97, [R1+0xc] ;  /* 0x00000c0001617983 */ /* 0x004ea20000100800 */
[----:B------:R-:W-:Y:S03]  /*3830*/  UISETP.LT.AND UP0, UPT, UR16, UR21, UP0 ;  /* 0x000000151000728c */ /* 0x000fe60008701270 */
[----:B---3--:R-:W3:Y:S03]  /*3840*/  LDL R89, [R1] ;  /* 0x0000000001597983 */ /* 0x008ee60000100800 */
        /* <DEDUP_REMOVED lines=12> */
[----:B----4-:R-:W-:Y:S08]  /*3910*/  LDSM.16.M88.4 R16, [R98] ;  /* 0x000000006210783b */ /* 0x010ff00000000200 */
[----:B-1----:R-:W1:Y:S08]  /*3920*/  LDSM.16.M88.4 R8, [R252+0xc000] ;  /* 0x00c00000fc08783b */ /* 0x002e700000000200 */
[----:B------:R-:W2:Y:S08]  /*3930*/  LDSM.16.M88.4 R68, [R252+0xc800] ;  /* 0x00c80000fc44783b */ /* 0x000eb00000000200 */
[----:B------:R-:W-:Y:S08]  /*3940*/  LDSM.16.M88.4 R72, [R97] ;  /* 0x000000006148783b */ /* 0x000ff00000000200 */
[----:B-----5:R-:W4:Y:S08]  /*3950*/  LDSM.16.M88.4 R76, [R91+0xc000] ;  /* 0x00c000005b4c783b */ /* 0x020f300000000200 */
[----:B------:R-:W5:Y:S01]  /*3960*/  LDSM.16.M88.4 R80, [R91+0xc800] ;  /* 0x00c800005b50783b */ /* 0x000f620000000200 */
[C---:B-1----:R-:W-:Y:S07]  /*3970*/  HMMA.16816.F32 R4, R16.reuse, R8, RZ ;  /* 0x000000081004723c */ /* 0x042fee00000018ff */
[----:B---3--:R-:W-:Y:S01]  /*3980*/  LDSM.16.M88.4 R84, [R89+0xc800] ;  /* 0x00c800005954783b */ /* 0x008fe20000000200 */
[C---:B------:R-:W-:Y:S08]  /*3990*/  HMMA.16816.F32 R8, R16.reuse, R10, RZ ;  /* 0x0000000a1008723c */ /* 0x040ff000000018ff */
[C---:B--2---:R-:W-:Y:S08]  /*39a0*/  HMMA.16816.F32 R12, R16.reuse, R68, RZ ;  /* 0x00000044100c723c */ /* 0x044ff000000018ff */
[----:B------:R-:W-:Y:S01]  /*39b0*/  HMMA.16816.F32 R16, R16, R70, RZ ;  /* 0x000000461010723c */ /* 0x000fe200000018ff */
[----:B------:R-:W-:Y:S07]  /*39c0*/  LDSM.16.M88.4 R68, [R96] ;  /* 0x000000006044783b */ /* 0x000fee0000000200 */
[C---:B----4-:R-:W-:Y:S08]  /*39d0*/  HMMA.16816.F32 R4, R72.reuse, R76, R4 ;  /* 0x0000004c4804723c */ /* 0x050ff00000001804 */
[C---:B------:R-:W-:Y:S01]  /*39e0*/  HMMA.16816.F32 R8, R72.reuse, R78, R8 ;  /* 0x0000004e4808723c */ /* 0x040fe20000001808 */
[----:B------:R-:W1:Y:S07]  /*39f0*/  LDSM.16.M88.4 R76, [R89+0xc000] ;  /* 0x00c00000594c783b */ /* 0x000e6e0000000200 */
[C---:B-----5:R-:W-:Y:S08]  /*3a00*/  HMMA.16816.F32 R12, R72.reuse, R80, R12 ;  /* 0x00000050480c723c */ /* 0x060ff0000000180c */
[----:B------:R-:W-:Y:S01]  /*3a10*/  HMMA.16816.F32 R16, R72, R82, R16 ;  /* 0x000000524810723c */ /* 0x000fe20000001810 */
[----:B------:R-:W-:Y:S08]  /*3a20*/  LDSM.16.M88.4 R72, [R95] ;  /* 0x000000005f48783b */ /* 0x000ff00000000200 */
[----:B------:R-:W-:Y:S01]  /*3a30*/  LDSM.16.M88.4 R80, [R90+0xc800] ;  /* 0x00c800005a50783b */ /* 0x000fe20000000200 */
[C---:B-1----:R-:W-:Y:S08]  /*3a40*/  HMMA.16816.F32 R4, R68.reuse, R76, R4 ;  /* 0x0000004c4404723c */ /* 0x042ff00000001804 */
[C---:B------:R-:W-:Y:S01]  /*3a50*/  HMMA.16816.F32 R8, R68.reuse, R78, R8 ;  /* 0x0000004e4408723c */ /* 0x040fe20000001808 */
[----:B------:R-:W1:Y:S07]  /*3a60*/  LDSM.16.M88.4 R76, [R90+0xc000] ;  /* 0x00c000005a4c783b */ /* 0x000e6e0000000200 */
[C---:B------:R-:W-:Y:S08]  /*3a70*/  HMMA.16816.F32 R12, R68.reuse, R84, R12 ;  /* 0x00000054440c723c */ /* 0x040ff0000000180c */
[----:B------:R-:W-:Y:S01]  /*3a80*/  HMMA.16816.F32 R16, R68, R86, R16 ;  /* 0x000000564410723c */ /* 0x000fe20000001810 */
[----:B------:R-:W-:Y:S08]  /*3a90*/  LDSM.16.M88.4 R68, [R98+0x2000] ;  /* 0x002000006244783b */ /* 0x000ff00000000200 */
[----:B------:R-:W-:Y:S01]  /*3aa0*/  LDSM.16.M88.4 R84, [R252+0xe800] ;  /* 0x00e80000fc54783b */ /* 0x000fe20000000200 */
[C---:B-1----:R-:W-:Y:S08]  /*3ab0*/  HMMA.16816.F32 R4, R72.reuse, R76, R4 ;  /* 0x0000004c4804723c */ /* 0x042ff00000001804 */
[C---:B------:R-:W-:Y:S01]  /*3ac0*/  HMMA.16816.F32 R8, R72.reuse, R78, R8 ;  /* 0x0000004e4808723c */ /* 0x040fe20000001808 */
[----:B------:R-:W1:Y:S07]  /*3ad0*/  LDSM.16.M88.4 R76, [R252+0xe000] ;  /* 0x00e00000fc4c783b */ /* 0x000e6e0000000200 */
[C---:B------:R-:W-:Y:S08]  /*3ae0*/  HMMA.16816.F32 R12, R72.reuse, R80, R12 ;  /* 0x00000050480c723c */ /* 0x040ff0000000180c */
[----:B------:R-:W-:Y:S01]  /*3af0*/  HMMA.16816.F32 R16, R72, R82, R16 ;  /* 0x000000524810723c */ /* 0x000fe20000001810 */
[----:B------:R-:W-:Y:S08]  /*3b00*/  LDSM.16.M88.4 R72, [R97+0x2000] ;  /* 0x002000006148783b */ /* 0x000ff00000000200 */
[----:B------:R-:W2:Y:S01]  /*3b10*/  LDSM.16.M88.4 R80, [R91+0xe000] ;  /* 0x00e000005b50783b */ /* 0x000ea20000000200 */
[C---:B-1----:R-:W-:Y:S08]  /*3b20*/  HMMA.16816.F32 R4, R68.reuse, R76, R4 ;  /* 0x0000004c4404723c */ /* 0x042ff00000001804 */
[C---:B------:R-:W-:Y:S01]  /*3b30*/  HMMA.16816.F32 R8, R68.reuse, R78, R8 ;  /* 0x0000004e4408723c */ /* 0x040fe20000001808 */
[----:B------:R-:W1:Y:S07]  /*3b40*/  LDSM.16.M88.4 R76, [R91+0xe800] ;  /* 0x00e800005b4c783b */ /* 0x000e6e0000000200 */
[C---:B------:R-:W-:Y:S08]  /*3b50*/  HMMA.16816.F32 R12, R68.reuse, R84, R12 ;  /* 0x00000054440c723c */ /* 0x040ff0000000180c */
[----:B------:R-:W-:Y:S01]  /*3b60*/  HMMA.16816.F32 R16, R68, R86, R16 ;  /* 0x000000564410723c */ /* 0x000fe20000001810 */
[----:B------:R-:W-:Y:S07]  /*3b70*/  LDSM.16.M88.4 R68, [R96+0x2000] ;  /* 0x002000006044783b */ /* 0x000fee0000000200 */
[C---:B--2---:R-:W-:Y:S01]  /*3b80*/  HMMA.16816.F32 R4, R72.reuse, R80, R4 ;  /* 0x000000504804723c */ /* 0x044fe20000001804 */
[----:B------:R-:W2:Y:S07]  /*3b90*/  LDSM.16.M88.4 R84, [R89+0xe000] ;  /* 0x00e000005954783b */ /* 0x000eae0000000200 */
[C---:B------:R-:W-:Y:S01]  /*3ba0*/  HMMA.16816.F32 R8, R72.reuse, R82, R8 ;  /* 0x000000524808723c */ /* 0x040fe20000001808 */
[----:B------:R-:W3:Y:S07]  /*3bb0*/  LDSM.16.M88.4 R80, [R89+0xe800] ;  /* 0x00e800005950783b */ /* 0x000eee0000000200 */
[C---:B-1----:R-:W-:Y:S08]  /*3bc0*/  HMMA.16816.F32 R12, R72.reuse, R76, R12 ;  /* 0x0000004c480c723c */ /* 0x042ff0000000180c */
[----:B------:R-:W-:Y:S01]  /*3bd0*/  HMMA.16816.F32 R16, R72, R78, R16 ;  /* 0x0000004e4810723c */ /* 0x000fe20000001810 */
[----:B------:R-:W-:Y:S08]  /*3be0*/  LDSM.16.M88.4 R72, [R95+0x2000] ;  /* 0x002000005f48783b */ /* 0x000ff00000000200 */
[----:B------:R-:W1:Y:S01]  /*3bf0*/  LDSM.16.M88.4 R76, [R90+0xe000] ;  /* 0x00e000005a4c783b */ /* 0x000e620000000200 */
[C---:B--2---:R-:W-:Y:S08]  /*3c00*/  HMMA.16816.F32 R4, R68.reuse, R84, R4 ;  /* 0x000000544404723c */ /* 0x044ff00000001804 */
[C---:B------:R-:W-:Y:S01]  /*3c10*/  HMMA.16816.F32 R8, R68.reuse, R86, R8 ;  /* 0x000000564408723c */ /* 0x040fe20000001808 */
[----:B------:R-:W2:Y:S07]  /*3c20*/  LDSM.16.M88.4 R84, [R90+0xe800] ;  /* 0x00e800005a54783b */ /* 0x000eae0000000200 */
[C---:B---3--:R-:W-:Y:S08]  /*3c30*/  HMMA.16816.F32 R12, R68.reuse, R80, R12 ;  /* 0x00000050440c723c */ /* 0x048ff0000000180c */
[----:B------:R-:W-:Y:S01]  /*3c40*/  HMMA.16816.F32 R16, R68, R82, R16 ;  /* 0x000000524410723c */ /* 0x000fe20000001810 */
[----:B------:R-:W-:Y:S07]  /*3c50*/  LDSM.16.M88.4 R68, [R98+0x4000] ;  /* 0x004000006244783b */ /* 0x000fee0000000200 */
[C---:B-1----:R-:W-:Y:S01]  /*3c60*/  HMMA.16816.F32 R4, R72.reuse, R76, R4 ;  /* 0x0000004c4804723c */ /* 0x042fe20000001804 */
[----:B------:R-:W-:Y:S07]  /*3c70*/  LDSM.16.M88.4 R80, [R252+0x10800] ;  /* 0x01080000fc50783b */ /* 0x000fee0000000200 */
[C---:B------:R-:W-:Y:S01]  /*3c80*/  HMMA.16816.F32 R8, R72.reuse, R78, R8 ;  /* 0x0000004e4808723c */ /* 0x040fe20000001808 */
[----:B------:R-:W1:Y:S07]  /*3c90*/  LDSM.16.M88.4 R76, [R252+0x10000] ;  /* 0x01000000fc4c783b */ /* 0x000e6e0000000200 */
[C---:B--2---:R-:W-:Y:S08]  /*3ca0*/  HMMA.16816.F32 R12, R72.reuse, R84, R12 ;  /* 0x00000054480c723c */ /* 0x044ff0000000180c */
        /* <DEDUP_REMOVED lines=12> */
[----:B------:R-:W-:Y:S07]  /*3d70*/  LDSM.16.M88.4 R76, [R95+0x4000] ;  /* 0x004000005f4c783b */ /* 0x000fee0000000200 */
[C---:B------:R-:W-:Y:S08]  /*3d80*/  HMMA.16816.F32 R12, R72.reuse, R84, R12 ;  /* 0x00000054480c723c */ /* 0x040ff0000000180c */
[----:B------:R-:W-:Y:S01]  /*3d90*/  HMMA.16816.F32 R16, R72, R86, R16 ;  /* 0x000000564810723c */ /* 0x000fe20000001810 */
[----:B------:R1:W3:Y:S07]  /*3da0*/  LDSM.16.M88.4 R72, [R89+0x10800] ;  /* 0x010800005948783b */ /* 0x0002ee0000000200 */
[C---:B--2---:R-:W-:Y:S01]  /*3db0*/  HMMA.16816.F32 R4, R68.reuse, R80, R4 ;  /* 0x000000504404723c */ /* 0x044fe20000001804 */
[----:B------:R-:W2:Y:S07]  /*3dc0*/  LDSM.16.M88.4 R84, [R90+0x10000] ;  /* 0x010000005a54783b */ /* 0x000eae0000000200 */
[C---:B------:R-:W-:Y:S01]  /*3dd0*/  HMMA.16816.F32 R8, R68.reuse, R82, R8 ;  /* 0x000000524408723c */ /* 0x040fe20000001808 */
[----:B------:R-:W4:Y:S04]  /*3de0*/  LDL R83, [R1+0x78] ;  /* 0x0000780001537983 */ /* 0x000f280000100800 */
[----:B------:R-:W5:Y:S02]  /*3df0*/  @!P4 S2R R80, SR_TID.X ;  /* 0x000000000050c919 */ /* 0x000f640000002100 */
[----:B------:R-:W-:Y:S06]  /*3e00*/  IMAD.U32 R82, RZ, RZ, UR32 ;  /* 0x00000020ff527e24 */ /* 0x000fec000f8e00ff */
[----:B-1----:R-:W4:Y:S01]  /*3e10*/  LDL R89, [R1+0x64] ;  /* 0x0000640001597983 */ /* 0x002f220000100800 */
[C---:B---3--:R-:W-:Y:S07]  /*3e20*/  HMMA.16816.F32 R12, R68.reuse, R72, R12 ;  /* 0x00000048440c723c */ /* 0x048fee000000180c */
[----:B------:R-:W-:Y:S01]  /*3e30*/  IMAD.U32 R72, RZ, RZ, UR31 ;  /* 0x0000001fff487e24 */ /* 0x000fe2000f8e00ff */
[----:B------:R-:W-:Y:S01]  /*3e40*/  HMMA.16816.F32 R16, R68, R74, R16 ;  /* 0x0000004a4410723c */ /* 0x000fe20000001810 */
[----:B------:R1:W3:Y:S03]  /*3e50*/  LDSM.16.M88.4 R68, [R90+0x10800] ;  /* 0x010800005a44783b */ /* 0x0002e60000000200 */
[----:B------:R-:W-:Y:S03]  /*3e60*/  @!P4 IADD3 R72, -R72, 0x1, R94 ;  /* 0x000000014848c810 */ /* 0x000fe60007ffe15e */
[----:B-----5:R-:W-:Y:S01]  /*3e70*/  @!P4 IMAD.SHL.U32 R75, R80, 0x2, RZ ;  /* 0x00000002504bc824 */ /* 0x020fe200078e00ff */
[C---:B--2---:R-:W-:Y:S01]  /*3e80*/  HMMA.16816.F32 R4, R76.reuse, R84, R4 ;  /* 0x000000544c04723c */ /* 0x044fe20000001804 */
[----:B------:R-:W-:Y:S04]  /*3e90*/  IMAD.U32 R74, RZ, RZ, UR32 ;  /* 0x00000020ff4a7e24 */ /* 0x000fe8000f8e00ff */
[----:B------:R-:W-:Y:S01]  /*3ea0*/  @!P4 LOP3.LUT R75, R99, 0x6, R75, 0xf8, !PT ;  /* 0x00000006634bc812 */ /* 0x000fe200078ef84b */
[----:B------:R-:W-:Y:S01]  /*3eb0*/  FMUL.FTZ R80, R93, 1.4426950216293334961 ;  /* 0x3fb8aa3b5d507820 */ /* 0x000fe20000410000 */
[----:B------:R-:W-:Y:S01]  /*3ec0*/  @!P4 IADD3 R73, R88, UR21, R72 ;  /* 0x000000155849cc10 */ /* 0x000fe2000fffe048 */
[C---:B------:R-:W-:Y:S01]  /*3ed0*/  HMMA.16816.F32 R8, R76.reuse, R86, R8 ;  /* 0x000000564c08723c */ /* 0x040fe20000001808 */
[----:B------:R-:W2:Y:S03]  /*3ee0*/  S2R R93, SR_TID.X ;  /* 0x00000000005d7919 */ /* 0x000ea60000002100 */
[----:B------:R-:W-:Y:S01]  /*3ef0*/  @!P4 IMAD R72, R74, 0x40, R75 ;  /* 0x000000404a48c824 */ /* 0x000fe200078e024b */
[C---:B------:R-:W-:Y:S01]  /*3f00*/  @!P4 IMNMX R75, R73.reuse, UR21, PT ;  /* 0x00000015494bcc17 */ /* 0x040fe2000b800200 */
[----:B------:R-:W-:Y:S01]  /*3f10*/  IMAD.U32 R74, RZ, RZ, UR8 ;  /* 0x00000008ff4a7e24 */ /* 0x000fe2000f8e00ff */
[----:B------:R-:W-:Y:S02]  /*3f20*/  @!P4 IADD3 R73, R73, 0x8, RZ ;  /* 0x000000084949c810 */ /* 0x000fe40007ffe0ff */
[----:B-1----:R-:W5:Y:S01]  /*3f30*/  LDL.64 R90, [R1+0x68] ;  /* 0x00006800015a7983 */ /* 0x002f620000100a00 */
[-C--:B------:R-:W-:Y:S02]  /*3f40*/  @!P4 ISETP.GE.AND P1, PT, R72, R75.reuse, PT ;  /* 0x0000004b4800c20c */ /* 0x080fe40003f26270 */
[----:B------:R-:W-:Y:S01]  /*3f50*/  IMAD R86, R74, 0x4, R92 ;  /* 0x000000044a567824 */ /* 0x000fe200078e025c */
[----:B------:R-:W-:Y:S02]  /*3f60*/  FSEL R74, R80, RZ, P0 ;  /* 0x000000ff504a7208 */ /* 0x000fe40000000000 */
[----:B------:R-:W1:Y:S01]  /*3f70*/  S2R R92, SR_TID.X ;  /* 0x00000000005c7919 */ /* 0x000e620000002100 */
[----:B------:R-:W-:Y:S01]  /*3f80*/  IMAD.WIDE.U32 R86, R86, -0x326172a9, RZ ;  /* 0xcd9e8d5756567825 */ /* 0x000fe200078e00ff */
[----:B------:R-:W-:Y:S02]  /*3f90*/  @!P4 FSEL R4, R4, -INF , !P1 ;  /* 0xff8000000404c808 */ /* 0x000fe40004800000 */
[----:B------:R-:W-:Y:S03]  /*3fa0*/  @!P4 IADD3 R80, R72, 0x1, RZ ;  /* 0x000000014850c810 */ /* 0x000fe60007ffe0ff */
[--C-:B------:R-:W-:Y:S01]  /*3fb0*/  FFMA.FTZ R4, R4, c[0x0][0x23c], -R74.reuse ;  /* 0x00008f0004047a23 */ /* 0x100fe2000001084a */
[----:B------:R-:W-:Y:S01]  /*3fc0*/  @!P4 ISETP.GE.AND P1, PT, R80, R75, PT ;  /* 0x0000004b5000c20c */ /* 0x000fe20003f26270 */
[C---:B---3--:R-:W-:Y:S03]  /*3fd0*/  HMMA.16816.F32 R12, R76.reuse, R68, R12 ;  /* 0x000000444c0c723c */ /* 0x048fe6000000180c */
[----:B------:R-:W-:Y:S05]  /*3fe0*/  @!P4 FSEL R5, R5, -INF , !P1 ;  /* 0xff8000000505c808 */ /* 0x000fea0004800000 */
[----:B------:R-:W-:Y:S04]  /*3ff0*/  HMMA.16816.F32 R16, R76, R70, R16 ;  /* 0x000000464c10723c */ /* 0x000fe80000001810 */
[----:B------:R-:W-:Y:S01]  /*4000*/  FFMA.FTZ R5, R5, c[0x0][0x23c], -R74 ;  /* 0x00008f0005057a23 */ /* 0x000fe2000001084a */
[----:B-1----:R-:W-:Y:S03]  /*4010*/  SHF.R.S32.HI R92, RZ, 0x1f, R92 ;  /* 0x0000001fff5c7819 */ /* 0x002fe6000001145c */
[----:B------:R1:W-:Y:S01]  /*4020*/  MUFU.EX2 R88, R5 ;  /* 0x0000000500587308 */ /* 0x0003e20000000800 */
[----:B--2---:R-:W-:Y:S02]  /*4030*/  LEA.HI R92, R92, R93, RZ, 0x7 ;  /* 0x0000005d5c5c7211 */ /* 0x004fe400078f38ff */
[----:B------:R-:W2:Y:S02]  /*4040*/  LDL R93, [R1+0x50] ;  /* 0x00005000015d7983 */ /* 0x000ea40000100800 */
[----:B------:R-:W-:Y:S05]  /*4050*/  SHF.R.S32.HI R92, RZ, 0x7, R92 ;  /* 0x00000007ff5c7819 */ /* 0x000fea000001145c */
[----:B------:R-:W-:Y:S02]  /*4060*/  IMAD R82, R82, 0x2, R92 ;  /* 0x0000000252527824 */ /* 0x000fe400078e025c */
[----:B------:R-:W3:Y:S01]  /*4070*/  LDL R92, [R1+0x5c] ;  /* 0x00005c00015c7983 */ /* 0x000ee20000100800 */
[----:B-1----:R-:W-:Y:S04]  /*4080*/  @!P4 IADD3 R5, R72, 0x8, RZ ;  /* 0x000000084805c810 */ /* 0x002fe80007ffe0ff */
[-C--:B------:R-:W-:Y:S04]  /*4090*/  @!P4 ISETP.GE.AND P1, PT, R5, R75.reuse, PT ;  /* 0x0000004b0500c20c */ /* 0x080fe80003f26270 */
[----:B------:R-:W-:Y:S05]  /*40a0*/  @!P4 FSEL R8, R8, -INF , !P1 ;  /* 0xff8000000808c808 */ /* 0x000fea0004800000 */
[----:B------:R-:W-:Y:S01]  /*40b0*/  FFMA.FTZ R8, R8, c[0x0][0x23c], -R74 ;  /* 0x00008f0008087a23 */ /* 0x000fe2000001084a */
[----:B----4-:R-:W-:Y:S05]  /*40c0*/  LOP3.LUT R84, R87, UR15, R83, 0x96, !PT ;  /* 0x0000000f57547c12 */ /* 0x010fea000f8e9653 */
[----:B------:R-:W-:Y:S01]  /*40d0*/  IMAD.WIDE.U32 R84, R84, -0x2daee0ad, RZ ;  /* 0xd2511f5354547825 */ /* 0x000fe200078e00ff */
[C---:B------:R-:W-:Y:S03]  /*40e0*/  FSETP.NEU.FTZ.AND P0, PT, R89.reuse, -INF , PT ;  /* 0xff8000005900780b */ /* 0x040fe60003f1d000 */
[----:B------:R-:W-:Y:S02]  /*40f0*/  FMUL.FTZ R81, R89, 1.4426950216293334961 ;  /* 0x3fb8aa3b59517820 */ /* 0x000fe40000410000 */
[----:B------:R1:W-:Y:S02]  /*4100*/  MUFU.EX2 R89, R4 ;  /* 0x0000000400597308 */ /* 0x0003e40000000800 */
[----:B-1----:R-:W-:Y:S02]  /*4110*/  @!P4 IMNMX R4, R73, UR21, PT ;  /* 0x000000154904cc17 */ /* 0x002fe4000b800200 */
[----:B------:R-:W-:Y:S02]  /*4120*/  FSEL R73, R81, RZ, P0 ;  /* 0x000000ff51497208 */ /* 0x000fe40000000000 */
[-C--:B------:R-:W-:Y:S04]  /*4130*/  @!P4 ISETP.GE.AND P0, PT, R72, R4.reuse, PT ;  /* 0x000000044800c20c */ /* 0x080fe80003f06270 */
[----:B------:R-:W-:Y:S02]  /*4140*/  @!P4 FSEL R6, R6, -INF , !P0 ;  /* 0xff8000000606c808 */ /* 0x000fe40004000000 */
[-C--:B------:R-:W-:Y:S03]  /*4150*/  @!P4 ISETP.GE.AND P0, PT, R80, R4.reuse, PT ;  /* 0x000000045000c20c */ /* 0x080fe60003f06270 */
[--C-:B------:R-:W-:Y:S01]  /*4160*/  FFMA.FTZ R6, R6, c[0x0][0x23c], -R73.reuse ;  /* 0x00008f0006067a23 */ /* 0x100fe20000010849 */
[----:B------:R-:W-:Y:S02]  /*4170*/  @!P4 FSEL R7, R7, -INF , !P0 ;  /* 0xff8000000707c808 */ /* 0x000fe40004000000 */
[-C--:B------:R-:W-:Y:S01]  /*4180*/  @!P4 ISETP.GE.AND P0, PT, R5, R4.reuse, PT ;  /* 0x000000040500c20c */ /* 0x080fe20003f06270 */
[----:B------:R1:W-:Y:S01]  /*4190*/  MUFU.EX2 R87, R6 ;  /* 0x0000000600577308 */ /* 0x0003e20000000800 */
[----:B-----5:R-:W-:Y:S02]  /*41a0*/  LOP3.LUT R82, R91, UR14, R82, 0x96, !PT ;  /* 0x0000000e5b527c12 */ /* 0x020fe4000f8e9652 */
[----:B------:R-:W4:Y:S01]  /*41b0*/  LDL R91, [R1+0x54] ;  /* 0x00005400015b7983 */ /* 0x000f220000100800 */
[----:B------:R-:W-:Y:S01]  /*41c0*/  LOP3.LUT R83, R85, UR29, R90, 0x96, !PT ;  /* 0x0000001d55537c12 */ /* 0x000fe2000f8e965a */
[--C-:B------:R-:W-:Y:S01]  /*41d0*/  FFMA.FTZ R85, R7, c[0x0][0x23c], -R73.reuse ;  /* 0x00008f0007557a23 */ /* 0x100fe20000010849 */
[----:B------:R-:W-:Y:S01]  /*41e0*/  @!P4 IADD3 R5, R72, 0x9, RZ ;  /* 0x000000094805c810 */ /* 0x000fe20007ffe0ff */
[----:B------:R-:W5:Y:S01]  /*41f0*/  LDL R90, [R1+0x58] ;  /* 0x00005800015a7983 */ /* 0x000f620000100800 */
[----:B------:R-:W-:Y:S01]  /*4200*/  IMAD.WIDE.U32 R68, R82, -0x326172a9, RZ ;  /* 0xcd9e8d5752447825 */ /* 0x000fe200078e00ff */
[----:B------:R-:W-:Y:S02]  /*4210*/  @!P4 FSEL R10, R10, -INF , !P0 ;  /* 0xff8000000a0ac808 */ /* 0x000fe40004000000 */
[-C--:B------:R-:W-:Y:S01]  /*4220*/  @!P4 ISETP.GE.AND P2, PT, R5, R75.reuse, PT ;  /* 0x0000004b0500c20c */ /* 0x080fe20003f46270 */
[----:B------:R-:W-:Y:S01]  /*4230*/  IMAD.WIDE.U32 R82, R83, -0x326172a9, RZ ;  /* 0xcd9e8d5753527825 */ /* 0x000fe200078e00ff */
[-C--:B------:R-:W-:Y:S01]  /*4240*/  @!P4 ISETP.GE.AND P1, PT, R5, R4.reuse, PT ;  /* 0x000000040500c20c */ /* 0x080fe20003f26270 */
[----:B------:R-:W-:Y:S01]  /*4250*/  MUFU.EX2 R85, R85 ;  /* 0x0000005500557308 */ /* 0x000fe20000000800 */
[----:B------:R-:W-:Y:S01]  /*4260*/  @!P4 FSEL R9, R9, -INF , !P2 ;  /* 0xff8000000909c808 */ /* 0x000fe20005000000 */
[--C-:B------:R-:W-:Y:S01]  /*4270*/  FFMA.FTZ R10, R10, c[0x0][0x23c], -R73.reuse ;  /* 0x00008f000a0a7a23 */ /* 0x100fe20000010849 */
[----:B------:R-:W-:Y:S02]  /*4280*/  LOP3.LUT R80, R83, UR28, R68, 0x96, !PT ;  /* 0x0000001c53507c12 */ /* 0x000fe4000f8e9644 */
[----:B------:R-:W-:Y:S01]  /*4290*/  @!P4 IADD3 R5, R72, 0x10, RZ ;  /* 0x000000104805c810 */ /* 0x000fe20007ffe0ff */
[----:B------:R-:W-:Y:S01]  /*42a0*/  FFMA.FTZ R83, R9, c[0x0][0x23c], -R74 ;  /* 0x00008f0009537a23 */ /* 0x000fe2000001084a */
[----:B------:R-:W-:Y:S01]  /*42b0*/  @!P4 FSEL R11, R11, -INF , !P1 ;  /* 0xff8000000b0bc808 */ /* 0x000fe20004800000 */
[----:B------:R-:W-:Y:S01]  /*42c0*/  IMAD.WIDE.U32 R80, R80, -0x2daee0ad, RZ ;  /* 0xd2511f5350507825 */ /* 0x000fe200078e00ff */
[-C--:B------:R-:W-:Y:S02]  /*42d0*/  @!P4 ISETP.GE.AND P2, PT, R5, R75.reuse, PT ;  /* 0x0000004b0500c20c */ /* 0x080fe40003f46270 */
[----:B-1----:R-:W-:Y:S01]  /*42e0*/  LOP3.LUT R6, R69, UR30, R86, 0x96, !PT ;  /* 0x0000001e45067c12 */ /* 0x002fe2000f8e9656 */
[----:B------:R-:W-:Y:S01]  /*42f0*/  MUFU.EX2 R83, R83 ;  /* 0x0000005300537308 */ /* 0x000fe20000000800 */
[-C--:B------:R-:W-:Y:S02]  /*4300*/  @!P4 ISETP.GE.AND P3, PT, R5, R4.reuse, PT ;  /* 0x000000040500c20c */ /* 0x080fe40003f66270 */
[----:B------:R-:W-:Y:S01]  /*4310*/  @!P4 IADD3 R5, R72, 0x11, RZ ;  /* 0x000000114805c810 */ /* 0x000fe20007ffe0ff */
[----:B------:R-:W-:Y:S01]  /*4320*/  IMAD.WIDE.U32 R6, R6, -0x2daee0ad, RZ ;  /* 0xd2511f5306067825 */ /* 0x000fe200078e00ff */
[----:B------:R-:W-:Y:S02]  /*4330*/  @!P4 FSEL R12, R12, -INF , !P2 ;  /* 0xff8000000c0cc808 */ /* 0x000fe40005000000 */
[-C--:B------:R-:W-:Y:S02]  /*4340*/  @!P4 ISETP.GE.AND P6, PT, R5, R75.reuse, PT ;  /* 0x0000004b0500c20c */ /* 0x080fe40003fc6270 */
[----:B------:R-:W-:Y:S01]  /*4350*/  LOP3.LUT R7, R7, UR27, R84, 0x96, !PT ;  /* 0x0000001b07077c12 */ /* 0x000fe2000f8e9654 */
[----:B------:R-:W-:Y:S01]  /*4360*/  FFMA.FTZ R12, R12, c[0x0][0x23c], -R74 ;  /* 0x00008f000c0c7a23 */ /* 0x000fe2000001084a */
[----:B------:R1:W1:Y:S01]  /*4370*/  MUFU.EX2 R84, R8 ;  /* 0x0000000800547308 */ /* 0x0002620000000800 */
[----:B------:R-:W-:Y:S01]  /*4380*/  LOP3.LUT R6, R81, UR25, R6, 0x96, !PT ;  /* 0x0000001951067c12 */ /* 0x000fe2000f8e9606 */
[--C-:B------:R-:W-:Y:S01]  /*4390*/  FFMA.FTZ R81, R11, c[0x0][0x23c], -R73.reuse ;  /* 0x00008f000b517a23 */ /* 0x100fe20000010849 */
[----:B------:R-:W-:Y:S02]  /*43a0*/  @!P4 FSEL R13, R13, -INF , !P6 ;  /* 0xff8000000d0dc808 */ /* 0x000fe40007000000 */
[----:B------:R-:W-:Y:S02]  /*43b0*/  @!P4 FSEL R14, R14, -INF , !P3 ;  /* 0xff8000000e0ec808 */ /* 0x000fe40005800000 */
[-C--:B------:R-:W-:Y:S01]  /*43c0*/  @!P4 ISETP.GE.AND P0, PT, R5, R4.reuse, PT ;  /* 0x000000040500c20c */ /* 0x080fe20003f06270 */
[----:B------:R-:W-:Y:S01]  /*43d0*/  FFMA.FTZ R13, R13, c[0x0][0x23c], -R74 ;  /* 0x00008f000d0d7a23 */ /* 0x000fe2000001084a */
[----:B------:R-:W-:Y:S01]  /*43e0*/  @!P4 IADD3 R5, R72, 0x18, RZ ;  /* 0x000000184805c810 */ /* 0x000fe20007ffe0ff */
[--C-:B------:R-:W-:Y:S01]  /*43f0*/  FFMA.FTZ R14, R14, c[0x0][0x23c], -R73.reuse ;  /* 0x00008f000e0e7a23 */ /* 0x100fe20000010849 */
[----:B------:R-:W-:Y:S01]  /*4400*/  @!P4 IADD3 R72, R72, 0x19, RZ ;  /* 0x000000194848c810 */ /* 0x000fe20007ffe0ff */
[----:B------:R2:W-:Y:S01]  /*4410*/  MUFU.EX2 R78, R13 ;  /* 0x0000000d004e7308 */ /* 0x0005e20000000800 */
[CC--:B------:R-:W-:Y:S02]  /*4420*/  @!P4 ISETP.GE.AND P1, PT, R5.reuse, R75.reuse, PT ;  /* 0x0000004b0500c20c */ /* 0x0c0fe40003f26270 */
[-C--:B------:R-:W-:Y:S02]  /*4430*/  @!P4 ISETP.GE.AND P5, PT, R5, R4.reuse, PT ;  /* 0x000000040500c20c */ /* 0x080fe40003fa6270 */
[C---:B------:R-:W-:Y:S02]  /*4440*/  @!P4 ISETP.GE.AND P6, PT, R72.reuse, R4, PT ;  /* 0x000000044800c20c */ /* 0x040fe40003fc6270 */
[----:B------:R-:W-:Y:S02]  /*4450*/  @!P4 ISETP.GE.AND P2, PT, R72, R75, PT ;  /* 0x0000004b4800c20c */ /* 0x000fe40003f46270 */
[----:B------:R-:W-:Y:S01]  /*4460*/  @!P4 FSEL R16, R16, -INF , !P1 ;  /* 0xff8000001010c808 */ /* 0x000fe20004800000 */
[----:B------:R2:W-:Y:S01]  /*4470*/  MUFU.EX2 R77, R14 ;  /* 0x0000000e004d7308 */ /* 0x0005e20000000800 */
[----:B------:R-:W-:Y:S01]  /*4480*/  @!P4 FSEL R17, R17, -INF , !P2 ;  /* 0xff8000001111c808 */ /* 0x000fe20005000000 */
[----:B-1----:R-:W-:Y:S01]  /*4490*/  IMAD.WIDE.U32 R8, R7, -0x326172a9, RZ ;  /* 0xcd9e8d5707087825 */ /* 0x002fe200078e00ff */
[----:B------:R-:W-:Y:S02]  /*44a0*/  @!P4 FSEL R18, R18, -INF , !P5 ;  /* 0xff8000001212c808 */ /* 0x000fe40006800000 */
[----:B------:R-:W-:Y:S01]  /*44b0*/  @!P4 FSEL R19, R19, -INF , !P6 ;  /* 0xff8000001313c808 */ /* 0x000fe20007000000 */
[----:B------:R-:W-:Y:S01]  /*44c0*/  IMAD.WIDE.U32 R6, R6, -0x326172a9, RZ ;  /* 0xcd9e8d5706067825 */ /* 0x000fe200078e00ff */
[----:B------:R-:W-:Y:S02]  /*44d0*/  LOP3.LUT R68, R9, UR26, R82, 0x96, !PT ;  /* 0x0000001a09447c12 */ /* 0x000fe4000f8e9652 */
[----:B------:R-:W-:Y:S01]  /*44e0*/  @!P4 FSEL R15, R15, -INF , !P0 ;  /* 0xff8000000f0fc808 */ /* 0x000fe20004000000 */
[----:B------:R1:W-:Y:S01]  /*44f0*/  MUFU.EX2 R82, R10 ;  /* 0x0000000a00527308 */ /* 0x0003e20000000800 */
[----:B------:R-:W-:Y:S01]  /*4500*/  LOP3.LUT R8, R7, UR24, R8, 0x96, !PT ;  /* 0x0000001807087c12 */ /* 0x000fe2000f8e9608 */
[----:B------:R-:W-:Y:S04]  /*4510*/  IMAD.WIDE.U32 R68, R68, -0x2daee0ad, RZ ;  /* 0xd2511f5344447825 */ /* 0x000fe800078e00ff */
[----:B------:R-:W-:Y:S04]  /*4520*/  IMAD.WIDE.U32 R8, R8, -0x2daee0ad, RZ ;  /* 0xd2511f5308087825 */ /* 0x000fe800078e00ff */
[----:B------:R-:W3:Y:S01]  /*4530*/  MUFU.EX2 R81, R81 ;  /* 0x0000005100517308 */ /* 0x000ee20000000800 */
[----:B------:R-:W-:Y:S01]  /*4540*/  LOP3.LUT R5, R9, UR20, R68, 0x96, !PT ;  /* 0x0000001409057c12 */ /* 0x000fe2000f8e9644 */
[--C-:B------:R-:W-:Y:S02]  /*4550*/  FFMA.FTZ R15, R15, c[0x0][0x23c], -R73.reuse ;  /* 0x00008f000f0f7a23 */ /* 0x100fe40000010849 */
[--C-:B------:R-:W-:Y:S02]  /*4560*/  FFMA.FTZ R16, R16, c[0x0][0x23c], -R74.reuse ;  /* 0x00008f0010107a23 */ /* 0x100fe4000001084a */
[----:B------:R-:W-:Y:S04]  /*4570*/  IMAD.WIDE.U32 R4, R5, -0x326172a9, RZ ;  /* 0xcd9e8d5705047825 */ /* 0x000fe800078e00ff */
[----:B------:R-:W-:Y:S01]  /*4580*/  FFMA.FTZ R74, R17, c[0x0][0x23c], -R74 ;  /* 0x00008f00114a7a23 */ /* 0x000fe2000001084a */
[----:B--2---:R-:W-:Y:S01]  /*4590*/  LOP3.LUT R13, R4, 0xff, RZ, 0xc0, !PT ;  /* 0x000000ff040d7812 */ /* 0x004fe200078ec0ff */
[----:B------:R-:W-:Y:S01]  /*45a0*/  MUFU.EX2 R76, R15 ;  /* 0x0000000f004c7308 */ /* 0x000fe20000000800 */
[----:B------:R-:W-:Y:S01]  /*45b0*/  SHF.R.U32.HI R14, RZ, 0x10, R4 ;  /* 0x00000010ff0e7819 */ /* 0x000fe20000011604 */
[--C-:B------:R-:W-:Y:S01]  /*45c0*/  FFMA.FTZ R18, R18, c[0x0][0x23c], -R73.reuse ;  /* 0x00008f0012127a23 */ /* 0x100fe20000010849 */
[----:B-1----:R-:W-:Y:S01]  /*45d0*/  LOP3.LUT R10, R69, UR23, R80, 0x96, !PT ;  /* 0x00000017450a7c12 */ /* 0x002fe2000f8e9650 */
[----:B------:R-:W-:Y:S01]  /*45e0*/  FFMA.FTZ R73, R19, c[0x0][0x23c], -R73 ;  /* 0x00008f0013497a23 */ /* 0x000fe20000010849 */
[----:B------:R-:W-:Y:S03]  /*45f0*/  ISETP.LE.U32.AND P4, PT, R13, UR34, PT ;  /* 0x000000220d007c0c */ /* 0x000fe6000bf83070 */
[----:B------:R-:W-:Y:S02]  /*4600*/  IMAD.WIDE.U32 R10, R10, -0x326172a9, RZ ;  /* 0xcd9e8d570a0a7825 */ /* 0x000fe400078e00ff */
[----:B------:R1:W2:Y:S03]  /*4610*/  MUFU.EX2 R80, R12 ;  /* 0x0000000c00507308 */ /* 0x0002a60000000800 */
[----:B------:R-:W-:Y:S05]  /*4620*/  LOP3.LUT R6, R11, UR22, R6, 0x96, !PT ;  /* 0x000000160b067c12 */ /* 0x000fea000f8e9606 */
[----:B------:R-:W-:Y:S02]  /*4630*/  IMAD.WIDE.U32 R6, R6, -0x2daee0ad, RZ ;  /* 0xd2511f5306067825 */ /* 0x000fe400078e00ff */
[----:B------:R-:W-:Y:S02]  /*4640*/  MUFU.EX2 R75, R16 ;  /* 0x00000010004b7308 */ /* 0x000fe40000000800 */
[----:B------:R-:W-:Y:S01]  /*4650*/  @!P4 FADD.FTZ R84, -R84, -RZ ;  /* 0x800000ff5454c221 */ /* 0x000fe20000010100 */
[C---:B------:R-:W-:Y:S02]  /*4660*/  LOP3.LUT R69, R6.reuse, 0xffff, RZ, 0xc0, !PT ;  /* 0x0000ffff06457812 */ /* 0x040fe400078ec0ff */
[--C-:B------:R-:W-:Y:S02]  /*4670*/  SHF.R.U32.HI R68, RZ, 0x10, R6.reuse ;  /* 0x00000010ff447819 */ /* 0x100fe40000011606 */
[----:B------:R-:W-:Y:S02]  /*4680*/  SHF.R.U32.HI R9, RZ, 0x18, R6 ;  /* 0x00000018ff097819 */ /* 0x000fe40000011606 */
[----:B------:R-:W-:Y:S01]  /*4690*/  LOP3.LUT R11, R6, 0xff, RZ, 0xc0, !PT ;  /* 0x000000ff060b7812 */ /* 0x000fe200078ec0ff */
[----:B------:R-:W-:Y:S01]  /*46a0*/  MUFU.EX2 R74, R74 ;  /* 0x0000004a004a7308 */ /* 0x000fe20000000800 */
[----:B------:R-:W-:Y:S02]  /*46b0*/  LOP3.LUT R6, R5, UR19, R10, 0x96, !PT ;  /* 0x0000001305067c12 */ /* 0x000fe4000f8e960a */
[----:B------:R-:W-:Y:S02]  /*46c0*/  LOP3.LUT R10, R4, 0xffff, RZ, 0xc0, !PT ;  /* 0x0000ffff040a7812 */ /* 0x000fe400078ec0ff */
[C---:B------:R-:W-:Y:S02]  /*46d0*/  LOP3.LUT R5, R6.reuse, 0xffff, RZ, 0xc0, !PT ;  /* 0x0000ffff06057812 */ /* 0x040fe400078ec0ff */
[----:B-1----:R-:W-:Y:S02]  /*46e0*/  SHF.R.U32.HI R12, RZ, 0x18, R4 ;  /* 0x00000018ff0c7819 */ /* 0x002fe40000011604 */
[----:B------:R-:W-:Y:S01]  /*46f0*/  SHF.R.U32.HI R4, RZ, 0x8, R5 ;  /* 0x00000008ff047819 */ /* 0x000fe20000011605 */
[----:B------:R-:W1:Y:S01]  /*4700*/  MUFU.EX2 R72, R18 ;  /* 0x0000001200487308 */ /* 0x000e620000000800 */
[----:B------:R-:W-:Y:S02]  /*4710*/  SHF.R.U32.HI R5, RZ, 0x10, R6 ;  /* 0x00000010ff057819 */ /* 0x000fe40000011606 */
[----:B------:R-:W-:Y:S02]  /*4720*/  LOP3.LUT R8, R7, UR18, R8, 0x96, !PT ;  /* 0x0000001207087c12 */ /* 0x000fe4000f8e9608 */
[----:B------:R-:W-:Y:S02]  /*4730*/  LOP3.LUT R7, R6, 0xff, RZ, 0xc0, !PT ;  /* 0x000000ff06077812 */ /* 0x000fe400078ec0ff */
[----:B------:R-:W-:Y:S02]  /*4740*/  LOP3.LUT R4, R4, 0xffff, RZ, 0xc0, !PT ;  /* 0x0000ffff04047812 */ /* 0x000fe400078ec0ff */
[----:B------:R-:W-:Y:S01]  /*4750*/  LOP3.LUT R5, R5, 0xff, RZ, 0xc0, !PT ;  /* 0x000000ff05057812 */ /* 0x000fe200078ec0ff */
[----:B------:R-:W1:Y:S01]  /*4760*/  MUFU.EX2 R73, R73 ;  /* 0x0000004900497308 */ /* 0x000e620000000800 */
        /* <DEDUP_REMOVED lines=19> */
[----:B---3--:R-:W-:Y:S01]  /*48a0*/  @!P1 FADD.FTZ R81, -R81, -RZ ;  /* 0x800000ff51519221 */ /* 0x008fe20000010100 */
[----:B------:R-:W-:Y:S01]  /*48b0*/  LOP3.LUT R8, R8, 0xffff, RZ, 0xc0, !PT ;  /* 0x0000ffff08087812 */ /* 0x000fe200078ec0ff */
[----:B--2---:R-:W-:Y:S01]  /*48c0*/  @!P2 FADD.FTZ R80, -R80, -RZ ;  /* 0x800000ff5050a221 */ /* 0x004fe20000010100 */
        /* <DEDUP_REMOVED lines=20> */
[----:B-1----:R-:W-:Y:S01]  /*4a10*/  @!P1 FADD.FTZ R72, -R72, -RZ ;  /* 0x800000ff48489221 */ /* 0x002fe20000010100 */
        /* <DEDUP_REMOVED lines=13> */
[----:B--2---:R-:W-:Y:S02]  /*4af0*/  F2FP.RELU.PACK_AB R6, R76, R77 ;  /* 0x0000004d4c06723e */ /* 0x004fe400000008ff */
[----:B---3--:R-:W-:Y:S02]  /*4b00*/  F2FP.RELU.PACK_AB R5, R74, R75 ;  /* 0x0000004b4a05723e */ /* 0x008fe400000008ff */
[----:B-1----:R-:W-:Y:S01]  /*4b10*/  F2FP.RELU.PACK_AB R4, R73, R72 ;  /* 0x000000484904723e */ /* 0x002fe200000008ff */
[----:B----4-:R-:W-:Y:S04]  /*4b20*/  STS [R91+0x14000], R7 ;  /* 0x014000075b007388 */ /* 0x010fe80000000800 */
[----:B------:R-:W-:Y:S04]  /*4b30*/  STS [R91+0x14400], R6 ;  /* 0x014400065b007388 */ /* 0x000fe80000000800 */
[----:B-----5:R-:W-:Y:S04]  /*4b40*/  STS [R90+0x14000], R5 ;  /* 0x014000055a007388 */ /* 0x020fe80000000800 */
        /* <DEDUP_REMOVED lines=125> */
[----:B------:R-:W-:Y:S01]  /*5320*/  FMUL.FTZ R10, R77, R10 ;  /* 0x0000000a4d0a7220 */ /* 0x000fe20000410000 */
[----:B------:R-:W-:Y:S01]  /*5330*/  PLOP3.LUT P3, PT, PT, PT, UP1, 0x80, 0x0 ;  /* 0x000000000000781c */ /* 0x000fe20003f6f018 */
[----:B------:R-:W-:Y:S01]  /*5340*/  FMUL.FTZ R81, R81, R4 ;  /* 0x0000000451517220 */ /* 0x000fe20000410000 */
[----:B------:R-:W-:Y:S02]  /*5350*/  F2FP.PACK_AB R4, R85, R87 ;  /* 0x000000575504723e */ /* 0x000fe400000000ff */
[----:B------:R-:W-:Y:S01]  /*5360*/  FSEL R5, R5, R68, P1 ;  /* 0x0000004405057208 */ /* 0x000fe20000800000 */
[----:B------:R-:W-:Y:S01]  /*5370*/  @P0 FADD.FTZ R68, -R68, R19 ;  /* 0x0000001344440221 */ /* 0x000fe20000010100 */
[----:B------:R-:W-:Y:S01]  /*5380*/  F2FP.PACK_AB R6, R81, R82 ;  /* 0x000000525106723e */ /* 0x000fe200000000ff */
[----:B------:R1:W-:Y:S02]  /*5390*/  STS [R93+0x12400], R4 ;  /* 0x012400045d007388 */ /* 0x0003e40000000800 */
        /* <DEDUP_REMOVED lines=113> */
.L_x_361:
        /* <DEDUP_REMOVED lines=119> */
[----:B----4-:R1:W-:Y:S04]  /*6220*/  @P3 STL [R1+0x60], R25 ;  /* 0x0000601901003387 */ /* 0x0103e80000100800 */
[----:B-1----:R1:W5:Y:S04]  /*6230*/  LDL.LU.64 R24, [R1+0x98] ;  /* 0x0000980001187983 */ /* 0x0023680000300a00 */
[----:B---3--:R2:W-:Y:S02]  /*6240*/  @P3 STL [R1+0x64], R246 ;  /* 0x000064f601003387 */ /* 0x0085e40000100800 */
        /* <DEDUP_REMOVED lines=248> */
.L_x_362:
        /* <DEDUP_REMOVED lines=16> */
[----:B------:R-:W-:Y:S01]  /*72d0*/  FMUL.FTZ R13, R45, c[0x0][0x2dc] ;  /* 0x0000b7002d0d7a20 */ /* 0x000fe20000410000 */
        /* <DEDUP_REMOVED lines=130> */
[----:B-1----:R-:W-:Y:S01]  /*7b00*/  FMUL.FTZ R9, R57, c[0x0][0x2dc] ;  /* 0x0000b70039097a20 */ /* 0x002fe20000410000 */
        /* <DEDUP_REMOVED lines=73> */
.L_x_364:
        /* <DEDUP_REMOVED lines=19> */
.L_x_365:
        /* <DEDUP_REMOVED lines=53> */
.L_x_367:
[----:B-1-34-:R-:W-:Y:S05]  /*8420*/  BSYNC B0 ;  /* 0x0000000000007941 */ /* 0x01afea0003800000 */
.L_x_366:
        /* <DEDUP_REMOVED lines=16> */
.L_x_369:
[----:B------:R-:W-:Y:S05]  /*8530*/  BSYNC B0 ;  /* 0x0000000000007941 */ /* 0x000fea0003800000 */
.L_x_368:
        /* <DEDUP_REMOVED lines=26> */
.L_x_371:
[----:B------:R-:W-:Y:S05]  /*86e0*/  BSYNC B0 ;  /* 0x0000000000007941 */ /* 0x000fea0003800000 */
.L_x_370:
        /* <DEDUP_REMOVED lines=13> */
.L_x_360:
[----:B------:R-:W-:Y:S05]  /*87c0*/  BSYNC B1 ;  /* 0x0000000000017941 */ /* 0x000fea0003800000 */
.L_x_346:
        /* <DEDUP_REMOVED lines=11> */
.L_x_372:
[----:B------:R-:W-:Y:S05]  /*8880*/  EXIT ;  /* 0x000000000000794d */ /* 0x000fea0003800000 */
.L_x_374:
        /* <DEDUP_REMOVED lines=15> */
.L_x_807:


//--------------------- .text._ZN5flash44flash_bwd_dq_dk_dv_loop_seqk_parallel_kernelI23Flash_bwd_kernel_traitsILi192ELi64ELi64ELi8ELi4ELi2ELi2ELb1ELb1EN7cutlass6half_tE19Flash_kernel_traitsILi192ELi64ELi64ELi8ES3_EELb0ELb1ELb0ELb0ELb0ELb1ELb1EEEvNS_16Flash_bwd_paramsE --------------------------
	.section	.text._ZN5flash44flash_bwd_dq_dk_dv_loop_seqk_parallel_kernelI23Flash_bwd_kernel_traitsILi192ELi64ELi64ELi8ELi4ELi2ELi2ELb1ELb1EN7cutlass6half_tE19Flash_kernel_traitsILi192ELi64ELi64ELi8ES3_EELb0ELb1ELb0ELb0ELb0ELb1ELb1EEEvNS_16Flash_bwd_paramsE,"ax",@progbits
	.sectioninfo	@"SHI_REGISTERS=255"
	.align	128
        .global         _ZN5flash44flash_bwd_dq_dk_dv_loop_seqk_parallel_kernelI23Flash_bwd_kernel_traitsILi192ELi64ELi64ELi8ELi4ELi2ELi2ELb1ELb1EN7cutlass6half_tE19Flash_kernel_traitsILi192ELi64ELi64ELi8ES3_EELb0ELb1ELb0ELb0ELb0ELb1ELb1EEEvNS_16Flash_bwd_paramsE
        .type           _ZN5flash44flash_bwd_dq_dk_dv_loop_seqk_parallel_kernelI23Flash_bwd_kernel_traitsILi192ELi64ELi64ELi8ELi4ELi2ELi2ELb1ELb1EN7cutlass6half_tE19Flash_kernel_traitsILi192ELi64ELi64ELi8ES3_EELb0ELb1ELb0ELb0ELb0ELb1ELb1EEEvNS_16Flash_bwd_paramsE,@function
        .size           _ZN5flash44flash_bwd_dq_dk_dv_loop_seqk_parallel_kernelI23Flash_bwd_kernel_traitsILi192ELi64ELi64ELi8ELi4ELi2ELi2ELb1ELb1EN7cutlass6half_tE19Flash_kernel_traitsILi192ELi64ELi64ELi8ES3_EELb0ELb1ELb0ELb0ELb0ELb1ELb1EEEvNS_16Flash_bwd_paramsE,(.L_x_808 - _ZN5flash44flash_bwd_dq_dk_dv_loop_seqk_parallel_kernelI23Flash_bwd_kernel_traitsILi192ELi64ELi64ELi8ELi4ELi2ELi2ELb1ELb1EN7cutlass6half_tE19Flash_kernel_traitsILi192ELi64ELi64ELi8ES3_EELb0ELb1ELb0ELb0ELb0ELb1ELb1EEEvNS_16Flash_bwd_paramsE)
        .other          _ZN5flash44flash_bwd_dq_dk_dv_loop_seqk_parallel_kernelI23Flash_bwd_kernel_traitsILi192ELi64ELi64ELi8ELi4ELi2ELi2ELb1ELb1EN7cutlass6half_tE19Flash_kernel_traitsILi192ELi64ELi64ELi8ES3_EELb0ELb1ELb0ELb0ELb0ELb1ELb1EEEvNS_16Flash_bwd_paramsE,@"STO_CUDA_ENTRY STV_DEFAULT"
_ZN5flash44flash_bwd_dq_dk_dv_loop_seqk_parallel_kernelI23Flash_bwd_kernel_traitsILi192ELi64ELi64ELi8ELi4ELi2ELi2ELb1ELb1EN7cutlass6half_tE19Flash_kernel_traitsILi192ELi64ELi64ELi8ES3_EELb0ELb1ELb0ELb0ELb0ELb1ELb1EEEvNS_16Flash_bwd_paramsE:
.text._ZN5flash44flash_bwd_dq_dk_dv_loop_seqk_parallel_kernelI23Flash_bwd_kernel_traitsILi192ELi64ELi64ELi8ELi4ELi2ELi2ELb1ELb1EN7cutlass6half_tE19Flash_kernel_traitsILi192ELi64ELi64ELi8ES3_EELb0ELb1ELb0ELb0ELb0ELb1ELb1EEEvNS_16Flash_bwd_paramsE:
        /* <DEDUP_REMOVED lines=211> */
.L_x_403:
        /* <DEDUP_REMOVED lines=53> */
.L_x_375:
        /* <DEDUP_REMOVED lines=59> */
.L_x_377:
        /* <DEDUP_REMOVED lines=18> */
.L_x_378:
        /* <DEDUP_REMOVED lines=68> */
.L_x_379:
[----:B------:R-:W-:Y:S02]  /*1990*/  UMOV UR8, UR48 ;  /* 0x0000003000087c82 */ /* 0x000fe40008000000 */
.L_x_380:
        /* <DEDUP_REMOVED lines=107> */
.L_x_382:
        /* <DEDUP_REMOVED lines=18> */
.L_x_383:
        /* <DEDUP_REMOVED lines=29> */
.L_x_385:
[----:B------:R-:W-:Y:S05]  /*2340*/  BSYNC B0 ;  /* 0x0000000000007941 */ /* 0x000fea0003800000 */
.L_x_384:
        /* <DEDUP_REMOVED lines=16> */
.L_x_387:
[----:B------:R-:W-:Y:S05]  /*2450*/  BSYNC B0 ;  /* 0x0000000000007941 */ /* 0x000fea0003800000 */
.L_x_386:
        /* <DEDUP_REMOVED lines=27> */
.L_x_389:
[----:B------:R-:W-:Y:S05]  /*2610*/  BSYNC B0 ;  /* 0x0000000000007941 */ /* 0x000fea0003800000 */
.L_x_388:
        /* <DEDUP_REMOVED lines=14> */
.L_x_381:
        /* <DEDUP_REMOVED lines=250> */
.L_x_393:
[----:B------:R-:W3:Y:S01]  /*36a0*/  LDL R246, [R1+0x4] ;  /* 0x0000040001f67983 */ /* 0x000ee20000100800 */
[----:B------:R-:W-:Y:S03]  /*36b0*/  USHF.L.U32 UR11, UR6, 0x6, URZ ;  /* 0x00000006060b7899 */ /* 0x000fe6000800063f */
[----:B------:R-:W4:Y:S01]  /*36c0*/  LDL R245, [R1] ;  /* 0x0000000001f57983 */ /* 0x000f220000100800 */
[----:B------:R-:W-:Y:S03]  /*36d0*/  UISETP.GE.AND UP0, UPT, UR11, UR15, UPT ;  /* 0x0000000f0b00728c */ /* 0x000fe6000bf06270 */
[----:B--2---:R-:W2:Y:S01]  /*36e0*/  LDL R244, [R1+0x10] ;  /* 0x0000100001f47983 */ /* 0x004ea20000100800 */
[----:B------:R-:W-:Y:S03]  /*36f0*/  UISETP.LT.AND UP0, UPT, UR14, UR16, UP0 ;  /* 0x000000100e00728c */ /* 0x000fe60008701270 */
[----:B-1----:R1:W-:Y:S03]  /*3700*/  STL [R1+0xac], R107 ;  /* 0x0000ac6b01007387 */ /* 0x0023e60000100800 */
[----:B------:R-:W-:Y:S01]  /*3710*/  PLOP3.LUT P0, PT, PT, PT, UP0, 0x80, 0x0 ;  /* 0x000000000000781c */ /* 0x000fe20003f0f008 */
[----:B------:R-:W0:Y:S01]  /*3720*/  LDGDEPBAR ;  /* 0x00000000000079af */ /* 0x000e220000000000 */
[----:B------:R-:W-:Y:S06]  /*3730*/  UISETP.GT.AND UP0, UPT, UR6, UR12, UPT ;  /* 0x0000000c0600728c */ /* 0x000fec000bf04270 */
[----:B------:R-:W-:Y:S01]  /*3740*/  PLOP3.LUT P3, PT, PT, PT, UP0, 0x80, 0x0 ;  /* 0x000000000000781c */ /* 0x000fe20003f6f008 */
        /* <DEDUP_REMOVED lines=18> */
[----:B------:R-:W-:Y:S08]  /*3870*/  LDSM.16.M88.4 R68, [R252+0xc800] ;  /* 0x00c80000fc44783b */ /* 0x000ff00000000200 */
[----:B---3--:R-:W-:Y:S08]  /*3880*/  LDSM.16.M88.4 R76, [R246+0xc000] ;  /* 0x00c00000f64c783b */ /* 0x008ff00000000200 */
[----:B------:R-:W-:Y:S08]  /*3890*/  LDSM.16.M88.4 R80, [R246+0xc800] ;  /* 0x00c80000f650783b */ /* 0x000ff00000000200 */
[----:B----4-:R-:W-:Y:S08]  /*38a0*/  LDSM.16.M88.4 R88, [R245+0xc000] ;  /* 0x00c00000f558783b */ /* 0x010ff00000000200 */
[----:B--2---:R-:W-:Y:S08]  /*38b0*/  LDSM.16.M88.4 R96, [R244+0xc000] ;  /* 0x00c00000f460783b */ /* 0x004ff00000000200 */
[----:B------:R-:W1:Y:S08]  /*38c0*/  LDSM.16.M88.4 R16, [R107] ;  /* 0x000000006b10783b */ /* 0x000e700000000200 */
[----:B------:R-:W2:Y:S01]  /*38d0*/  LDSM.16.M88.4 R72, [R106] ;  /* 0x000000006a48783b */ /* 0x000ea20000000200 */
[C---:B-1----:R-:W-:Y:S08]  /*38e0*/  HMMA.16816.F32 R4, R16.reuse, R8, RZ ;  /* 0x000000081004723c */ /* 0x042ff000000018ff */
[C---:B------:R-:W-:Y:S08]  /*38f0*/  HMMA.16816.F32 R8, R16.reuse, R10, RZ ;  /* 0x0000000a1008723c */ /* 0x040ff000000018ff */
[C---:B------:R-:W-:Y:S01]  /*3900*/  HMMA.16816.F32 R12, R16.reuse, R68, RZ ;  /* 0x00000044100c723c */ /* 0x040fe200000018ff */
[----:B------:R-:W1:Y:S07]  /*3910*/  LDSM.16.M88.4 R84, [R105] ;  /* 0x000000006954783b */ /* 0x000e6e0000000200 */
        /* <DEDUP_REMOVED lines=229> */
[----:B------:R-:W2:Y:S08]  /*4770*/  LDSM.16.M88.4 R68, [R106+0x6000] ;  /* 0x006000006a44783b */ /* 0x000eb00000000200 */
        /* <DEDUP_REMOVED lines=245> */
[----:B------:R-:W2:Y:S01]  /*56d0*/  LDL.LU.64 R94, [R1+0x40] ;  /* 0x00004000015e7983 */ /* 0x000ea20000300a00 */
[----:B------:R-:W-:Y:S01]  /*56e0*/  IMAD.MOV.U32 R6, RZ, RZ, c[0x0][0x370] ;  /* 0x0000dc00ff067624 */ /* 0x000fe200078e00ff */
[----:B------:R-:W-:Y:S02]  /*56f0*/  MOV R7, c[0x0][0x374] ;  /* 0x0000dd0000077a02 */ /* 0x000fe40000000f00 */
[----:B------:R-:W3:Y:S01]  /*5700*/  LDL R92, [R1+0x38] ;  /* 0x00003800015c7983 */ /* 0x000ee20000100800 */
[----:B-1----:R-:W-:Y:S05]  /*5710*/  IMAD.U32 R4, R6, -0x40, RZ ;  /* 0xffffffc006047824 */ /* 0x002fea00078e00ff */
        /* <DEDUP_REMOVED lines=17> */
.L_x_391:
        /* <DEDUP_REMOVED lines=371> */
.L_x_392:
        /* <DEDUP_REMOVED lines=172> */
.L_x_394:
        /* <DEDUP_REMOVED lines=18> */
.L_x_395:
        /* <DEDUP_REMOVED lines=53> */
.L_x_397:
[----:B-1-34-:R-:W-:Y:S05]  /*7e90*/  BSYNC B0 ;  /* 0x0000000000007941 */ /* 0x01afea0003800000 */
.L_x_396:
        /* <DEDUP_REMOVED lines=16> */
.L_x_399:
[----:B------:R-:W-:Y:S05]  /*7fa0*/  BSYNC B0 ;  /* 0x0000000000007941 */ /* 0x000fea0003800000 */
.L_x_398:
        /* <DEDUP_REMOVED lines=26> */
.L_x_401:
[----:B------:R-:W-:Y:S05]  /*8150*/  BSYNC B0 ;  /* 0x0000000000007941 */ /* 0x000fea0003800000 */
.L_x_400:
        /* <DEDUP_REMOVED lines=13> */
.L_x_390:
[----:B------:R-:W-:Y:S05]  /*8230*/  BSYNC B1 ;  /* 0x0000000000017941 */ /* 0x000fea0003800000 */
.L_x_376:
        /* <DEDUP_REMOVED lines=11> */
.L_x_402:
[----:B------:R-:W-:Y:S05]  /*82f0*/  EXIT ;  /* 0x000000000000794d */ /* 0x000fea0003800000 */
.L_x_404:
        /* <DEDUP_REMOVED lines=16> */
.L_x_808:


//--------------------- .text._ZN5flash44flash_bwd_dq_dk_dv_loop_seqk_parallel_kernelI23Flash_bwd_kernel_traitsILi192ELi64ELi64ELi8ELi4ELi2ELi2ELb1ELb1EN7cutlass6half_tE19Flash_kernel_traitsILi192ELi64ELi64ELi8ES3_EELb1ELb1ELb0ELb1ELb0ELb0ELb0EEEvNS_16Flash_bwd_paramsE --------------------------
	.section	.text._ZN5flash44flash_bwd_dq_dk_dv_loop_seqk_parallel_kernelI23Flash_bwd_kernel_traitsILi192ELi64ELi64ELi8ELi4ELi2ELi2ELb1ELb1EN7cutlass6half_tE19Flash_kernel_traitsILi192ELi64ELi64ELi8ES3_EELb1ELb1ELb0ELb1ELb0ELb0ELb0EEEvNS_16Flash_bwd_paramsE,"ax",@progbits
	.sectioninfo	@"SHI_REGISTERS=255"
	.align	128
        .global         _ZN5flash44flash_bwd_dq_dk_dv_loop_seqk_parallel_kernelI23Flash_bwd_kernel_traitsILi192ELi64ELi64ELi8ELi4ELi2ELi2ELb1ELb1EN7cutlass6half_tE19Flash_kernel_traitsILi192ELi64ELi64ELi8ES3_EELb1ELb1ELb0ELb1ELb0ELb0ELb0EEEvNS_16Flash_bwd_paramsE
        .type           _ZN5flash44flash_bwd_dq_dk_dv_loop_seqk_parallel_kernelI23Flash_bwd_kernel_traitsILi192ELi64ELi64ELi8ELi4ELi2ELi2ELb1ELb1EN7cutlass6half_tE19Flash_kernel_traitsILi192ELi64ELi64ELi8ES3_EELb1ELb1ELb0ELb1ELb0ELb0ELb0EEEvNS_16Flash_bwd_paramsE,@function
        .size           _ZN5flash44flash_bwd_dq_dk_dv_loop_seqk_parallel_kernelI23Flash_bwd_kernel_traitsILi192ELi64ELi64ELi8ELi4ELi2ELi2ELb1ELb1EN7cutlass6half_tE19Flash_kernel_traitsILi192ELi64ELi64ELi8ES3_EELb1ELb1ELb0ELb1ELb0ELb0ELb0EEEvNS_16Flash_bwd_paramsE,(.L_x_809 - _ZN5flash44flash_bwd_dq_dk_dv_loop_seqk_parallel_kernelI23Flash_bwd_kernel_traitsILi192ELi64ELi64ELi8ELi4ELi2ELi2ELb1ELb1EN7cutlass6half_tE19Flash_kernel_traitsILi192ELi64ELi64ELi8ES3_EELb1ELb1ELb0ELb1ELb0ELb0ELb0EEEvNS_16Flash_bwd_paramsE)
        .other          _ZN5flash44flash_bwd_dq_dk_dv_loop_seqk_parallel_kernelI23Flash_bwd_kernel_traitsILi192ELi64ELi64ELi8ELi4ELi2ELi2ELb1ELb1EN7cutlass6half_tE19Flash_kernel_traitsILi192ELi64ELi64ELi8ES3_EELb1ELb1ELb0ELb1ELb0ELb0ELb0EEEvNS_16Flash_bwd_paramsE,@"STO_CUDA_ENTRY STV_DEFAULT"
_ZN5flash44flash_bwd_dq_dk_dv_loop_seqk_parallel_kernelI23Flash_bwd_kernel_traitsILi192ELi64ELi64ELi8ELi4ELi2ELi2ELb1ELb1EN7cutlass6half_tE19Flash_kernel_traitsILi192ELi64ELi64ELi8ES3_EELb1ELb1ELb0ELb1ELb0ELb0ELb0EEEvNS_16Flash_bwd_paramsE:
.text._ZN5flash44flash_bwd_dq_dk_dv_loop_seqk_parallel_kernelI23Flash_bwd_kernel_traitsILi192ELi64ELi64ELi8ELi4ELi2ELi2ELb1ELb1EN7cutlass6half_tE19Flash_kernel_traitsILi192ELi64ELi64ELi8ES3_EELb1ELb1ELb0ELb1ELb0ELb0ELb0EEEvNS_16Flash_bwd_paramsE:
        /* <DEDUP_REMOVED lines=21> */
[----:B------:R-:W-:Y:S01]  /*0150*/  ULDC UR6, c[0x0][0x210] ;  /* 0x0000840000067ab9 */ /* 0x000fe20000000800 */
[----:B------:R-:W4:Y:S01]  /*0160*/  S2UR UR61, SR_CTAID.X ;  /* 0x00000000003d79c3 */ /* 0x000f220000002500 */
[----:B------:R-:W-:Y:S02]  /*0170*/  ULDC UR56, c[0x0][0x234] ;  /* 0x00008d0000387ab9 */ /* 0x000fe40000000800 */
[----:B------:R-:W-:Y:S02]  /*0180*/  ULDC UR12, c[0x0][0x1c0] ;  /* 0x00007000000c7ab9 */ /* 0x000fe40000000800 */
[----:B------:R-:W-:Y:S01]  /*0190*/  ULDC UR13, c[0x0][0x1c0] ;  /* 0x00007000000d7ab9 */ /* 0x000fe20000000800 */
[----:B-1----:R-:W-:Y:S01]  /*01a0*/  SHF.R.S32.HI R6, RZ, 0x1f, R5 ;  /* 0x0000001fff067819 */ /* 0x002fe20000011405 */
[----:B--2---:R-:W-:-:S02]  /*01b0*/  UIMAD.WIDE.U32 UR42, UR32, UR15, URZ ;  /* 0x0000000f202a72a5 */ /* 0x004fc4000f8e003f */
[----:B------:R-:W-:Y:S01]  /*01c0*/  USHF.L.U32 UR15, UR32, 0x7, URZ ;  /* 0x00000007200f7899 */ /* 0x000fe2000800063f */
[CC--:B------:R-:W-:Y:S01]  /*01d0*/  LEA.HI R3, R6.reuse, R5.reuse, RZ, 0x5 ;  /* 0x0000000506037211 */ /* 0x0c0fe200078f28ff */
[----:B------:R-:W-:Y:S01]  /*01e0*/  UIMAD.WIDE UR36, UR46, UR36, URZ ;  /* 0x000000242e2472a5 */ /* 0x000fe2000f8e023f */
[CC--:B------:R-:W-:Y:S01]  /*01f0*/  LEA.HI R11, R6.reuse, R5.reuse, RZ, 0x3 ;  /* 0x00000005060b7211 */ /* 0x0c0fe200078f18ff */
[----:B------:R-:W-:Y:S01]  /*0200*/  UIMAD UR56, UR7, UR6, UR56 ;  /* 0x00000006073872a4 */ /* 0x000fe2000f8e0238 */
[CC--:B------:R-:W-:Y:S01]  /*0210*/  LEA.HI R2, R6.reuse, R5.reuse, RZ, 0x4 ;  /* 0x0000000506027211 */ /* 0x0c0fe200078f20ff */
[----:B---3--:R-:W-:Y:S01]  /*0220*/  UIMAD UR47, UR35, UR46, URZ ;  /* 0x0000002e232f72a4 */ /* 0x008fe2000f8e023f */
[CC--:B------:R-:W-:Y:S01]  /*0230*/  LEA.HI R15, R6.reuse, R5.reuse, RZ, 0x7 ;  /* 0x00000005060f7211 */ /* 0x0c0fe200078f38ff */
[----:B------:R-:W-:Y:S01]  /*0240*/  UIMAD UR46, UR46, UR12, URZ ;  /* 0x0000000c2e2e72a4 */ /* 0x000fe2000f8e023f */
[CC--:B------:R-:W-:Y:S01]  /*0250*/  LEA.HI R16, R6.reuse, R5.reuse, RZ, 0x6 ;  /* 0x0000000506107211 */ /* 0x0c0fe200078f30ff */
[----:B------:R-:W-:Y:S01]  /*0260*/  UIMAD UR6, UR32, UR13, UR35 ;  /* 0x0000000d200672a4 */ /* 0x000fe2000f8e0223 */
[----:B------:R-:W-:Y:S01]  /*0270*/  LEA.HI R6, R6, R5, RZ, 0x2 ;  /* 0x0000000506067211 */ /* 0x000fe200078f10ff */
[----:B------:R-:W-:Y:S01]  /*0280*/  ULDC UR14, c[0x0][0x1c0] ;  /* 0x00007000000e7ab9 */ /* 0x000fe20000000800 */
[----:B------:R-:W-:Y:S01]  /*0290*/  LOP3.LUT R4, R3, 0xffffffe0, RZ, 0xc0, !PT ;  /* 0xffffffe003047812 */ /* 0x000fe200078ec0ff */
[----:B------:R-:W-:Y:S01]  /*02a0*/  ULDC UR11, c[0x0][0x1c0] ;  /* 0x00007000000b7ab9 */ /* 0x000fe20000000800 */
[----:B------:R-:W-:Y:S01]  /*02b0*/  LOP3.LUT R8, R11, 0xfffffff8, RZ, 0xc0, !PT ;  /* 0xfffffff80b087812 */ /* 0x000fe200078ec0ff */
[----:B------:R-:W-:Y:S01]  /*02c0*/  UIMAD UR53, UR8, UR32, URZ ;  /* 0x00000020083572a4 */ /* 0x000fe2000f8e023f */
[----:B------:R-:W-:Y:S01]  /*02d0*/  LOP3.LUT R9, R2, 0xfffffff0, RZ, 0xc0, !PT ;  /* 0xfffffff002097812 */ /* 0x000fe200078ec0ff */
[C---:B------:R-:W-:Y:S01]  /*02e0*/  IMAD.IADD R10, R5.reuse, 0x1, -R4 ;  /* 0x00000001050a7824 */ /* 0x040fe200078e0a04 */
[----:B------:R-:W-:Y:S01]  /*02f0*/  LOP3.LUT R7, R6, 0x7ffffffc, RZ, 0xc0, !PT ;  /* 0x7ffffffc06077812 */ /* 0x000fe200078ec0ff */
[C---:B------:R-:W-:Y:S01]  /*0300*/  IMAD.IADD R8, R5.reuse, 0x1, -R8 ;  /* 0x0000000105087824 */ /* 0x040fe200078e0a08 */
[----:B------:R-:W-:Y:S01]  /*0310*/  SHF.R.S32.HI R0, RZ, 0x5, R3 ;  /* 0x00000005ff007819 */ /* 0x000fe20000011403 */
[C---:B------:R-:W-:Y:S01]  /*0320*/  IMAD.IADD R9, R5.reuse, 0x1, -R9 ;  /* 0x0000000105097824 */ /* 0x040fe200078e0a09 */
[----:B------:R-:W-:Y:S01]  /*0330*/  SHF.R.S32.HI R12, RZ, 0x1f, R3 ;  /* 0x0000001fff0c7819 */ /* 0x000fe20000011403 */
[----:B------:R-:W-:Y:S01]  /*0340*/  IMAD.IADD R17, R5, 0x1, -R7 ;  /* 0x0000000105117824 */ /* 0x000fe200078e0a07 */
[----:B------:R-:W-:Y:S01]  /*0350*/  SHF.R.S32.HI R5, RZ, 0x4, R2 ;  /* 0x00000004ff057819 */ /* 0x000fe20000011402 */
[----:B------:R-:W-:Y:S01]  /*0360*/  IMAD.SHL.U32 R20, R8, 0x8, RZ ;  /* 0x0000000808147824 */ /* 0x000fe200078e00ff */
[-C--:B------:R-:W-:Y:S01]  /*0370*/  LEA.HI R3, R3, R0.reuse, RZ, 0x1 ;  /* 0x0000000003037211 */ /* 0x080fe200078f08ff */
[----:B------:R-:W-:Y:S01]  /*0380*/  UIMAD UR7, UR32, UR11, UR35 ;  /* 0x0000000b200772a4 */ /* 0x000fe2000f8e0223 */
[----:B------:R-:W-:Y:S01]  /*0390*/  LEA.HI R7, R12, R0, RZ, 0x2 ;  /* 0x000000000c077211 */ /* 0x000fe200078f10ff */
[----:B------:R-:W-:Y:S01]  /*03a0*/  @!UP5 UIMAD UR8, UR32, UR14, UR35 ;  /* 0x0000000e2008d2a4 */ /* 0x000fe2000f8e0223 */
[----:B------:R-:W-:Y:S01]  /*03b0*/  LEA.HI R4, R2, R5, RZ, 0x1 ;  /* 0x0000000502047211 */ /* 0x000fe200078f08ff */
[----:B------:R-:W-:Y:S01]  /*03c0*/  USHF.L.U32 UR45, UR46, 0x6, URZ ;  /* 0x000000062e2d7899 */ /* 0x000fe2000800063f */
[----:B------:R-:W-:Y:S01]  /*03d0*/  LOP3.LUT R2, R3, 0xfffffffe, RZ, 0xc0, !PT ;  /* 0xfffffffe03027812 */ /* 0x000fe200078ec0ff */
[----:B------:R-:W-:Y:S01]  /*03e0*/  USHF.L.U32 UR44, UR6, 0x5, URZ ;  /* 0x00000005062c7899 */ /* 0x000fe2000800063f */
[----:B------:R-:W-:Y:S01]  /*03f0*/  LOP3.LUT R7, R7, 0xfffffffc, RZ, 0xc0, !PT ;  /* 0xfffffffc07077812 */ /* 0x000fe200078ec0ff */
[----:B------:R-:W-:Y:S01]  /*0400*/  ULDC UR50, c[0x0][0x214] ;  /* 0x0000850000327ab9 */ /* 0x000fe20000000800 */
[----:B------:R-:W-:Y:S01]  /*0410*/  LOP3.LUT R3, R4, 0xfffffffe, RZ, 0xc0, !PT ;  /* 0xfffffffe04037812 */ /* 0x000fe200078ec0ff */
[C---:B------:R-:W-:Y:S01]  /*0420*/  IMAD.IADD R14, R0.reuse, 0x1, -R2 ;  /* 0x00000001000e7824 */ /* 0x040fe200078e0a02 */
[----:B------:R-:W-:Y:S01]  /*0430*/  SHF.R.S32.HI R13, RZ, 0x3, R11 ;  /* 0x00000003ff0d7819 */ /* 0x000fe2000001140b */
[----:B------:R-:W-:Y:S01]  /*0440*/  IMAD.IADD R19, R0, 0x1, -R7 ;  /* 0x0000000100137824 */ /* 0x000fe200078e0a07 */
[--C-:B------:R-:W-:Y:S01]  /*0450*/  SHF.R.S32.HI R0, RZ, 0x1f, R6.reuse ;  /* 0x0000001fff007819 */ /* 0x100fe20000011406 */
[----:B------:R-:W-:Y:S01]  /*0460*/  IMAD.IADD R12, R5, 0x1, -R3 ;  /* 0x00000001050c7824 */ /* 0x000fe200078e0a03 */
[----:B------:R-:W-:Y:S01]  /*0470*/  SHF.R.S32.HI R3, RZ, 0x2, R6 ;  /* 0x00000002ff037819 */ /* 0x000fe20000011406 */
[----:B------:R-:W-:Y:S01]  /*0480*/  IMAD.SHL.U32 R2, R13, 0x40, RZ ;  /* 0x000000400d027824 */ /* 0x000fe200078e00ff */
[----:B------:R-:W-:Y:S01]  /*0490*/  SHF.R.S32.HI R4, RZ, 0x1f, R9 ;  /* 0x0000001fff047819 */ /* 0x000fe20000011409 */
[----:B------:R-:W-:Y:S01]  /*04a0*/  STL [R1+0xb8], R19 ;  /* 0x0000b81301007387 */ /* 0x000fe20000100800 */
[----:B------:R-:W-:Y:S01]  /*04b0*/  LEA.HI R0, R0, R3, RZ, 0x3 ;  /* 0x0000000300007211 */ /* 0x000fe200078f18ff */
[----:B------:R-:W-:Y:S01]  /*04c0*/  ULDC UR57, c[0x0][0x1c8] ;  /* 0x0000720000397ab9 */ /* 0x000fe20000000800 */
[----:B------:R-:W-:Y:S01]  /*04d0*/  LEA.HI R13, R4, R9, RZ, 0x3 ;  /* 0x00000009040d7211 */ /* 0x000fe200078f18ff */
[----:B------:R-:W-:Y:S01]  /*04e0*/  STL [R1+0x50], R20 ;  /* 0x0000501401007387 */ /* 0x000fe20000100800 */
[----:B------:R-:W-:Y:S01]  /*04f0*/  LOP3.LUT R0, R0, 0xfffffff8, RZ, 0xc0, !PT ;  /* 0xfffffff800007812 */ /* 0x000fe200078ec0ff */
[----:B------:R-:W-:Y:S01]  /*0500*/  ULDC.U8 UR10, c[0x0][0x3d0] ;  /* 0x0000f400000a7ab9 */ /* 0x000fe20000000000 */
[----:B------:R-:W-:Y:S01]  /*0510*/  SHF.R.S32.HI R7, RZ, 0x7, R15 ;  /* 0x00000007ff077819 */ /* 0x000fe2000001140f */
[----:B------:R-:W-:Y:S01]  /*0520*/  ULDC UR51, c[0x0][0x224] ;  /* 0x0000890000337ab9 */ /* 0x000fe20000000800 */
[----:B------:R-:W-:Y:S01]  /*0530*/  LOP3.LUT P4, RZ, R8, 0x4, RZ, 0xc0, !PT ;  /* 0x0000000408ff7812 */ /* 0x000fe2000788c0ff */
[----:B------:R-:W-:Y:S01]  /*0540*/  IMAD.IADD R5, R3, 0x1, -R0 ;  /* 0x0000000103057824 */ /* 0x000fe200078e0a00 */
[----:B------:R-:W-:Y:S01]  /*0550*/  LOP3.LUT R0, R2, 0x1c0, RZ, 0xc0, !PT ;  /* 0x000001c002007812 */ /* 0x000fe200078ec0ff */
[----:B------:R-:W-:Y:S01]  /*0560*/  @UP5 UIMAD UR55, UR32, UR50, URZ ;  /* 0x00000032203752a4 */ /* 0x000fe2000f8e023f */
[----:B------:R-:W-:Y:S01]  /*0570*/  SHF.R.S32.HI R3, RZ, 0x1f, R10 ;  /* 0x0000001fff037819 */ /* 0x000fe2000001140a */
[----:B------:R-:W-:Y:S01]  /*0580*/  ULDC.64 UR4, c[0x0][0x118] ;  /* 0x0000460000047ab9 */ /* 0x000fe20000000a00 */
[----:B------:R-:W-:Y:S01]  /*0590*/  LOP3.LUT R2, R0, 0x38, R20, 0xf8, !PT ;  /* 0x0000003800027812 */ /* 0x000fe200078ef814 */
[----:B------:R-:W-:Y:S01]  /*05a0*/  ULOP3.LUT UR57, UR35, UR57, URZ, 0x3c, !UPT ;  /* 0x0000003923397292 */ /* 0x000fe2000f8e3c3f */
[----:B------:R-:W-:Y:S01]  /*05b0*/  SHF.R.U32.HI R0, RZ, 0x3, R0 ;  /* 0x00000003ff007819 */ /* 0x000fe20000011600 */
[----:B------:R-:W-:Y:S01]  /*05c0*/  USHF.R.S32.HI UR58, URZ, 0x1f, UR35 ;  /* 0x0000001f3f3a7899 */ /* 0x000fe20008011423 */
[----:B------:R-:W-:Y:S01]  /*05d0*/  LEA.HI R18, R3, R10, RZ, 0x2 ;  /* 0x0000000a03127211 */ /* 0x000fe200078f10ff */
[----:B------:R-:W-:Y:S01]  /*05e0*/  IMAD.SHL.U32 R3, R12, 0x200, RZ ;  /* 0x000002000c037824 */ /* 0x000fe200078e00ff */
[----:B------:R-:W-:Y:S01]  /*05f0*/  LOP3.LUT R10, R2, R0, RZ, 0x3c, !PT ;  /* 0x00000000020a7212 */ /* 0x000fe200078e3cff */
[----:B------:R-:W-:Y:S01]  /*0600*/  IMAD.SHL.U32 R0, R8, 0x40, RZ ;  /* 0x0000004008007824 */ /* 0x000fe200078e00ff */
[----:B------:R-:W-:Y:S01]  /*0610*/  LOP3.LUT R2, R13, 0xfffffff8, RZ, 0xc0, !PT ;  /* 0xfffffff80d027812 */ /* 0x000fe200078ec0ff */
[----:B------:R-:W-:Y:S01]  /*0620*/  UISETP.NE.AND UP6, UPT, UR10, URZ, UPT ;  /* 0x0000003f0a00728c */ /* 0x000fe2000bfc5270 */
[----:B------:R-:W-:Y:S01]  /*0630*/  LOP3.LUT R4, R5, 0x1, RZ, 0xc0, !PT ;  /* 0x0000000105047812 */ /* 0x000fe200078ec0ff */
[----:B------:R-:W-:Y:S01]  /*0640*/  USHF.R.S32.HI UR60, URZ, 0x1f, UR32 ;  /* 0x0000001f3f3c7899 */ /* 0x000fe20008011420 */
[----:B------:R-:W-:Y:S01]  /*0650*/  LOP3.LUT R0, R0, 0x1c0, RZ, 0xc0, !PT ;  /* 0x000001c000007812 */ /* 0x000fe200078ec0ff */
[----:B------:R-:W-:Y:S01]  /*0660*/  IMAD.IADD R9, R9, 0x1, -R2 ;  /* 0x0000000109097824 */ /* 0x000fe200078e0a02 */
[----:B------:R-:W-:Y:S01]  /*0670*/  ISETP.NE.U32.AND P0, PT, R4, 0x1, PT ;  /* 0x000000010400780c */ /* 0x000fe20003f05070 */
[----:B------:R-:W-:Y:S01]  /*0680*/  IMAD.SHL.U32 R2, R14, 0x10, RZ ;  /* 0x000000100e027824 */ /* 0x000fe200078e00ff */
[----:B------:R-:W-:Y:S01]  /*0690*/  LOP3.LUT R252, R0, 0x8, R11, 0xf8, !PT ;  /* 0x0000000800fc7812 */ /* 0x000fe200078ef80b */
[----:B------:R-:W-:Y:S01]  /*06a0*/  IMAD.U32 R4, RZ, RZ, UR15 ;  /* 0x0000000fff047e24 */ /* 0x000fe2000f8e00ff */
[----:B------:R-:W-:Y:S01]  /*06b0*/  LOP3.LUT P3, RZ, R8, 0x2, RZ, 0xc0, !PT ;  /* 0x0000000208ff7812 */ /* 0x000fe2000786c0ff */
[----:B------:R-:W-:Y:S01]  /*06c0*/  IMAD.SHL.U32 R4, R5, 0x40, RZ ;  /* 0x0000004005047824 */ /* 0x000fe200078e00ff */
[----:B------:R-:W-:Y:S01]  /*06d0*/  LOP3.LUT R6, R0, 0x10, R2, 0xf8, !PT ;  /* 0x0000001000067812 */ /* 0x000fe200078ef802 */
[----:B------:R-:W-:Y:S01]  /*06e0*/  IMAD R2, R7, 0x800, R3 ;  /* 0x0000080007027824 */ /* 0x000fe200078e0203 */
[----:B------:R-:W-:Y:S01]  /*06f0*/  SHF.R.U32.HI R0, RZ, 0x3, R0 ;  /* 0x00000003ff007819 */ /* 0x000fe20000011600 */
[----:B------:R-:W-:Y:S01]  /*0700*/  USHF.R.S32.HI UR59, URZ, 0x1f, UR35 ;  /* 0x0000001f3f3b7899 */ /* 0x000fe20008011423 */
[----:B------:R-:W-:Y:S01]  /*0710*/  LOP3.LUT R6, R6, 0x8, R11, 0xf8, !PT ;  /* 0x0000000806067812 */ /* 0x000fe200078ef80b */
[----:B------:R-:W-:Y:S01]  /*0720*/  UIMAD.WIDE.U32 UR40, UR36, UR42, URZ ;  /* 0x0000002a242872a5 */ /* 0x000fe2000f8e003f */
[----:B------:R-:W-:Y:S01]  /*0730*/  LOP3.LUT R252, R252, R0, RZ, 0x3c, !PT ;  /* 0x00000000fcfc7212 */ /* 0x000fe200078e3cff */
[----:B------:R-:W-:Y:S01]  /*0740*/  UIMAD UR52, UR37, UR42, URZ ;  /* 0x0000002a253472a4 */ /* 0x000fe2000f8e023f */
[----:B------:R-:W-:Y:S01]  /*0750*/  LOP3.LUT R3, R3, R6, R0, 0xf6, !PT ;  /* 0x0000000603037212 */ /* 0x000fe200078ef600 */
[----:B------:R-:W-:Y:S01]  /*0760*/  IMAD.SHL.U32 R6, R7, 0x20, RZ ;  /* 0x0000002007067824 */ /* 0x000fe200078e00ff */
[----:B------:R-:W-:Y:S01]  /*0770*/  LOP3.LUT R0, R4, 0x1c0, RZ, 0xc0, !PT ;  /* 0x000001c004007812 */ /* 0x000fe200078ec0ff */
[----:B------:R-:W-:Y:S01]  /*0780*/  IMAD.IADD R252, R2, 0x1, R252 ;  /* 0x0000000102fc7824 */ /* 0x000fe200078e02fc */
[----:B------:R-:W-:Y:S01]  /*0790*/  SHF.R.S32.HI R2, RZ, 0x6, R16 ;  /* 0x00000006ff027819 */ /* 0x000fe20000011410 */
[----:B------:R-:W-:Y:S01]  /*07a0*/  USHF.R.S32.HI UR54, URZ, 0x1f, UR47 ;  /* 0x0000001f3f367899 */ /* 0x000fe2000801142f */
[----:B------:R-:W-:Y:S01]  /*07b0*/  R2P PR, R5, 0x6 ;  /* 0x0000000605007804 */ /* 0x000fe20000000000 */
[----:B------:R-:W-:Y:S01]  /*07c0*/  IMAD.SHL.U32 R5, R12, 0x20, RZ ;  /* 0x000000200c057824 */ /* 0x000fe200078e00ff */
[----:B------:R-:W-:Y:S01]  /*07d0*/  SHF.R.U32.HI R4, RZ, 0x3, R0 ;  /* 0x00000003ff047819 */ /* 0x000fe20000011600 */
[----:B------:R-:W-:Y:S01]  /*07e0*/  IMAD R15, R2, 0x200, R10 ;  /* 0x00000200020f7824 */ /* 0x000fe200078e020a */
[----:B------:R-:W-:Y:S01]  /*07f0*/  IADD3 R16, R20, 0x40, RZ ;  /* 0x0000004014107810 */ /* 0x000fe20007ffe0ff */
[----:B------:R-:W-:Y:S01]  /*0800*/  IMAD.SHL.U32 R2, R2, 0x8, RZ ;  /* 0x0000000802027824 */ /* 0x000fe200078e00ff */
[C---:B------:R-:W-:Y:S01]  /*0810*/  LOP3.LUT P6, RZ, R9.reuse, 0x4, RZ, 0xc0, !PT ;  /* 0x0000000409ff7812 */ /* 0x040fe200078cc0ff */
[----:B------:R-:W-:Y:S01]  /*0820*/  UIMAD UR51, UR7, UR51, URZ ;  /* 0x00000033073372a4 */ /* 0x000fe2000f8e023f */
[----:B------:R-:W-:Y:S01]  /*0830*/  LOP3.LUT P5, RZ, R9, 0x2, RZ, 0xc0, !PT ;  /* 0x0000000209ff7812 */ /* 0x000fe200078ac0ff */
[----:B------:R-:W-:Y:S01]  /*0840*/  STL [R1+0x70], R16 ;  /* 0x0000701001007387 */ /* 0x000fe20000100800 */
[----:B------:R-:W-:Y:S01]  /*0850*/  LOP3.LUT R2, R2, 0x18, RZ, 0xc0, !PT ;  /* 0x0000001802027812 */ /* 0x000fe200078ec0ff */
[----:B------:R-:W-:-:S02]  /*0860*/  @!UP5 UIMAD UR50, UR8, UR50, URZ ;  /* 0x000000320832d2a4 */ /* 0x000fc4000f8e023f */
[----:B------:R-:W-:Y:S01]  /*0870*/  USHF.R.S32.HI UR49, URZ, 0x1f, UR45 ;  /* 0x0000001f3f317899 */ /* 0x000fe2000801142d */
[----:B------:R-:W-:Y:S01]  /*0880*/  LOP3.LUT R8, R2, 0x20, R5, 0xf8, !PT ;  /* 0x0000002002087812 */ /* 0x000fe200078ef805 */
[----:B------:R-:W-:Y:S01]  /*0890*/  USHF.R.S32.HI UR48, URZ, 0x1f, UR44 ;  /* 0x0000001f3f307899 */ /* 0x000fe2000801142c */
[----:B------:R-:W-:Y:S01]  /*08a0*/  LOP3.LUT R5, R0, 0x20, R6, 0xf8, !PT ;  /* 0x0000002000057812 */ /* 0x000fe200078ef806 */
[----:B------:R-:W-:Y:S01]  /*08b0*/  IMAD.SHL.U32 R6, R9, 0x40, RZ ;  /* 0x0000004009067824 */ /* 0x000fe200078e00ff */
[----:B------:R-:W-:Y:S01]  /*08c0*/  LOP3.LUT R7, R4, R0, R2, 0x1e, !PT ;  /* 0x0000000004077212 */ /* 0x000fe200078e1e02 */
[----:B------:R-:W-:Y:S01]  /*08d0*/  IMAD.SHL.U32 R0, R17, 0x2, RZ ;  /* 0x0000000211007824 */ /* 0x000fe200078e00ff */
[----:B------:R-:W-:Y:S01]  /*08e0*/  LOP3.LUT R4, R5, R4, RZ, 0x3c, !PT ;  /* 0x0000000405047212 */ /* 0x000fe200078e3cff */
[----:B------:R-:W-:Y:S02]  /*08f0*/  IMAD.MOV.U32 R9, RZ, RZ, -0x10 ;  /* 0xfffffff0ff097424 */ /* 0x000fe400078e00ff */
[----:B------:R-:W-:-:S02]  /*0900*/  IMAD R5, R19, 0x400, R0 ;  /* 0x0000040013057824 */ /* 0x000fc400078e0200 */
[----:B------:R-:W-:Y:S01]  /*0910*/  IMAD R2, R14, 0x400, R0 ;  /* 0x000004000e027824 */ /* 0x000fe200078e0200 */
[----:B------:R-:W-:Y:S01]  /*0920*/  LOP3.LUT R0, R6, 0x1c0, RZ, 0xc0, !PT ;  /* 0x000001c006007812 */ /* 0x000fe200078ec0ff */
[----:B------:R-:W-:Y:S01]  /*0930*/  IMAD.IADD R11, R5, 0x1, R4 ;  /* 0x00000001050b7824 */ /* 0x000fe200078e0204 */
[----:B------:R-:W-:Y:S01]  /*0940*/  SEL R9, R9, 0x10, !P0 ;  /* 0x0000001009097807 */ /* 0x000fe20004000000 */
[----:B------:R-:W-:Y:S02]  /*0950*/  IMAD.SHL.U32 R4, R12, 0x8, RZ ;  /* 0x000000080c047824 */ /* 0x000fe400078e00ff */
[----:B------:R-:W-:Y:S01]  /*0960*/  IMAD.IADD R10, R2, 0x1, R7 ;  /* 0x00000001020a7824 */ /* 0x000fe200078e0207 */
[----:B------:R-:W-:Y:S01]  /*0970*/  SHF.R.U32.HI R2, RZ, 0x3, R0 ;  /* 0x00000003ff027819 */ /* 0x000fe20000011600 */
[----:B------:R-:W-:Y:S01]  /*0980*/  IMAD.SHL.U32 R7, R13, 0x40, RZ ;  /* 0x000000400d077824 */ /* 0x000fe200078e00ff */
[----:B------:R-:W-:Y:S01]  /*0990*/  LOP3.LUT R4, R0, 0x8, R4, 0xf8, !PT ;  /* 0x0000000800047812 */ /* 0x000fe200078ef804 */
[----:B------:R-:W-:Y:S01]  /*09a0*/  IMAD.MOV.U32 R5, RZ, RZ, 0x20 ;  /* 0x00000020ff057424 */ /* 0x000fe200078e00ff */
[----:B------:R-:W-:Y:S01]  /*09b0*/  LOP3.LUT R0, R2, R8, R0, 0x1e, !PT ;  /* 0x0000000802007212 */ /* 0x000fe200078e1e00 */
[----:B------:R-:W-:Y:S01]  /*09c0*/  IMAD.MOV.U32 R12, RZ, RZ, 0x40 ;  /* 0x00000040ff0c7424 */ /* 0x000fe200078e00ff */
[----:B------:R-:W-:-:S02]  /*09d0*/  LOP3.LUT R7, R7, 0xfffffe00, RZ, 0xc0, !PT ;  /* 0xfffffe0007077812 */ /* 0x000fc400078ec0ff */
[----:B------:R-:W-:Y:S02]  /*09e0*/  LOP3.LUT R2, R4, R2, RZ, 0x3c, !PT ;  /* 0x0000000204027212 */ /* 0x000fe400078e3cff */
[----:B------:R-:W-:Y:S01]  /*09f0*/  SHF.R.S32.HI R4, RZ, 0x2, R18 ;  /* 0x00000002ff047819 */ /* 0x000fe20000011412 */
[--C-:B------:R-:W-:Y:S01]  /*0a00*/  IMAD R8, R14, 0x400, R7.reuse ;  /* 0x000004000e087824 */ /* 0x100fe200078e0207 */
[----:B------:R-:W-:Y:S01]  /*0a10*/  IADD3 R14, R20, 0x80, RZ ;  /* 0x00000080140e7810 */ /* 0x000fe20007ffe0ff */
[C---:B------:R-:W-:Y:S01]  /*0a20*/  IMAD R6, R19.reuse, 0x400, R7 ;  /* 0x0000040013067824 */ /* 0x040fe200078e0207 */
[----:B------:R-:W-:Y:S01]  /*0a30*/  LOP3.LUT R7, R0, R7, RZ, 0xfc, !PT ;  /* 0x0000000700077212 */ /* 0x000fe200078efcff */
[----:B------:R-:W-:Y:S01]  /*0a40*/  IMAD R13, R19, 0x10, R4 ;  /* 0x00000010130d7824 */ /* 0x000fe200078e0204 */
[----:B------:R-:W-:Y:S01]  /*0a50*/  SEL R0, R5, 0xffffffe0, !P3 ;  /* 0xffffffe005007807 */ /* 0x000fe20005800000 */
[----:B------:R-:W-:Y:S01]  /*0a60*/  IMAD.SHL.U32 R4, R15, 0x2, RZ ;  /* 0x000000020f047824 */ /* 0x000fe200078e00ff */
[----:B------:R-:W-:Y:S01]  /*0a70*/  STL [R1+0x74], R14 ;  /* 0x0000740e01007387 */ /* 0x000fe20000100800 */
[----:B------:R-:W-:Y:S01]  /*0a80*/  IMAD.IADD R6, R6, 0x1, R2 ;  /* 0x0000000106067824 */ /* 0x000fe200078e0202 */
[----:B------:R-:W-:Y:S01]  /*0a90*/  SEL R5, R5, 0xffffffe0, !P5 ;  /* 0xffffffe005057807 */ /* 0x000fe20006800000 */
[----:B------:R-:W-:Y:S01]  /*0aa0*/  IMAD R0, R252, 0x2, R0 ;  /* 0x00000002fc007824 */ /* 0x000fe200078e0200 */
[----:B------:R1:W-:Y:S01]  /*0ab0*/  STL [R1+0x3c], R13 ;  /* 0x00003c0d01007387 */ /* 0x0003e20000100800 */
[----:B------:R-:W-:Y:S01]  /*0ac0*/  IMAD.IADD R8, R2, 0x1, R8 ;  /* 0x0000000102087824 */ /* 0x000fe200078e0208 */
[----:B------:R-:W-:-:S02]  /*0ad0*/  SEL R2, R12, 0xffffffc0, !P4 ;  /* 0xffffffc00c027807 */ /* 0x000fc40006000000 */
[----:B------:R2:W-:Y:S02]  /*0ae0*/  STL [R1+0x2c], R4 ;  /* 0x00002c0401007387 */ /* 0x0005e40000100800 */
[----:B------:R-:W-:Y:S02]  /*0af0*/  LEA R8, R8, 0x12000, 0x1 ;  /* 0x0001200008087811 */ /* 0x000fe400078e08ff */
[----:B------:R-:W-:Y:S01]  /*0b00*/  STL [R1], R0 ;  /* 0x0000000001007387 */ /* 0x000fe20000100800 */
[----:B-1----:R-:W-:Y:S01]  /*0b10*/  LEA R13, R10, 0xc000, 0x1 ;  /* 0x0000c0000a0d7811 */ /* 0x002fe200078e08ff */
[C---:B--2---:R-:W-:Y:S02]  /*0b20*/  IMAD.SHL.U32 R4, R252.reuse, 0x2, RZ ;  /* 0x00000002fc047824 */ /* 0x044fe400078e00ff */
[----:B------:R-:W-:-:S03]  /*0b30*/  IMAD R252, R252, 0x2, R2 ;  /* 0x00000002fcfc7824 */ /* 0x000fc600078e0202 */
[----:B------:R1:W-:Y:S02]  /*0b40*/  STL [R1+0x4], R4 ;  /* 0x0000040401007387 */ /* 0x0003e40000100800 */
[----:B-1----:R-:W-:Y:S01]  /*0b50*/  SEL R4, R12, 0xffffffc0, !P6 ;  /* 0xffffffc00c047807 */ /* 0x002fe20007000000 */
[----:B------:R-:W-:Y:S02]  /*0b60*/  IMAD.IADD R12, R2, 0x1, R0 ;  /* 0x00000001020c7824 */ /* 0x000fe400078e0200 */
[----:B------:R-:W-:Y:S01]  /*0b70*/  IMAD.SHL.U32 R0, R11, 0x2, RZ ;  /* 0x000000020b007824 */ /* 0x000fe200078e00ff */
[----:B------:R-:W-:Y:S01]  /*0b80*/  IADD3 R11, R13, 0x40, RZ ;  /* 0x000000400d0b7810 */ /* 0x000fe20007ffe0ff */
[----:B------:R-:W-:Y:S01]  /*0b90*/  IMAD R2, R3, 0x2, R2 ;  /* 0x0000000203027824 */ /* 0x000fe200078e0202 */
[----:B------:R1:W-:Y:S01]  /*0ba0*/  STL [R1+0x10], R12 ;  /* 0x0000100c01007387 */ /* 0x0003e20000100800 */
[C---:B------:R-:W-:Y:S01]  /*0bb0*/  IMAD.IADD R10, R0.reuse, 0x1, R9 ;  /* 0x00000001000a7824 */ /* 0x040fe200078e0209 */
[----:B------:R-:W-:Y:S01]  /*0bc0*/  @P2 IADD3 R11, R13, -0x40, RZ ;  /* 0xffffffc00d0b2810 */ /* 0x000fe20007ffe0ff */
        /* <DEDUP_REMOVED lines=25> */
[----:B----4-:R3:W-:Y:S02]  /*0d60*/  STL [R1+0x24], R4 ;  /* 0x0000240401007387 */ /* 0x0107e40000100800 */
.L_x_449:
        /* <DEDUP_REMOVED lines=53> */
.L_x_405:
        /* <DEDUP_REMOVED lines=24> */
[----:B------:R-:W-:Y:S02]  /*1240*/  UIADD3 UR10, UR20, 0x3f, URZ ;  /* 0x0000003f140a7890 */ /* 0x000fe4000fffe03f */
[----:B------:R-:W-:Y:S01]  /*1250*/  UIMAD UR13, UR32, UR13, UR11 ;  /* 0x0000000d200d72a4 */ /* 0x000fe2000f8e020b */
[----:B------:R-:W-:Y:S01]  /*1260*/  PLOP3.LUT P1, PT, PT, PT, UP0, 0x80, 0x0 ;  /* 0x000000000000781c */ /* 0x000fe20003f2f008 */
[----:B------:R-:W-:-:S02]  /*1270*/  ULDC.64 UR6, c[0x0][0x190] ;  /* 0x0000640000067ab9 */ /* 0x000fc40000000a00 */
[----:B------:R-:W-:Y:S02]  /*1280*/  USHF.R.S32.HI UR11, URZ, 0x1f, UR10 ;  /* 0x0000001f3f0b7899 */ /* 0x000fe4000801140a */
[----:B------:R-:W-:Y:S02]  /*1290*/  UIMAD.WIDE.U32 UR8, UR14, UR6, URZ ;  /* 0x000000060e0872a5 */ /* 0x000fe4000f8e003f */
[----:B------:R-:W-:Y:S02]  /*12a0*/  UIMAD UR15, UR14, UR7, URZ ;  /* 0x000000070e0f72a4 */ /* 0x000fe4000f8e023f */
[----:B------:R-:W-:Y:S02]  /*12b0*/  UIMAD.WIDE.U32 UR6, UR32, UR12, URZ ;  /* 0x0000000c200672a5 */ /* 0x000fe4000f8e003f */
[----:B------:R-:W-:Y:S02]  /*12c0*/  UISETP.NE.AND UP2, UPT, UR14, -0x1, UPT ;  /* 0xffffffff0e00788c */ /* 0x000fe4000bf45270 */
[----:B------:R-:W-:-:S02]  /*12d0*/  ULEA.HI UR11, UR11, UR10, URZ, 0x6 ;  /* 0x0000000a0b0b7291 */ /* 0x000fc4000f8f303f */
[----:B------:R-:W-:Y:S02]  /*12e0*/  @UP0 UIADD3 UR10, UR21, UR23, URZ ;  /* 0x00000017150a0290 */ /* 0x000fe4000fffe03f */
[----:B------:R-:W-:Y:S02]  /*12f0*/  ULDC.64 UR18, c[0x0][0x198] ;  /* 0x0000660000127ab9 */ /* 0x000fe40000000a00 */
[----:B------:R-:W-:Y:S02]  /*1300*/  USEL UR38, UR6, UR8, !UP2 ;  /* 0x0000000806267287 */ /* 0x000fe4000d000000 */
[----:B------:R-:W-:Y:S02]  /*1310*/  UIADD3 UR33, UR7, UR13, URZ ;  /* 0x0000000d07217290 */ /* 0x000fe4000fffe03f */
[----:B------:R-:W-:Y:S02]  /*1320*/  ULOP3.LUT UR8, UR11, 0xffffffc0, URZ, 0xc0, !UPT ;  /* 0xffffffc00b087892 */ /* 0x000fe4000f8ec03f */
[----:B------:R-:W-:-:S02]  /*1330*/  @UP0 UIMAD.WIDE.U32 UR6, UR10, UR18, URZ ;  /* 0x000000120a0602a5 */ /* 0x000fc4000f8e003f */
[----:B------:R-:W-:Y:S02]  /*1340*/  UIADD3 UR18, UR8, -0x40, URZ ;  /* 0xffffffc008127890 */ /* 0x000fe4000fffe03f */
[----:B------:R-:W-:Y:S02]  /*1350*/  @UP0 UIMAD UR27, UR10, UR19, UR7 ;  /* 0x000000130a1b02a4 */ /* 0x000fe4000f8e0207 */
        /* <DEDUP_REMOVED lines=17> */
.L_x_407:
        /* <DEDUP_REMOVED lines=10> */
[----:B------:R-:W-:-:S04]  /*1510*/  UIMAD UR9, UR21, UR9, UR10 ;  /* 0x00000009150972a4 */ /* 0x000fc8000f8e020a */
[----:B------:R-:W-:-:S03]  /*1520*/  UIADD3 UR7, UR7, UR9, URZ ;  /* 0x0000000907077290 */ /* 0x000fc6000fffe03f */
[----:B------:R-:W-:Y:S02]  /*1530*/  ULDC.64 UR8, c[0x0][0x188] ;  /* 0x0000620000087ab9 */ /* 0x000fe40000000a00 */
[----:B------:R-:W-:Y:S02]  /*1540*/  UIMAD.WIDE.U32 UR6, UR32, UR8, UR6 ;  /* 0x00000008200672a5 */ /* 0x000fe4000f8e0006 */
[----:B------:R-:W-:-:S04]  /*1550*/  UIMAD UR8, UR39, UR8, URZ ;  /* 0x00000008270872a4 */ /* 0x000fc8000f8e023f */
[----:B------:R-:W-:Y:S02]  /*1560*/  UIMAD UR8, UR32, UR9, UR8 ;  /* 0x00000009200872a4 */ /* 0x000fe4000f8e0208 */
[----:B------:R-:W-:Y:S02]  /*1570*/  UMOV UR30, UR6 ;  /* 0x00000006001e7c82 */ /* 0x000fe40008000000 */
[----:B------:R-:W-:Y:S02]  /*1580*/  UIADD3 UR31, UR7, UR8, URZ ;  /* 0x00000008071f7290 */ /* 0x000fe4000fffe03f */
.L_x_408:
[----:B------:R-:W-:Y:S01]  /*1590*/  IABS R8, c[0x0][0x1c8] ;  /* 0x0000720000087a13 */ /* 0x000fe20000000000 */
[----:B------:R-:W-:Y:S01]  /*15a0*/  ULDC.64 UR8, c[0x0][0x370] ;  /* 0x0000dc0000087ab9 */ /* 0x000fe20000000a00 */
[----:B--2---:R-:W-:Y:S01]  /*15b0*/  IABS R7, UR35 ;  /* 0x0000002300077c13 */ /* 0x004fe20008000000 */
[----:B------:R-:W-:Y:S01]  /*15c0*/  @UP2 UIMAD.WIDE.U32 UR6, UR14, UR8, URZ ;  /* 0x000000080e0622a5 */ /* 0x000fe2000f8e003f */
[----:B------:R-:W1:Y:S01]  /*15d0*/  I2F.RP R4, R8 ;  /* 0x0000000800047306 */ /* 0x000e620000209400 */
[----:B------:R-:W-:Y:S01]  /*15e0*/  ULDC UR10, c[0x0][0x224] ;  /* 0x00008900000a7ab9 */ /* 0x000fe20000000800 */
[----:B------:R-:W-:Y:S01]  /*15f0*/  ISETP.NE.AND P2, PT, RZ, c[0x0][0x1c8], PT ;  /* 0x00007200ff007a0c */ /* 0x000fe20003f45270 */
[----:B------:R-:W-:-:S02]  /*1600*/  @UP2 UIMAD UR25, UR14, UR9, UR7 ;  /* 0x000000090e1922a4 */ /* 0x000fc4000f8e0207 */
[----:B------:R-:W-:Y:S02]  /*1610*/  USHF.R.S32.HI UR19, URZ, 0x1f, UR22 ;  /* 0x0000001f3f137899 */ /* 0x000fe40008011416 */
[----:B------:R-:W-:Y:S02]  /*1620*/  @UP2 UMOV UR24, UR6 ;  /* 0x0000000600182c82 */ /* 0x000fe40008000000 */
        /* <DEDUP_REMOVED lines=8> */
[----:B------:R-:W-:Y:S02]  /*16b0*/  UIMAD UR6, UR39, UR10, UR53 ;  /* 0x0000000a270672a4 */ /* 0x000fe4000f8e0235 */
[----:B------:R-:W-:Y:S02]  /*16c0*/  USHF.L.U32 UR10, UR32, 0x7, URZ ;  /* 0x00000007200a7899 */ /* 0x000fe4000800063f */
        /* <DEDUP_REMOVED lines=13> */
[----:B------:R-:W-:Y:S01]  /*17a0*/  USHF.L.U64.HI UR6, UR32, 0x7, UR39 ;  /* 0x0000000720067899 */ /* 0x000fe20008010227 */
[----:B------:R-:W-:Y:S01]  /*17b0*/  IMAD.MOV.U32 R4, RZ, RZ, RZ ;  /* 0x000000ffff047224 */ /* 0x000fe200078e00ff */
[----:B------:R-:W-:Y:S02]  /*17c0*/  UIMAD UR9, UR61, UR9, UR7 ;  /* 0x000000093d0972a4 */ /* 0x000fe4000f8e0207 */
[----:B------:R-:W-:Y:S01]  /*17d0*/  USEL UR7, UR6, URZ, UP1 ;  /* 0x0000003f06077287 */ /* 0x000fe20008800000 */
[----:B------:R-:W-:Y:S01]  /*17e0*/  IMAD.HI.U32 R4, R5, R6, R4 ;  /* 0x0000000605047227 */ /* 0x000fe200078e0004 */
[----:B------:R-:W-:-:S03]  /*17f0*/  USEL UR6, UR10, URZ, UP1 ;  /* 0x0000003f0a067287 */ /* 0x000fc60008800000 */
[----:B------:R-:W-:Y:S01]  /*1800*/  IMAD.MOV.U32 R5, RZ, RZ, R7 ;  /* 0x000000ffff057224 */ /* 0x000fe200078e0007 */
[----:B------:R-:W-:Y:S02]  /*1810*/  UIADD3 UR6, UP1, UR18, UR6, URZ ;  /* 0x0000000612067290 */ /* 0x000fe4000ff3e03f */
[----:B------:R-:W-:Y:S01]  /*1820*/  ULDC UR10, c[0x0][0x234] ;  /* 0x00008d00000a7ab9 */ /* 0x000fe20000000800 */
[----:B------:R-:W-:Y:S01]  /*1830*/  IMAD.HI.U32 R4, R4, R5, RZ ;  /* 0x0000000504047227 */ /* 0x000fe200078e00ff */
[----:B------:R-:W-:Y:S02]  /*1840*/  UIADD3.X UR8, UR28, UR7, URZ, UP1, !UPT ;  /* 0x000000071c087290 */ /* 0x000fe40008ffe43f */
[----:B------:R-:W-:Y:S01]  /*1850*/  UIMAD UR7, UR37, UR6, URZ ;  /* 0x00000006250772a4 */ /* 0x000fe2000f8e023f */
[----:B------:R-:W-:-:S03]  /*1860*/  IMAD.MOV R6, RZ, RZ, -R4 ;  /* 0x000000ffff067224 */ /* 0x000fc600078e0a04 */
[----:B------:R-:W-:Y:S01]  /*1870*/  UIMAD UR8, UR36, UR8, UR7 ;  /* 0x00000008240872a4 */ /* 0x000fe2000f8e0207 */
[----:B------:R-:W-:Y:S01]  /*1880*/  IMAD R5, R8, R6, R5 ;  /* 0x0000000608057224 */ /* 0x000fe200078e0205 */
[----:B------:R-:W-:-:S04]  /*1890*/  @UP5 USEL UR7, UR55, UR14, !UP2 ;  /* 0x0000000e37075287 */ /* 0x000fc8000d000000 */
[----:B------:R-:W-:Y:S01]  /*18a0*/  ISETP.GT.U32.AND P0, PT, R8, R5, PT ;  /* 0x000000050800720c */ /* 0x000fe20003f04070 */
[----:B------:R-:W-:Y:S02]  /*18b0*/  @UP5 UIMAD UR15, UR35, UR10, UR7 ;  /* 0x0000000a230f52a4 */ /* 0x000fe4000f8e0207 */
[----:B------:R-:W-:Y:S02]  /*18c0*/  UIMAD.WIDE.U32 UR6, UR36, UR6, URZ ;  /* 0x00000006240672a5 */ /* 0x000fe4000f8e003f */
[----:B------:R-:W-:Y:S02]  /*18d0*/  USEL UR10, UR9, URZ, UP6 ;  /* 0x0000003f090a7287 */ /* 0x000fe4000b000000 */
[----:B------:R-:W-:Y:S02]  /*18e0*/  UIADD3 UR9, UR7, UR8, URZ ;  /* 0x0000000807097290 */ /* 0x000fe4000fffe03f */
[----:B------:R-:W-:-:S04]  /*18f0*/  @!UP5 UMOV UR15, UR50 ;  /* 0x00000032000fdc82 */ /* 0x000fc80008000000 */
        /* <DEDUP_REMOVED lines=16> */
.L_x_409:
[----:B------:R-:W-:Y:S02]  /*1a00*/  UMOV UR11, UR51 ;  /* 0x00000033000b7c82 */ /* 0x000fe40008000000 */
.L_x_410:
[----:B------:R-:W2:Y:S04]  /*1a10*/  LDL.64 R4, [R1+0x50] ;  /* 0x0000500001047983 */ /* 0x000ea80000100a00 */
[----:B------:R1:W3:Y:S01]  /*1a20*/  LDL.64 R28, [R1+0x50] ;  /* 0x00005000011c7983 */ /* 0x0002e20000100a00 */
[----:B------:R-:W-:Y:S01]  /*1a30*/  UIADD3 UR6, UP4, UP3, UR6, UR45, UR47 ;  /* 0x0000002d06067290 */ /* 0x000fe2000fb9e02f */
[----:B------:R-:W-:Y:S02]  /*1a40*/  BSSY B1, `(.L_x_406) ;  /* 0x0000842000017945 */ /* 0x000fe40003800000 */
        /* <DEDUP_REMOVED lines=24> */
[----:B------:R-:W-:-:S04]  /*1bd0*/  UIADD3 UR6, UR6, -UR16, URZ ;  /* 0x8000001006067290 */ /* 0x000fc8000fffe03f */
        /* <DEDUP_REMOVED lines=13> */
[----:B------:R-:W-:Y:S01]  /*1cb0*/  UMOV UR24, 0x4 ;  /* 0x0000000400187882 */ /* 0x000fe20000000000 */
[C---:B------:R-:W-:Y:S01]  /*1cc0*/  IMAD.WIDE.U32 R6, R5.reuse, c[0x0][0x190], R28 ;  /* 0x0000640005067a25 */ /* 0x040fe200078e001c */
[----:B------:R1:W-:Y:S03]  /*1cd0*/  STL [R1+0x54], R29 ;  /* 0x0000541d01007387 */ /* 0x0003e60000100800 */
[----:B------:R-:W-:Y:S01]  /*1ce0*/  IMAD R5, R5, c[0x0][0x194], R9 ;  /* 0x0000650005057a24 */ /* 0x000fe200078e0209 */
[----:B------:R-:W-:Y:S01]  /*1cf0*/  IADD3 R8, P2, R6, UR38, RZ ;  /* 0x0000002606087c10 */ /* 0x000fe2000ff5e0ff */
[----:B------:R-:W-:-:S03]  /*1d00*/  IMAD.U32 R6, RZ, RZ, UR18 ;  /* 0x00000012ff067e24 */ /* 0x000fc6000f8e00ff */
[----:B------:R-:W-:Y:S02]  /*1d10*/  IADD3.X R9, R7, UR33, R5, P2, !PT ;  /* 0x0000002107097c10 */ /* 0x000fe400097fe405 */
[----:B------:R-:W-:-:S05]  /*1d20*/  IADD3.X R5, R29, UR25, RZ, P0, !PT ;  /* 0x000000191d057c10 */ /* 0x000fca00087fe4ff */
[----:B------:R-:W-:Y:S01]  /*1d30*/  IMAD.WIDE.U32 R4, R6, c[0x0][0x370], R4 ;  /* 0x0000dc0006047a25 */ /* 0x000fe200078e0004 */
[----:B------:R-:W-:Y:S02]  /*1d40*/  LOP3.LUT R6, R10, 0xffffffe0, RZ, 0xc0, !PT ;  /* 0xffffffe00a067812 */ /* 0x000fe400078ec0ff */
[----:B------:R-:W-:Y:S02]  /*1d50*/  SHF.R.S32.HI R10, RZ, 0x5, R10 ;  /* 0x00000005ff0a7819 */ /* 0x000fe4000001140a */
[----:B------:R-:W-:Y:S01]  /*1d60*/  IADD3 R5, R5, UR8, RZ ;  /* 0x0000000805057c10 */ /* 0x000fe2000fffe0ff */
[----:B------:R-:W-:Y:S01]  /*1d70*/  IMAD.IADD R21, R24, 0x1, -R6 ;  /* 0x0000000118157824 */ /* 0x000fe200078e0a06 */
[----:B------:R-:W-:Y:S01]  /*1d80*/  UIADD3 UR8, UR18, UR11, URZ ;  /* 0x0000000b12087290 */ /* 0x000fe2000fffe03f */
[----:B------:R-:W-:Y:S02]  /*1d90*/  IMAD.U32 R6, RZ, RZ, UR35 ;  /* 0x00000023ff067e24 */ /* 0x000fe4000f8e00ff */
[----:B------:R-:W-:-:S02]  /*1da0*/  IMAD R10, R10, UR46, R21 ;  /* 0x0000002e0a0a7c24 */ /* 0x000fc4000f8e0215 */
[----:B------:R-:W-:-:S03]  /*1db0*/  IMAD.WIDE.U32 R4, R6, c[0x0][0x378], R4 ;  /* 0x0000de0006047a25 */ /* 0x000fc600078e0004 */
[C---:B------:R-:W-:Y:S01]  /*1dc0*/  IADD3 R11, P0, R10.reuse, UR13, RZ ;  /* 0x0000000d0a0b7c10 */ /* 0x040fe2000ff1e0ff */
[----:B------:R-:W-:Y:S01]  /*1dd0*/  IMAD.MOV.U32 R6, RZ, RZ, R4 ;  /* 0x000000ffff067224 */ /* 0x000fe200078e0004 */
[----:B------:R-:W-:Y:S01]  /*1de0*/  IADD3 R7, R5, UR9, RZ ;  /* 0x0000000905077c10 */ /* 0x000fe2000fffe0ff */
[----:B------:R-:W-:Y:S01]  /*1df0*/  IMAD.U32 R5, RZ, RZ, UR35 ;  /* 0x00000023ff057e24 */ /* 0x000fe2000f8e00ff */
[----:B------:R-:W-:Y:S01]  /*1e00*/  LEA.HI.X.SX32 R10, R10, UR10, 0x1, P0 ;  /* 0x0000000a0a0a7c11 */ /* 0x000fe200080f0eff */
[----:B------:R-:W-:Y:S01]  /*1e10*/  IMAD R4, R23, c[0x0][0x370], RZ ;  /* 0x0000dc0017047a24 */ /* 0x000fe200078e02ff */
[----:B------:R-:W-:Y:S01]  /*1e20*/  LEA R12, P0, R11, c[0x0][0x350], 0x2 ;  /* 0x0000d4000b0c7a11 */ /* 0x000fe200078010ff */
[----:B------:R-:W-:Y:S01]  /*1e30*/  IMAD.WIDE.U32 R8, R5, c[0x0][0x1a8], R8 ;  /* 0x00006a0005087a25 */ /* 0x000fe200078e0008 */
[----:B------:R-:W-:Y:S02]  /*1e40*/  ULDC.64 UR10, c[0x0][0x3c8] ;  /* 0x0000f200000a7ab9 */ /* 0x000fe40000000a00 */
[----:B------:R-:W-:Y:S01]  /*1e50*/  LEA.HI.X R13, R11, c[0x0][0x354], R10, 0x2, P0 ;  /* 0x0000d5000b0d7a11 */ /* 0x000fe200000f140a */
[----:B------:R-:W-:Y:S01]  /*1e60*/  IMAD R4, R27, c[0x0][0x374], R4 ;  /* 0x0000dd001b047a24 */ /* 0x000fe200078e0204 */
[----:B------:R-:W-:Y:S01]  /*1e70*/  IADD3 R20, R9, UR14, RZ ;  /* 0x0000000e09147c10 */ /* 0x000fe2000fffe0ff */
[----:B------:R-:W-:Y:S01]  /*1e80*/  IMAD.WIDE.U32 R6, R27, c[0x0][0x370], R6 ;  /* 0x0000dc001b067a25 */ /* 0x000fe200078e0006 */
[----:B------:R-:W-:Y:S01]  /*1e90*/  LEA R30, P3, R8, c[0x0][0x160], 0x1 ;  /* 0x00005800081e7a11 */ /* 0x000fe200078608ff */
[----:B------:R1:W-:Y:S01]  /*1ea0*/  STL.64 [R1+0x30], R12 ;  /* 0x0000300c01007387 */ /* 0x0003e20000100a00 */
[----:B------:R-:W-:Y:S01]  /*1eb0*/  PLOP3.LUT P0, PT, PT, PT, UP1, 0x80, 0x0 ;  /* 0x000000000000781c */ /* 0x000fe20003f0f018 */
[----:B------:R-:W-:Y:S01]  /*1ec0*/  IMAD.IADD R19, R7, 0x1, R4 ;  /* 0x0000000107137824 */ /* 0x000fe200078e0204 */
[----:B------:R-:W-:Y:S01]  /*1ed0*/  LEA R32, P2, R6, c[0x0][0x330], 0x1 ;  /* 0x0000cc0006207a11 */ /* 0x000fe200078408ff */
[----:B------:R-:W-:Y:S01]  /*1ee0*/  UIMAD.WIDE UR8, UR8, UR24, UR10 ;  /* 0x00000018080872a5 */ /* 0x000fe2000f8e020a */
[----:B------:R-:W-:-:S02]  /*1ef0*/  LEA.HI.X R31, R8, c[0x0][0x164], R20, 0x1, P3 ;  /* 0x00005900081f7a11 */ /* 0x000fc400018f0c14 */
[----:B------:R-:W-:Y:S01]  /*1f00*/  LEA.HI.X R33, R6, c[0x0][0x334], R19, 0x1, P2 ;  /* 0x0000cd0006217a11 */ /* 0x000fe200010f0c13 */
[----:B------:R-:W-:Y:S02]  /*1f10*/  ULDC.64 UR10, c[0x0][0x200] ;  /* 0x00008000000a7ab9 */ /* 0x000fe40000000a00 */
[----:B------:R1:W-:Y:S01]  /*1f20*/  STL.64 [R1+0x48], R30 ;  /* 0x0000481e01007387 */ /* 0x0003e20000100a00 */
[----:B------:R-:W-:Y:S02]  /*1f30*/  UIMAD.WIDE UR12, UR12, UR24, UR10 ;  /* 0x000000180c0c72a5 */ /* 0x000fe4000f8e020a */
[----:B------:R-:W-:Y:S01]  /*1f40*/  UMOV UR15, UR8 ;  /* 0x00000008000f7c82 */ /* 0x000fe20008000000 */
[----:B------:R1:W-:Y:S01]  /*1f50*/  STL.64 [R1+0x40], R32 ;  /* 0x0000402001007387 */ /* 0x0003e20000100a00 */
[----:B------:R-:W-:Y:S01]  /*1f60*/  UMOV UR14, UR9 ;  /* 0x00000009000e7c82 */ /* 0x000fe20008000000 */
        /* <DEDUP_REMOVED lines=19> */
.L_x_412:
        /* <DEDUP_REMOVED lines=18> */
.L_x_413:
[----:B-1----:R1:W5:Y:S01]  /*21c0*/  LDL R13, [R1+0x70] ;  /* 0x00007000010d7983 */ /* 0x0023620000100800 */
        /* <DEDUP_REMOVED lines=33> */
.L_x_415:
[----:B-1----:R-:W-:Y:S05]  /*23e0*/  BSYNC B0 ;  /* 0x0000000000007941 */ /* 0x002fea0003800000 */
.L_x_414:
        /* <DEDUP_REMOVED lines=19> */
.L_x_417:
[----:B------:R-:W-:Y:S05]  /*2520*/  BSYNC B0 ;  /* 0x0000000000007941 */ /* 0x000fea0003800000 */
.L_x_416:
        /* <DEDUP_REMOVED lines=30> */
.L_x_419:
[----:B------:R-:W-:Y:S05]  /*2710*/  BSYNC B0 ;  /* 0x0000000000007941 */ /* 0x000fea0003800000 */
.L_x_418:
        /* <DEDUP_REMOVED lines=18> */
.L_x_411:
        /* <DEDUP_REMOVED lines=55> */
.L_x_422:
[----:B------:R-:W-:Y:S05]  /*2bb0*/  BSYNC B0 ;  /* 0x0000000000007941 */ /* 0x000fea0003800000 */
.L_x_421:
        /* <DEDUP_REMOVED lines=42> */
.L_x_424:
[----:B------:R-:W-:Y:S05]  /*2e60*/  BSYNC B0 ;  /* 0x0000000000007941 */ /* 0x000fea0003800000 */
.L_x_423:
        /* <DEDUP_REMOVED lines=29> */
.L_x_426:
[----:B------:R-:W-:Y:S05]  /*3040*/  BSYNC B0 ;  /* 0x0000000000007941 */ /* 0x000fea0003800000 */
.L_x_425:
        /* <DEDUP_REMOVED lines=40> */
.L_x_428:
[----:B------:R-:W-:Y:S05]  /*32d0*/  BSYNC B0 ;  /* 0x0000000000007941 */ /* 0x000fea0003800000 */
.L_x_427:
        /* <DEDUP_REMOVED lines=26> */
.L_x_430:
[----:B------:R-:W-:Y:S05]  /*3480*/  BSYNC B0 ;  /* 0x0000000000007941 */ /* 0x000fea0003800000 */
.L_x_429:
        /* <DEDUP_REMOVED lines=38> */
.L_x_432:
[----:B------:R-:W-:Y:S05]  /*36f0*/  BSYNC B0 ;  /* 0x0000000000007941 */ /* 0x000fea0003800000 */
.L_x_431:
[----:B------:R-:W5:Y:S01]  /*3700*/  LDL R5, [R1+0x3c] ;  /* 0x00003c0001057983 */ /* 0x000f620000100800 */
[----:B-1----:R-:W-:Y:S01]  /*3710*/  MOV R6, 0x7f800000 ;  /* 0x7f80000000067802 */ /* 0x002fe20000000f00 */
[----:B------:R-:W-:Y:S01]  /*3720*/  IMAD.MOV.U32 R7, RZ, RZ, 0x7f800000 ;  /* 0x7f800000ff077424 */ /* 0x000fe200078e00ff */
[----:B------:R-:W-:Y:S01]  /*3730*/  ULDC.64 UR8, c[0x0][0x198] ;  /* 0x0000660000087ab9 */ /* 0x000fe20000000a00 */
[C---:B-----5:R-:W-:Y:S02]  /*3740*/  IADD3 R4, R5.reuse, 0x8, RZ ;  /* 0x0000000805047810 */ /* 0x060fe40007ffe0ff */
[----:B------:R-:W-:Y:S02]  /*3750*/  ISETP.GE.AND P1, PT, R5, UR6, PT ;  /* 0x0000000605007c0c */ /* 0x000fe4000bf26270 */
[----:B------:R-:W-:Y:S01]  /*3760*/  ISETP.GE.AND P0, PT, R4, UR6, PT ;  /* 0x0000000604007c0c */ /* 0x000fe2000bf06270 */
[----:B------:R-:W-:-:S04]  /*3770*/  IMAD.MOV.U32 R4, RZ, RZ, 0x4 ;  /* 0x00000004ff047424 */ /* 0x000fc800078e00ff */
[----:B------:R-:W-:-:S06]  /*3780*/  IMAD.WIDE R4, R5, R4, UR12 ;  /* 0x0000000c05047e25 */ /* 0x000fcc000f8e0204 */
        /* <DEDUP_REMOVED lines=8> */
[----:B-1----:R-:W-:-:S04]  /*3810*/  IMAD.U32 R4, RZ, RZ, UR22 ;  /* 0x00000016ff047e24 */ /* 0x002fc8000f8e00ff */
[----:B------:R-:W-:Y:S01]  /*3820*/  IMAD.WIDE.U32 R4, R4, c[0x0][0x198], R28 ;  /* 0x0000660004047a25 */ /* 0x000fe200078e001c */
[----:B--2---:R1:W-:Y:S04]  /*3830*/  STL [R1+0x6c], R6 ;  /* 0x00006c0601007387 */ /* 0x0043e80000100800 */
[----:B-----5:R2:W-:Y:S01]  /*3840*/  STL [R1+0x68], R7 ;  /* 0x0000680701007387 */ /* 0x0205e20000100800 */
[----:B-1----:R-:W-:Y:S02]  /*3850*/  IADD3 R6, P0, R4, UR26, RZ ;  /* 0x0000001a04067c10 */ /* 0x002fe4000ff1e0ff */
[----:B------:R-:W-:-:S04]  /*3860*/  MOV R4, UR6 ;  /* 0x0000000600047c02 */ /* 0x000fc80008000f00 */
[----:B--2---:R-:W-:Y:S01]  /*3870*/  IADD3.X R7, R5, UR27, R4, P0, !PT ;  /* 0x0000001b05077c10 */ /* 0x004fe200087fe404 */
[----:B------:R-:W-:-:S04]  /*3880*/  IMAD R4, R22, c[0x0][0x1b0], RZ ;  /* 0x00006c0016047a24 */ /* 0x000fc800078e02ff */
[C---:B------:R-:W-:Y:S02]  /*3890*/  IMAD R4, R17.reuse, c[0x0][0x1b4], R4 ;  /* 0x00006d0011047a24 */ /* 0x040fe400078e0204 */
[----:B------:R-:W-:-:S05]  /*38a0*/  IMAD.WIDE.U32 R6, R17, c[0x0][0x1b0], R6 ;  /* 0x00006c0011067a25 */ /* 0x000fca00078e0006 */
[----:B------:R-:W-:Y:S01]  /*38b0*/  IADD3 R9, R7, R4, RZ ;  /* 0x0000000407097210 */ /* 0x000fe20007ffe0ff */
        /* <DEDUP_REMOVED lines=34> */
.L_x_434:
[----:B------:R-:W-:Y:S05]  /*3ae0*/  BSYNC B0 ;  /* 0x0000000000007941 */ /* 0x000fea0003800000 */
.L_x_433:
        /* <DEDUP_REMOVED lines=39> */
.L_x_436:
[----:B------:R-:W-:Y:S05]  /*3d60*/  BSYNC B0 ;  /* 0x0000000000007941 */ /* 0x000fea0003800000 */
.L_x_435:
[----:B------:R-:W0:Y:S01]  /*3d70*/  LDGDEPBAR ;  /* 0x00000000000079af */ /* 0x000e220000000000 */
[----:B------:R-:W-:Y:S01]  /*3d80*/  ULDC.64 UR10, c[0x0][0x318] ;  /* 0x0000c600000a7ab9 */ /* 0x000fe20000000a00 */
[----:B-1----:R-:W-:Y:S01]  /*3d90*/  IMAD.MOV.U32 R6, RZ, RZ, c[0x0][0x308] ;  /* 0x0000c200ff067624 */ /* 0x002fe200078e00ff */
[----:B------:R-:W-:Y:S01]  /*3da0*/  UISETP.NE.U32.AND UP1, UPT, URZ, UR10, UPT ;  /* 0x0000000a3f00728c */ /* 0x000fe2000bf25070 */
[----:B------:R-:W-:Y:S01]  /*3db0*/  IMAD.MOV.U32 R7, RZ, RZ, c[0x0][0x30c] ;  /* 0x0000c300ff077624 */ /* 0x000fe200078e00ff */
[----:B------:R-:W-:Y:S02]  /*3dc0*/  ULDC.64 UR18, c[0x0][0x320] ;  /* 0x0000c80000127ab9 */ /* 0x000fe40000000a00 */
[----:B------:R-:W-:-:S06]  /*3dd0*/  UISETP.NE.AND.EX UP1, UPT, URZ, UR11, UPT, UP1 ;  /* 0x0000000b3f00728c */ /* 0x000fcc000bf25310 */
[----:B------:R-:W-:-:S05]  /*3de0*/  PLOP3.LUT P1, PT, PT, PT, UP1, 0x80, 0x0 ;  /* 0x000000000000781c */ /* 0x000fca0003f2f018 */
[----:B------:R-:W-:Y:S02]  /*3df0*/  @UP1 UMOV UR8, UR35 ;  /* 0x0000002300081c82 */ /* 0x000fe40008000000 */
[----:B------:R-:W-:Y:S02]  /*3e00*/  @UP1 UMOV UR9, UR58 ;  /* 0x0000003a00091c82 */ /* 0x000fe40008000000 */
[----:B------:R-:W-:Y:S01]  /*3e10*/  @UP1 UIMAD.WIDE.U32 UR8, UR32, UR18, UR8 ;  /* 0x00000012200812a5 */ /* 0x000fe2000f8e0008 */
[----:B------:R-:W-:-:S04]  /*3e20*/  DEPBAR.LE SB0, 0x1 ;  /* 0x000080400000791a */ /* 0x000fc80000000000 */
[----:B------:R-:W-:Y:S01]  /*3e30*/  BAR.SYNC.DEFER_BLOCKING 0x0 ;  /* 0x0000000000007b1d */ /* 0x000fe20000010000 */
[----:B------:R-:W-:Y:S02]  /*3e40*/  @UP1 UIMAD UR18, UR39, UR18, URZ ;  /* 0x00000012271212a4 */ /* 0x000fe4000f8e023f */
[----:B------:R-:W-:Y:S02]  /*3e50*/  @UP1 ULEA UR10, UP0, UR8, UR10, 0x2 ;  /* 0x0000000a080a1291 */ /* 0x000fe4000f80103f */
[----:B------:R-:W-:-:S04]  /*3e60*/  @UP1 UIMAD UR19, UR32, UR19, UR18 ;  /* 0x00000013201312a4 */ /* 0x000fc8000f8e0212 */
[----:B------:R-:W-:Y:S01]  /*3e70*/  @UP1 UIADD3 UR19, UR9, UR19, URZ ;  /* 0x0000001309131290 */ /* 0x000fe2000fffe03f */
[----:B------:R-:W-:-:S03]  /*3e80*/  IMAD.U32 R4, RZ, RZ, UR10 ;  /* 0x0000000aff047e24 */ /* 0x000fc6000f8e00ff */
[----:B------:R-:W-:-:S06]  /*3e90*/  @UP1 ULEA.HI.X UR11, UR8, UR11, UR19, 0x2, UP0 ;  /* 0x0000000b080b1291 */ /* 0x000fcc00080f1413 */
[----:B------:R-:W-:-:S05]  /*3ea0*/  IMAD.U32 R5, RZ, RZ, UR11 ;  /* 0x0000000bff057e24 */ /* 0x000fca000f8e00ff */
[----:B------:R1:W5:Y:S04]  /*3eb0*/  @P1 LDG.E R11, [R4.64] ;  /* 0x00000004040b1981 */ /* 0x000368000c1e1900 */
[----:B------:R-:W2:Y:S04]  /*3ec0*/  S2R R15, SR_TID.X ;  /* 0x00000000000f7919 */ /* 0x000ea80000002100 */
[----:B----4-:R3:W4:Y:S01]  /*3ed0*/  LDG.E.64 R12, [R6.64] ;  /* 0x00000004060c7981 */ /* 0x010722000c1e1b00 */
[----:B------:R-:W5:Y:S01]  /*3ee0*/  @P1 MUFU.RCP R14, c[0x0][0x238] ;  /* 0x00008e00000e1b08 */ /* 0x000f620000001000 */
[----:B------:R-:W-:-:S02]  /*3ef0*/  IMAD.U32 R8, RZ, RZ, UR29 ;  /* 0x0000001dff087e24 */ /* 0x000fc4000f8e00ff */
[----:B------:R-:W-:Y:S01]  /*3f00*/  IMAD.MOV.U32 R240, RZ, RZ, 0x20 ;  /* 0x00000020fff07424 */ /* 0x000fe200078e00ff */
[----:B------:R-:W4:Y:S04]  /*3f10*/  LDSM.16.M88.4 R164, [R252+0x12000] ;  /* 0x01200000fca4783b */ /* 0x000f280000000200 */
[----:B------:R-:W4:Y:S04]  /*3f20*/  LDSM.16.M88.4 R168, [R252+0x12800] ;  /* 0x01280000fca8783b */ /* 0x000f280000000200 */
[----:B------:R-:W4:Y:S04]  /*3f30*/  LDSM.16.M88.4 R196, [R252+0x14000] ;  /* 0x01400000fcc4783b */ /* 0x000f280000000200 */
[----:B-1----:R3:W4:Y:S01]  /*3f40*/  LDG.E.64 R4, [R6.64+0x8] ;  /* 0x0000080406047981 */ /* 0x002722000c1e1b00 */
[----:B------:R-:W-:Y:S01]  /*3f50*/  UIADD3 UR19, UR20, 0x40, UR22 ;  /* 0x0000004014137890 */ /* 0x000fe2000fffe016 */
[----:B--2---:R-:W-:-:S02]  /*3f60*/  IMAD.SHL.U32 R15, R15, 0x2, RZ ;  /* 0x000000020f0f7824 */ /* 0x004fc400078e00ff */
[----:B------:R-:W1:Y:S01]  /*3f70*/  LDSM.16.M88.4 R200, [R252+0x14800] ;  /* 0x01480000fcc8783b */ /* 0x000e620000000200 */
[----:B------:R-:W-:-:S03]  /*3f80*/  UMOV UR6, URZ ;  /* 0x0000003f00067c82 */ /* 0x000fc60008000000 */
[----:B------:R-:W2:Y:S04]  /*3f90*/  LDSM.16.M88.4 R228, [R252+0x16000] ;  /* 0x01600000fce4783b */ /* 0x000ea80000000200 */
[----:B------:R-:W1:Y:S01]  /*3fa0*/  LDSM.16.M88.4 R232, [R252+0x16800] ;  /* 0x01680000fce8783b */ /* 0x000e620000000200 */
[CC--:B---3--:R-:W-:Y:S02]  /*3fb0*/  LEA.HI R6, R25.reuse, R24.reuse, RZ, 0x7 ;  /* 0x0000001819067211 */ /* 0x0c8fe400078f38ff */
[----:B------:R-:W-:Y:S02]  /*3fc0*/  LEA.HI R7, R25, R24, RZ, 0x3 ;  /* 0x0000001819077211 */ /* 0x000fe400078f18ff */
[----:B------:R-:W-:Y:S02]  /*3fd0*/  SHF.R.S32.HI R6, RZ, 0x7, R6 ;  /* 0x00000007ff067819 */ /* 0x000fe40000011406 */
[----:B------:R-:W-:-:S03]  /*3fe0*/  LOP3.LUT R7, R7, 0xfffffff8, RZ, 0xc0, !PT ;  /* 0xfffffff807077812 */ /* 0x000fc600078ec0ff */
[----:B------:R-:W-:Y:S02]  /*3ff0*/  IMAD.SHL.U32 R10, R6, 0x20, RZ ;  /* 0x00000020060a7824 */ /* 0x000fe400078e00ff */
[----:B------:R-:W-:Y:S02]  /*4000*/  IMAD.IADD R9, R24, 0x1, -R7 ;  /* 0x0000000118097824 */ /* 0x000fe400078e0a07 */
[----:B------:R-:W-:Y:S01]  /*4010*/  IMAD.U32 R7, RZ, RZ, UR29 ;  /* 0x0000001dff077e24 */ /* 0x000fe2000f8e00ff */
[----:B------:R-:W-:Y:S01]  /*4020*/  LOP3.LUT R10, R10, 0x6, R15, 0xf8, !PT ;  /* 0x000000060a0a7812 */ /* 0x000fe200078ef80f */
[----:B------:R-:W-:Y:S01]  /*4030*/  IMAD R8, R8, 0x2, R6 ;  /* 0x0000000208087824 */ /* 0x000fe200078e0206 */
[----:B------:R-:W-:Y:S02]  /*4040*/  LOP3.LUT P0, RZ, R9, 0x2, RZ, 0xc0, !PT ;  /* 0x0000000209ff7812 */ /* 0x000fe4000780c0ff */
[----:B------:R-:W-:Y:S01]  /*4050*/  SHF.R.S32.HI R6, RZ, 0x1f, R21 ;  /* 0x0000001fff067819 */ /* 0x000fe20000011415 */
[----:B------:R-:W-:-:S05]  /*4060*/  IMAD R16, R7, 0x40, R10 ;  /* 0x0000004007107824 */ /* 0x000fca00078e020a */
[----:B------:R-:W-:Y:S04]  /*4070*/  STL [R1+0x38], R16 ;  /* 0x0000381001007387 */ /* 0x000fe80000100800 */
[----:B------:R-:W3:Y:S04]  /*4080*/  LDL R10, [R1+0x4] ;  /* 0x00000400010a7983 */ /* 0x000ee80000100800 */
[----:B------:R-:W2:Y:S01]  /*4090*/  LDL R9, [R1] ;  /* 0x0000000001097983 */ /* 0x000ea20000100800 */
        /* <DEDUP_REMOVED lines=8> */
[----:B-----5:R-:W-:-:S04]  /*4120*/  @P1 FMUL.FTZ R11, R11, R14 ;  /* 0x0000000e0b0b1220 */ /* 0x020fc80000410000 */
[----:B------:R-:W5:Y:S08]  /*4130*/  @P1 R2UR UR9, R11 ;  /* 0x000000000b0913c2 */ /* 0x000f7000000e0000 */
[----:B----4-:R-:W4:Y:S08]  /*4140*/  R2UR UR11, R13 ;  /* 0x000000000d0b73c2 */ /* 0x010f3000000e0000 */
[----:B------:R1:W1:Y:S01]  /*4150*/  R2UR UR8, R12 ;  /* 0x000000000c0873c2 */ /* 0x00026200000e0000 */
[----:B------:R-:W-:-:S04]  /*4160*/  IADD3 R7, P2, P1, R4, UR44, R21 ;  /* 0x0000002c04077c10 */ /* 0x000fc8000f95e015 */
[----:B------:R-:W-:-:S05]  /*4170*/  IADD3.X R4, R5, UR48, R6, P2, P1 ;  /* 0x0000003005047c10 */ /* 0x000fca00097e2406 */
[----:B------:R1:W-:Y:S02]  /*4180*/  STL [R1+0xa8], R4 ;  /* 0x0000a80401007387 */ /* 0x0003e40000100800 */
[----:B-1----:R-:W1:Y:S02]  /*4190*/  I2F R4, R16 ;  /* 0x0000001000047306 */ /* 0x002e640000201400 */
[----:B-1----:R1:W-:Y:S04]  /*41a0*/  STL [R1+0x8c], R4 ;  /* 0x00008c0401007387 */ /* 0x0023e80000100800 */
[----:B---3--:R-:W3:Y:S04]  /*41b0*/  LDSM.16.M88.4 R148, [R10+0x12000] ;  /* 0x012000000a94783b */ /* 0x008ee80000000200 */
[----:B------:R-:W3:Y:S04]  /*41c0*/  LDSM.16.M88.4 R152, [R10+0x12800] ;  /* 0x012800000a98783b */ /* 0x000ee80000000200 */
[----:B--2---:R-:W2:Y:S04]  /*41d0*/  LDSM.16.M88.4 R156, [R9+0x12000] ;  /* 0x01200000099c783b */ /* 0x004ea80000000200 */
[----:B------:R-:W2:Y:S04]  /*41e0*/  LDSM.16.M88.4 R160, [R9+0x12800] ;  /* 0x0128000009a0783b */ /* 0x000ea80000000200 */
[----:B------:R-:W2:Y:S04]  /*41f0*/  LDSM.16.M88.4 R180, [R10+0x14000] ;  /* 0x014000000ab4783b */ /* 0x000ea80000000200 */
[----:B------:R-:W2:Y:S01]  /*4200*/  LDSM.16.M88.4 R184, [R10+0x14800] ;  /* 0x014800000ab8783b */ /* 0x000ea20000000200 */
[----:B-1----:R-:W-:-:S03]  /*4210*/  IADD3 R4, R16, 0x19, RZ ;  /* 0x0000001910047810 */ /* 0x002fc60007ffe0ff */
[----:B------:R-:W1:Y:S03]  /*4220*/  LDSM.16.M88.4 R188, [R9+0x14000] ;  /* 0x0140000009bc783b */ /* 0x000e660000000200 */
[----:B------:R-:W3:Y:S01]  /*4230*/  I2F R4, R4 ;  /* 0x0000000400047306 */ /* 0x000ee20000201400 */
[----:B------:R-:W1:Y:S04]  /*4240*/  LDSM.16.M88.4 R192, [R9+0x14800] ;  /* 0x0148000009c0783b */ /* 0x000e680000000200 */
[----:B------:R-:W1:Y:S04]  /*4250*/  LDSM.16.M88.4 R212, [R10+0x16000] ;  /* 0x016000000ad4783b */ /* 0x000e680000000200 */
[----:B------:R-:W1:Y:S04]  /*4260*/  LDSM.16.M88.4 R216, [R10+0x16800] ;  /* 0x016800000ad8783b */ /* 0x000e680000000200 */
[----:B------:R-:W1:Y:S04]  /*4270*/  LDSM.16.M88.4 R220, [R9+0x16000] ;  /* 0x0160000009dc783b */ /* 0x000e680000000200 */
[----:B---3--:R3:W-:Y:S04]  /*4280*/  STL [R1+0x9c], R4 ;  /* 0x00009c0401007387 */ /* 0x0087e80000100800 */
[----:B------:R-:W1:Y:S01]  /*4290*/  LDSM.16.M88.4 R224, [R9+0x16800] ;  /* 0x0168000009e0783b */ /* 0x000e620000000200 */
[----:B---3--:R-:W-:-:S06]  /*42a0*/  IADD3 R4, R16, 0x18, RZ ;  /* 0x0000001810047810 */ /* 0x008fcc0007ffe0ff */
[----:B------:R-:W3:Y:S02]  /*42b0*/  I2F R4, R4 ;  /* 0x0000000400047306 */ /* 0x000ee40000201400 */
[----:B---3--:R3:W-:Y:S02]  /*42c0*/  STL [R1+0x98], R4 ;  /* 0x0000980401007387 */ /* 0x0087e40000100800 */
        /* <DEDUP_REMOVED lines=10> */
[----:B------:R-:W3:Y:S01]  /*4370*/  I2F R4, R4 ;  /* 0x0000000400047306 */ /* 0x000ee20000201400 */
[----:B------:R-:W-:Y:S01]  /*4380*/  IMAD.WIDE.U32 R6, R7, -0x2daee0ad, RZ ;  /* 0xd2511f5307067825 */ /* 0x000fe200078e00ff */
[----:B---3--:R3:W-:Y:S02]  /*4390*/  STL [R1+0x84], R4 ;  /* 0x0000840401007387 */ /* 0x0087e40000100800 */
[----:B---3--:R-:W-:-:S04]  /*43a0*/  IADD3 R4, R16, 0x1, RZ ;  /* 0x0000000110047810 */ /* 0x008fc80007ffe0ff */
[----:B------:R4:W3:Y:S02]  /*43b0*/  I2F R5, R4 ;  /* 0x0000000400057306 */ /* 0x0008e40000201400 */
[----:B----4-:R-:W-:-:S04]  /*43c0*/  LOP3.LUT R4, R8, UR11, RZ, 0x3c, !PT ;  /* 0x0000000b08047c12 */ /* 0x010fc8000f8e3cff */
[----:B------:R-:W-:Y:S01]  /*43d0*/  LOP3.LUT R4, R4, R7, RZ, 0x3c, !PT ;  /* 0x0000000704047212 */ /* 0x000fe200078e3cff */
[----:B---3--:R3:W-:Y:S04]  /*43e0*/  STL [R1+0x80], R5 ;  /* 0x0000800501007387 */ /* 0x0087e80000100800 */
[----:B------:R4:W-:Y:S01]  /*43f0*/  STL.64 [R1+0xb0], R6 ;  /* 0x0000b00601007387 */ /* 0x0009e20000100a00 */
[----:B---3--:R-:W-:-:S05]  /*4400*/  IMAD.WIDE.U32 R4, R4, -0x326172a9, RZ ;  /* 0xcd9e8d5704047825 */ /* 0x008fca00078e00ff */
[----:B------:R4:W-:Y:S01]  /*4410*/  STL.64 [R1+0x78], R4 ;  /* 0x0000780401007387 */ /* 0x0009e20000100a00 */
        /* <DEDUP_REMOVED lines=49> */
[----:B------:R-:W-:-:S02]  /*4730*/  UIADD3 UR19, UR19, -UR17, URZ ;  /* 0x8000001113137290 */ /* 0x000fc4000fffe03f */
[----:B------:R-:W-:Y:S02]  /*4740*/  UIADD3 UR18, UR18, 0x40, URZ ;  /* 0x0000004012127890 */ /* 0x000fe4000fffe03f */
[----:B-12-45:R-:W-:Y:S02]  /*4750*/  @UP1 UMOV UR6, UR9 ;  /* 0x0000000900061c82 */ /* 0x036fe40008000000 */
.L_x_439:
[----:B------:R-:W2:Y:S01]  /*4760*/  LDL R90, [R1+0x4] ;  /* 0x00000400015a7983 */ /* 0x000ea20000100800 */
[----:B------:R-:W-:Y:S02]  /*4770*/  USHF.L.U32 UR9, UR7, 0x6, URZ ;  /* 0x0000000607097899 */ /* 0x000fe4000800063f */
[----:B------:R-:W-:Y:S01]  /*4780*/  UIADD3 UR10, UR11, 0x76cf5d0a, URZ ;  /* 0x76cf5d0a0b0a7890 */ /* 0x000fe2000fffe03f */
[----:B------:R-:W3:Y:S01]  /*4790*/  LDL R96, [R1+0x8] ;  /* 0x0000080001607983 */ /* 0x000ee20000100800 */
[----:B------:R-:W-:Y:S03]  /*47a0*/  UISETP.GE.AND UP0, UPT, UR9, UR19, UPT ;  /* 0x000000130900728c */ /* 0x000fe6000bf06270 */
[----:B------:R-:W4:Y:S01]  /*47b0*/  LDL R89, [R1] ;  /* 0x0000000001597983 */ /* 0x000f220000100800 */
[----:B------:R-:W-:Y:S03]  /*47c0*/  UISETP.LT.AND UP0, UPT, UR18, UR17, UP0 ;  /* 0x000000111200728c */ /* 0x000fe60008701270 */
[----:B-----5:R-:W5:Y:S03]  /*47d0*/  LDL R95, [R1+0xc] ;  /* 0x00000c00015f7983 */ /* 0x020f660000100800 */
[----:B------:R-:W-:Y:S01]  /*47e0*/  PLOP3.LUT P2, PT, PT, PT, UP0, 0x80, 0x0 ;  /* 0x000000000000781c */ /* 0x000fe20003f4f008 */
[----:B------:R-:W4:Y:S01]  /*47f0*/  LDL R94, [R1+0x18] ;  /* 0x00001800015e7983 */ /* 0x000f220000100800 */
[----:B------:R-:W-:Y:S03]  /*4800*/  UISETP.GT.AND UP0, UPT, UR7, UR16, UPT ;  /* 0x000000100700728c */ /* 0x000fe6000bf04270 */
[----:B------:R-:W4:Y:S04]  /*4810*/  LDL R88, [R1+0x10] ;  /* 0x0000100001587983 */ /* 0x000f280000100800 */
[----:B------:R-:W4:Y:S04]  /*4820*/  LDL R93, [R1+0x14] ;  /* 0x00001400015d7983 */ /* 0x000f280000100800 */
[----:B------:R-:W0:Y:S08]  /*4830*/  LDGDEPBAR ;  /* 0x00000000000079af */ /* 0x000e300000000000 */
[----:B------:R-:W4:Y:S04]  /*4840*/  LDL R99, [R1+0xb8] ;  /* 0x0000b80001637983 */ /* 0x000f280000100800 */
[----:B------:R-:W4:Y:S04]  /*4850*/  LDL R98, [R1+0xa8] ;  /* 0x0000a80001627983 */ /* 0x000f280000100800 */
[----:B------:R-:W4:Y:S04]  /*4860*/  LDL R97, [R1+0x8c] ;  /* 0x00008c0001617983 */ /* 0x000f280000100800 */
[----:B------:R-:W4:Y:S04]  /*4870*/  LDL R92, [R1+0x3c] ;  /* 0x00003c00015c7983 */ /* 0x000f280000100800 */
[----:B------:R-:W4:Y:S04]  /*4880*/  LDL R91, [R1+0x80] ;  /* 0x00008000015b7983 */ /* 0x000f280000100800 */
[----:B------:R-:W4:Y:S06]  /*4890*/  LDL.64 R246, [R1+0x78] ;  /* 0x0000780001f67983 */ /* 0x000f2c0000100a00 */
[----:B------:R-:W4:Y:S01]  /*48a0*/  LDL R244, [R1+0x90] ;  /* 0x0000900001f47983 */ /* 0x000f220000100800 */
[----:B------:R-:W-:Y:S04]  /*48b0*/  DEPBAR.LE SB0, 0x0 ;  /* 0x000080000000791a */ /* 0x000fe80000000000 */
[----:B------:R-:W-:Y:S08]  /*48c0*/  BAR.SYNC.DEFER_BLOCKING 0x0 ;  /* 0x0000000000007b1d */ /* 0x000ff00000010000 */
[----:B------:R-:W-:Y:S08]  /*48d0*/  LDSM.16.M88.4 R84, [R252+0xc000] ;  /* 0x00c00000fc54783b */ /* 0x000ff00000000200 */
[----:B-12---:R-:W-:Y:S08]  /*48e0*/  LDSM.16.M88.4 R8, [R90+0xc000] ;  /* 0x00c000005a08783b */ /* 0x006ff00000000200 */
[----:B---3--:R-:W1:Y:S08]  /*48f0*/  LDSM.16.M88.4 R16, [R96] ;  /* 0x000000006010783b */ /* 0x008e700000000200 */
[----:B------:R-:W2:Y:S08]  /*4900*/  LDSM.16.M88.4 R68, [R90+0xc800] ;  /* 0x00c800005a44783b */ /* 0x000eb00000000200 */
[----:B-----5:R-:W-:Y:S08]  /*4910*/  LDSM.16.M88.4 R72, [R95] ;  /* 0x000000005f48783b */ /* 0x020ff00000000200 */
[----:B----4-:R-:W3:Y:S08]  /*4920*/  LDSM.16.M88.4 R76, [R89+0xc000] ;  /* 0x00c00000594c783b */ /* 0x010ef00000000200 */
[----:B------:R-:W4:Y:S01]  /*4930*/  LDSM.16.M88.4 R80, [R89+0xc800] ;  /* 0x00c800005950783b */ /* 0x000f220000000200 */
[C---:B-1----:R-:W-:Y:S08]  /*4940*/  HMMA.16816.F32 R4, R16.reuse, R8, RZ ;  /* 0x000000081004723c */ /* 0x042ff000000018ff */
[C---:B------:R-:W-:Y:S08]  /*4950*/  HMMA.16816.F32 R8, R16.reuse, R10, RZ ;  /* 0x0000000a1008723c */ /* 0x040ff000000018ff */
[C---:B--2---:R-:W-:Y:S08]  /*4960*/  HMMA.16816.F32 R12, R16.reuse, R68, RZ ;  /* 0x00000044100c723c */ /* 0x044ff000000018ff */
[----:B------:R-:W-:Y:S01]  /*4970*/  HMMA.16816.F32 R16, R16, R70, RZ ;  /* 0x000000461010723c */ /* 0x000fe200000018ff */
[----:B------:R-:W1:Y:S07]  /*4980*/  LDSM.16.M88.4 R68, [R94] ;  /* 0x000000005e44783b */ /* 0x000e6e0000000200 */
[C---:B---3--:R-:W-:Y:S08]  /*4990*/  HMMA.16816.F32 R4, R72.reuse, R76, R4 ;  /* 0x0000004c4804723c */ /* 0x048ff00000001804 */
[C---:B------:R-:W-:Y:S01]  /*49a0*/  HMMA.16816.F32 R8, R72.reuse, R78, R8 ;  /* 0x0000004e4808723c */ /* 0x040fe20000001808 */
[----:B------:R-:W2:Y:S07]  /*49b0*/  LDSM.16.M88.4 R76, [R252+0xc800] ;  /* 0x00c80000fc4c783b */ /* 0x000eae0000000200 */
[C---:B----4-:R-:W-:Y:S08]  /*49c0*/  HMMA.16816.F32 R12, R72.reuse, R80, R12 ;  /* 0x00000050480c723c */ /* 0x050ff0000000180c */
[----:B------:R-:W-:Y:S01]  /*49d0*/  HMMA.16816.F32 R16, R72, R82, R16 ;  /* 0x000000524810723c */ /* 0x000fe20000001810 */
[----:B------:R-:W-:Y:S07]  /*49e0*/  LDSM.16.M88.4 R72, [R93] ;  /* 0x000000005d48783b */ /* 0x000fee0000000200 */
[C---:B-1----:R-:W-:Y:S01]  /*49f0*/  HMMA.16816.F32 R4, R68.reuse, R84, R4 ;  /* 0x000000544404723c */ /* 0x042fe20000001804 */
[----:B------:R-:W1:Y:S07]  /*4a00*/  LDSM.16.M88.4 R80, [R88+0xc000] ;  /* 0x00c000005850783b */ /* 0x000e6e0000000200 */
[C---:B------:R-:W-:Y:S01]  /*4a10*/  HMMA.16816.F32 R8, R68.reuse, R86, R8 ;  /* 0x000000564408723c */ /* 0x040fe20000001808 */
[----:B------:R-:W3:Y:S07]  /*4a20*/  LDSM.16.M88.4 R84, [R88+0xc800] ;  /* 0x00c800005854783b */ /* 0x000eee0000000200 */
[C---:B--2---:R-:W-:Y:S08]  /*4a30*/  HMMA.16816.F32 R12, R68.reuse, R76, R12 ;  /* 0x0000004c440c723c */ /* 0x044ff0000000180c */
[----:B------:R-:W-:Y:S01]  /*4a40*/  HMMA.16816.F32 R16, R68, R78, R16 ;  /* 0x0000004e4410723c */ /* 0x000fe20000001810 */
[----:B------:R-:W-:Y:S08]  /*4a50*/  LDSM.16.M88.4 R68, [R96+0x2000] ;  /* 0x002000006044783b */ /* 0x000ff00000000200 */
[----:B------:R-:W2:Y:S01]  /*4a60*/  LDSM.16.M88.4 R76, [R90+0xe000] ;  /* 0x00e000005a4c783b */ /* 0x000ea20000000200 */
[C---:B-1----:R-:W-:Y:S08]  /*4a70*/  HMMA.16816.F32 R4, R72.reuse, R80, R4 ;  /* 0x000000504804723c */ /* 0x042ff00000001804 */
[C---:B------:R-:W-:Y:S01]  /*4a80*/  HMMA.16816.F32 R8, R72.reuse, R82, R8 ;  /* 0x000000524808723c */ /* 0x040fe20000001808 */
[----:B------:R-:W1:Y:S07]  /*4a90*/  LDSM.16.M88.4 R80, [R90+0xe800] ;  /* 0x00e800005a50783b */ /* 0x000e6e0000000200 */
[C---:B---3--:R-:W-:Y:S08]  /*4aa0*/  HMMA.16816.F32 R12, R72.reuse, R84, R12 ;  /* 0x00000054480c723c */ /* 0x048ff0000000180c */
        /* <DEDUP_REMOVED lines=33> */
[----:B------:R3:W4:Y:S07]  /*4cc0*/  LDSM.16.M88.4 R84, [R89+0x10800] ;  /* 0x010800005954783b */ /* 0x00072e0000000200 */
[C---:B-1----:R-:W-:Y:S01]  /*4cd0*/  HMMA.16816.F32 R12, R68.reuse, R76, R12 ;  /* 0x0000004c440c723c */ /* 0x042fe2000000180c */
[----:B------:R-:W5:Y:S07]  /*4ce0*/  LDL R90, [R1+0x38] ;  /* 0x00003800015a7983 */ /* 0x000f6e0000100800 */
[----:B------:R-:W-:Y:S01]  /*4cf0*/  HMMA.16816.F32 R16, R68, R78, R16 ;  /* 0x0000004e4410723c */ /* 0x000fe20000001810 */
[----:B------:R-:W-:Y:S08]  /*4d00*/  LDSM.16.M88.4 R68, [R94+0x4000] ;  /* 0x004000005e44783b */ /* 0x000ff00000000200 */
[----:B------:R-:W1:Y:S01]  /*4d10*/  LDSM.16.M88.4 R76, [R252+0x10000] ;  /* 0x01000000fc4c783b */ /* 0x000e620000000200 */
[C---:B--2---:R-:W-:Y:S07]  /*4d20*/  HMMA.16816.F32 R4, R72.reuse, R80, R4 ;  /* 0x000000504804723c */ /* 0x044fee0000001804 */
[----:B---3--:R-:W2:Y:S01]  /*4d30*/  LDL R89, [R1+0x68] ;  /* 0x0000680001597983 */ /* 0x008ea20000100800 */
[C---:B------:R-:W-:Y:S03]  /*4d40*/  HMMA.16816.F32 R8, R72.reuse, R82, R8 ;  /* 0x000000524808723c */ /* 0x040fe60000001808 */
[----:B------:R-:W3:Y:S05]  /*4d50*/  LDSM.16.M88.4 R80, [R252+0x10800] ;  /* 0x01080000fc50783b */ /* 0x000eea0000000200 */
[C---:B----4-:R-:W-:Y:S08]  /*4d60*/  HMMA.16816.F32 R12, R72.reuse, R84, R12 ;  /* 0x00000054480c723c */ /* 0x050ff0000000180c */
[----:B------:R-:W-:Y:S01]  /*4d70*/  HMMA.16816.F32 R16, R72, R86, R16 ;  /* 0x000000564810723c */ /* 0x000fe20000001810 */
[----:B------:R-:W-:Y:S07]  /*4d80*/  LDSM.16.M88.4 R84, [R88+0x10000] ;  /* 0x010000005854783b */ /* 0x000fee0000000200 */
[C---:B-1----:R-:W-:Y:S01]  /*4d90*/  HMMA.16816.F32 R4, R68.reuse, R76, R4 ;  /* 0x0000004c4404723c */ /* 0x042fe20000001804 */
[----:B------:R-:W1:Y:S07]  /*4da0*/  LDSM.16.M88.4 R72, [R93+0x4000] ;  /* 0x004000005d48783b */ /* 0x000e6e0000000200 */
[C---:B------:R-:W-:Y:S01]  /*4db0*/  HMMA.16816.F32 R8, R68.reuse, R78, R8 ;  /* 0x0000004e4408723c */ /* 0x040fe20000001808 */
[----:B------:R4:W1:Y:S07]  /*4dc0*/  LDSM.16.M88.4 R76, [R88+0x10800] ;  /* 0x01080000584c783b */ /* 0x00086e0000000200 */
[C---:B---3--:R-:W-:Y:S08]  /*4dd0*/  HMMA.16816.F32 R12, R68.reuse, R80, R12 ;  /* 0x00000050440c723c */ /* 0x048ff0000000180c */
[----:B------:R-:W-:Y:S07]  /*4de0*/  HMMA.16816.F32 R16, R68, R82, R16 ;  /* 0x000000524410723c */ /* 0x000fee0000001810 */
[----:B------:R-:W-:Y:S01]  /*4df0*/  IMAD.U32 R68, RZ, RZ, UR7 ;  /* 0x00000007ff447e24 */ /* 0x000fe2000f8e00ff */
[----:B----4-:R-:W3:Y:S01]  /*4e00*/  LDL R88, [R1+0x6c] ;  /* 0x00006c0001587983 */ /* 0x010ee20000100800 */
[----:B------:R-:W-:Y:S03]  /*4e10*/  IMAD.U32 R69, RZ, RZ, UR20 ;  /* 0x00000014ff457e24 */ /* 0x000fe6000f8e00ff */
[----:B------:R-:W-:Y:S02]  /*4e20*/  IMAD R68, R68, 0x4, R99 ;  /* 0x0000000444447824 */ /* 0x000fe400078e0263 */
[----:B------:R-:W-:Y:S01]  /*4e30*/  @!P2 IADD3 R69, -R69, 0x1, R92 ;  /* 0x000000014545a810 */ /* 0x000fe20007ffe15c */
[----:B------:R-:W-:Y:S01]  /*4e40*/  IMAD.U32 R70, RZ, RZ, UR9 ;  /* 0x00000009ff467e24 */ /* 0x000fe2000f8e00ff */
[----:B------:R-:W-:Y:S01]  /*4e50*/  UIADD3 UR9, UR8, -0x61c88647, URZ ;  /* 0x9e3779b908097890 */ /* 0x000fe2000fffe03f */
[C---:B-1----:R-:W-:Y:S01]  /*4e60*/  HMMA.16816.F32 R4, R72.reuse, R84, R4 ;  /* 0x000000544804723c */ /* 0x042fe20000001804 */
[----:B------:R-:W4:Y:S04]  /*4e70*/  LDL R85, [R1+0x84] ;  /* 0x0000840001557983 */ /* 0x000f280000100800 */
[----:B------:R-:W-:Y:S01]  /*4e80*/  IMAD.WIDE.U32 R80, R68, -0x326172a9, RZ ;  /* 0xcd9e8d5744507825 */ /* 0x000fe200078e00ff */
[----:B------:R-:W-:Y:S02]  /*4e90*/  @!P2 IADD3 R70, R70, UR17, R69 ;  /* 0x000000114646ac10 */ /* 0x000fe4000fffe045 */
[C---:B------:R-:W-:Y:S04]  /*4ea0*/  HMMA.16816.F32 R8, R72.reuse, R86, R8 ;  /* 0x000000564808723c */ /* 0x040fe80000001808 */
[----:B------:R-:W-:Y:S02]  /*4eb0*/  LOP3.LUT R82, R81, UR8, R98, 0x96, !PT ;  /* 0x0000000851527c12 */ /* 0x000fe4000f8e9662 */
[----:B------:R-:W4:Y:S01]  /*4ec0*/  LDL.64 R98, [R1+0xb0] ;  /* 0x0000b00001627983 */ /* 0x000f220000100a00 */
[C---:B------:R-:W-:Y:S01]  /*4ed0*/  @!P2 IADD3 R71, R70.reuse, 0x8, RZ ;  /* 0x000000084647a810 */ /* 0x040fe20007ffe0ff */
[C---:B------:R-:W-:Y:S04]  /*4ee0*/  HMMA.16816.F32 R12, R72.reuse, R76, R12 ;  /* 0x0000004c480c723c */ /* 0x040fe8000000180c */
[----:B------:R-:W-:Y:S02]  /*4ef0*/  @!P2 IMNMX R70, R70, UR17, PT ;  /* 0x000000114646ac17 */ /* 0x000fe4000b800200 */
[----:B------:R-:W-:Y:S02]  /*4f00*/  @!P2 IMNMX R71, R71, UR17, PT ;  /* 0x000000114747ac17 */ /* 0x000fe4000b800200 */
[----:B------:R-:W-:Y:S04]  /*4f10*/  HMMA.16816.F32 R16, R72, R78, R16 ;  /* 0x0000004e4810723c */ /* 0x000fe80000001810 */
[----:B------:R-:W-:Y:S01]  /*4f20*/  FFMA.FTZ R4, R97, UR6, R4 ;  /* 0x0000000661047c23 */ /* 0x000fe20008010004 */
[----:B------:R-:W-:Y:S01]  /*4f30*/  LOP3.LUT R84, R247, UR9, R80, 0x96, !PT ;  /* 0x00000009f7547c12 */ /* 0x000fe2000f8e9650 */
[----:B------:R-:W-:Y:S01]  /*4f40*/  FFMA.FTZ R6, R97, UR6, R6 ;  /* 0x0000000661067c23 */ /* 0x000fe20008010006 */
[----:B------:R-:W-:Y:S01]  /*4f50*/  UIADD3 UR9, UR11, -0x4498517b, URZ ;  /* 0xbb67ae850b097890 */ /* 0x000fe2000fffe03f */
[----:B------:R-:W4:Y:S01]  /*4f60*/  LDL R97, [R1+0x88] ;  /* 0x0000880001617983 */ /* 0x000f220000100800 */
[C---:B------:R-:W-:Y:S03]  /*4f70*/  FFMA.FTZ R5, R91.reuse, UR6, R5 ;  /* 0x000000065b057c23 */ /* 0x040fe60008010005 */
[----:B------:R-:W-:Y:S04]  /*4f80*/  FFMA.FTZ R7, R91, UR6, R7 ;  /* 0x000000065b077c23 */ /* 0x000fe80008010007 */
[C---:B------:R-:W-:Y:S02]  /*4f90*/  FFMA.FTZ R12, R244.reuse, UR6, R12 ;  /* 0x00000006f40c7c23 */ /* 0x040fe4000801000c */
[----:B------:R-:W-:Y:S01]  /*4fa0*/  FFMA.FTZ R14, R244, UR6, R14 ;  /* 0x00000006f40e7c23 */ /* 0x000fe2000801000e */
[C---:B-----5:R-:W-:Y:S02]  /*4fb0*/  @!P2 IADD3 R68, R90.reuse, 0x1, RZ ;  /* 0x000000015a44a810 */ /* 0x060fe40007ffe0ff */
[-C--:B------:R-:W-:Y:S02]  /*4fc0*/  @!P2 ISETP.GE.AND P5, PT, R90, R70.reuse, PT ;  /* 0x000000465a00a20c */ /* 0x080fe40003fa6270 */
[-C--:B------:R-:W-:Y:S02]  /*4fd0*/  @!P2 ISETP.GE.AND P3, PT, R68, R70.reuse, PT ;  /* 0x000000464400a20c */ /* 0x080fe40003f66270 */
[----:B------:R-:W-:Y:S02]  /*4fe0*/  @!P2 FSEL R4, R4, -INF , !P5 ;  /* 0xff8000000404a808 */ /* 0x000fe40006800000 */
[----:B------:R-:W-:Y:S02]  /*4ff0*/  @!P2 FSEL R5, R5, -INF , !P3 ;  /* 0xff8000000505a808 */ /* 0x000fe40005800000 */
[-C--:B------:R-:W-:Y:S02]  /*5000*/  @!P2 ISETP.GE.AND P4, PT, R68, R71.reuse, PT ;  /* 0x000000474400a20c */ /* 0x080fe40003f86270 */
[C---:B------:R-:W-:Y:S02]  /*5010*/  @!P2 IADD3 R83, R90.reuse, 0x18, RZ ;  /* 0x000000185a53a810 */ /* 0x040fe40007ffe0ff */
[----:B------:R-:W-:Y:S02]  /*5020*/  @!P2 FSEL R7, R7, -INF , !P4 ;  /* 0xff8000000707a808 */ /* 0x000fe40006000000 */
[C---:B------:R-:W-:Y:S02]  /*5030*/  @!P2 IADD3 R76, R90.reuse, 0x8, RZ ;  /* 0x000000085a4ca810 */ /* 0x040fe40007ffe0ff */
[C---:B------:R-:W-:Y:S02]  /*5040*/  @!P2 IADD3 R77, R90.reuse, 0x9, RZ ;  /* 0x000000095a4da810 */ /* 0x040fe40007ffe0ff */
[C---:B------:R-:W-:Y:S02]  /*5050*/  @!P2 IADD3 R80, R90.reuse, 0x10, RZ ;  /* 0x000000105a50a810 */ /* 0x040fe40007ffe0ff */
[C---:B------:R-:W-:Y:S01]  /*5060*/  @!P2 IADD3 R81, R90.reuse, 0x11, RZ ;  /* 0x000000115a51a810 */ /* 0x040fe20007ffe0ff */
[C---:B--2---:R-:W-:Y:S01]  /*5070*/  FMUL.FTZ R69, R89.reuse, 1.4426950216293334961 ;  /* 0x3fb8aa3b59457820 */ /* 0x044fe20000410000 */
[----:B------:R-:W-:Y:S02]  /*5080*/  FSETP.NEU.FTZ.AND P1, PT, R89, -INF , PT ;  /* 0xff8000005900780b */ /* 0x000fe40003f3d000 */
[C---:B------:R-:W-:Y:S02]  /*5090*/  @!P2 IADD3 R89, R90.reuse, 0x19, RZ ;  /* 0x000000195a59a810 */ /* 0x040fe40007ffe0ff */
[----:B------:R-:W-:Y:S02]  /*50a0*/  FSEL R69, R69, RZ, P1 ;  /* 0x000000ff45457208 */ /* 0x000fe40000800000 */
[-C--:B------:R-:W-:Y:S01]  /*50b0*/  @!P2 ISETP.GE.AND P1, PT, R90, R71.reuse, PT ;  /* 0x000000475a00a20c */ /* 0x080fe20003f26270 */
[----:B------:R-:W-:Y:S01]  /*50c0*/  IMAD.WIDE.U32 R90, R84, -0x2daee0ad, RZ ;  /* 0xd2511f53545a7825 */ /* 0x000fe200078e00ff */
[-C--:B------:R-:W-:Y:S02]  /*50d0*/  @!P2 ISETP.GE.AND P3, PT, R76, R70.reuse, PT ;  /* 0x000000464c00a20c */ /* 0x080fe40003f66270 */
[----:B------:R-:W-:Y:S01]  /*50e0*/  @!P2 FSEL R6, R6, -INF , !P1 ;  /* 0xff8000000606a808 */ /* 0x000fe20004800000 */
[--C-:B------:R-:W-:Y:S01]  /*50f0*/  FFMA.FTZ R4, R4, c[0x0][0x23c], -R69.reuse ;  /* 0x00008f0004047a23 */ /* 0x100fe20000010845 */
[-C--:B------:R-:W-:Y:S01]  /*5100*/  @!P2 ISETP.GE.AND P6, PT, R81, R70.reuse, PT ;  /* 0x000000465100a20c */ /* 0x080fe20003fc6270 */
[--C-:B------:R-:W-:Y:S01]  /*5110*/  FFMA.FTZ R5, R5, c[0x0][0x23c], -R69.reuse ;  /* 0x00008f0005057a23 */ /* 0x100fe20000010845 */
[-C--:B------:R-:W-:Y:S02]  /*5120*/  @!P2 ISETP.GE.AND P4, PT, R89, R70.reuse, PT ;  /* 0x000000465900a20c */ /* 0x080fe40003f86270 */
[-C--:B------:R-:W-:Y:S01]  /*5130*/  @!P2 ISETP.GE.AND P5, PT, R80, R70.reuse, PT ;  /* 0x000000465000a20c */ /* 0x080fe20003fa6270 */
[----:B------:R-:W-:Y:S01]  /*5140*/  MUFU.EX2 R87, R5 ;  /* 0x0000000500577308 */ /* 0x000fe20000000800 */
[CC--:B------:R-:W-:Y:S02]  /*5150*/  @!P2 ISETP.GE.AND P1, PT, R83.reuse, R70.reuse, PT ;  /* 0x000000465300a20c */ /* 0x0c0fe40003f26270 */
[----:B------:R-:W-:Y:S02]  /*5160*/  @!P2 FSEL R12, R12, -INF , !P5 ;  /* 0xff8000000c0ca808 */ /* 0x000fe40006800000 */
[-C--:B------:R-:W-:Y:S02]  /*5170*/  @!P2 ISETP.GE.AND P5, PT, R83, R71.reuse, PT ;  /* 0x000000475300a20c */ /* 0x080fe40003fa6270 */
[----:B------:R-:W2:Y:S01]  /*5180*/  LDL R83, [R1+0x60] ;  /* 0x0000600001537983 */ /* 0x000ea20000100800 */
[--C-:B------:R-:W-:Y:S04]  /*5190*/  FFMA.FTZ R12, R12, c[0x0][0x23c], -R69.reuse ;  /* 0x00008f000c0c7a23 */ /* 0x100fe80000010845 */
[----:B------:R-:W-:Y:S01]  /*51a0*/  MUFU.EX2 R79, R12 ;  /* 0x0000000c004f7308 */ /* 0x000fe20000000800 */
[C---:B---3--:R-:W-:Y:S01]  /*51b0*/  FMUL.FTZ R68, R88.reuse, 1.4426950216293334961 ;  /* 0x3fb8aa3b58447820 */ /* 0x048fe20000410000 */
[----:B------:R-:W-:Y:S08]  /*51c0*/  FSETP.NEU.FTZ.AND P0, PT, R88, -INF , PT ;  /* 0xff8000005800780b */ /* 0x000ff00003f1d000 */
[----:B------:R1:W3:Y:S01]  /*51d0*/  MUFU.EX2 R88, R4 ;  /* 0x0000000400587308 */ /* 0x0002e20000000800 */
[----:B------:R-:W-:Y:S02]  /*51e0*/  FSEL R68, R68, RZ, P0 ;  /* 0x000000ff44447208 */ /* 0x000fe40000000000 */
[----:B------:R-:W-:Y:S03]  /*51f0*/  @!P2 ISETP.GE.AND P0, PT, R77, R70, PT ;  /* 0x000000464d00a20c */ /* 0x000fe60003f06270 */
[--C-:B------:R-:W-:Y:S02]  /*5200*/  FFMA.FTZ R6, R6, c[0x0][0x23c], -R68.reuse ;  /* 0x00008f0006067a23 */ /* 0x100fe40000010844 */
[----:B------:R-:W-:Y:S02]  /*5210*/  FFMA.FTZ R7, R7, c[0x0][0x23c], -R68 ;  /* 0x00008f0007077a23 */ /* 0x000fe40000010844 */
[----:B------:R5:W-:Y:S01]  /*5220*/  MUFU.EX2 R86, R6 ;  /* 0x0000000600567308 */ /* 0x000be20000000800 */
[C---:B----4-:R-:W-:Y:S02]  /*5230*/  FFMA.FTZ R8, R85.reuse, UR6, R8 ;  /* 0x0000000655087c23 */ /* 0x050fe40008010008 */
[----:B------:R-:W-:Y:S03]  /*5240*/  FFMA.FTZ R10, R85, UR6, R10 ;  /* 0x00000006550a7c23 */ /* 0x000fe6000801000a */
[----:B------:R-:W-:Y:S02]  /*5250*/  @!P2 FSEL R8, R8, -INF , !P3 ;  /* 0xff8000000808a808 */ /* 0x000fe40005800000 */
[-C--:B------:R-:W-:Y:S01]  /*5260*/  @!P2 ISETP.GE.AND P3, PT, R76, R71.reuse, PT ;  /* 0x000000474c00a20c */ /* 0x080fe20003f66270 */
[----:B------:R-:W4:Y:S01]  /*5270*/  LDL R99, [R1+0x94] ;  /* 0x0000940001637983 */ /* 0x000f220000100800 */
[----:B------:R3:W-:Y:S01]  /*5280*/  MUFU.EX2 R85, R7 ;  /* 0x0000000700557308 */ /* 0x0007e20000000800 */
[----:B------:R-:W-:Y:S01]  /*5290*/  FFMA.FTZ R8, R8, c[0x0][0x23c], -R69 ;  /* 0x00008f0008087a23 */ /* 0x000fe20000010845 */
[----:B------:R-:W-:Y:S01]  /*52a0*/  @!P2 FSEL R10, R10, -INF , !P3 ;  /* 0xff8000000a0aa808 */ /* 0x000fe20005800000 */
[----:B-1----:R-:W-:Y:S01]  /*52b0*/  IMAD.WIDE.U32 R4, R82, -0x2daee0ad, RZ ;  /* 0xd2511f5352047825 */ /* 0x002fe200078e00ff */
[-C--:B------:R-:W-:Y:S03]  /*52c0*/  @!P2 ISETP.GE.AND P3, PT, R80, R71.reuse, PT ;  /* 0x000000475000a20c */ /* 0x080fe60003f66270 */
[----:B------:R-:W-:Y:S01]  /*52d0*/  FFMA.FTZ R10, R10, c[0x0][0x23c], -R68 ;  /* 0x00008f000a0a7a23 */ /* 0x000fe20000010844 */
[----:B------:R-:W-:Y:S01]  /*52e0*/  LOP3.LUT R5, R5, UR9, R98, 0x96, !PT ;  /* 0x0000000905057c12 */ /* 0x000fe2000f8e9662 */
[----:B------:R-:W-:Y:S01]  /*52f0*/  UIADD3 UR9, UR8, 0x3c6ef372, URZ ;  /* 0x3c6ef37208097890 */ /* 0x000fe2000fffe03f */
[----:B------:R-:W2:Y:S01]  /*5300*/  LDL R98, [R1+0x98] ;  /* 0x0000980001627983 */ /* 0x000ea20000100800 */
[----:B------:R1:W1:Y:S01]  /*5310*/  MUFU.EX2 R84, R8 ;  /* 0x0000000800547308 */ /* 0x0002620000000800 */
[----:B------:R-:W-:Y:S02]  /*5320*/  @!P2 FSEL R14, R14, -INF , !P3 ;  /* 0xff8000000e0ea808 */ /* 0x000fe40005800000 */
[----:B-----5:R-:W-:Y:S01]  /*5330*/  LOP3.LUT R6, R91, UR10, R4, 0x96, !PT ;  /* 0x0000000a5b067c12 */ /* 0x020fe2000f8e9604 */
[----:B------:R-:W-:Y:S01]  /*5340*/  IMAD.WIDE.U32 R4, R5, -0x326172a9, RZ ;  /* 0xcd9e8d5705047825 */ /* 0x000fe200078e00ff */
[----:B------:R-:W-:Y:S01]  /*5350*/  UIADD3 UR10, UR8, -0x255992d5, URZ ;  /* 0xdaa66d2b080a7890 */ /* 0x000fe2000fffe03f */
[----:B------:R-:W5:Y:S02]  /*5360*/  LDL R91, [R1+0x58] ;  /* 0x00005800015b7983 */ /* 0x000f640000100800 */
[----:B------:R-:W-:Y:S01]  /*5370*/  FFMA.FTZ R9, R97, UR6, R9 ;  /* 0x0000000661097c23 */ /* 0x000fe20008010009 */
[----:B------:R-:W-:Y:S01]  /*5380*/  LOP3.LUT R5, R5, UR9, R246, 0x96, !PT ;  /* 0x0000000905057c12 */ /* 0x000fe2000f8e96f6 */
[----:B------:R-:W-:Y:S01]  /*5390*/  FFMA.FTZ R11, R97, UR6, R11 ;  /* 0x00000006610b7c23 */ /* 0x000fe2000801000b */
[----:B------:R-:W-:Y:S01]  /*53a0*/  UIADD3 UR9, UR11, 0x32370b8f, URZ ;  /* 0x32370b8f0b097890 */ /* 0x000fe2000fffe03f */
[----:B------:R-:W5:Y:S01]  /*53b0*/  LDL R97, [R1+0x9c] ;  /* 0x00009c0001617983 */ /* 0x000f620000100800 */
[----:B---3--:R-:W-:Y:S01]  /*53c0*/  IMAD.WIDE.U32 R6, R6, -0x326172a9, RZ ;  /* 0xcd9e8d5706067825 */ /* 0x008fe200078e00ff */
[----:B------:R-:W-:Y:S02]  /*53d0*/  @!P2 FSEL R9, R9, -INF , !P0 ;  /* 0xff8000000909a808 */ /* 0x000fe40004000000 */
[-C--:B------:R-:W-:Y:S01]  /*53e0*/  @!P2 ISETP.GE.AND P0, PT, R77, R71.reuse, PT ;  /* 0x000000474d00a20c */ /* 0x080fe20003f06270 */
[----:B------:R-:W-:Y:S01]  /*53f0*/  FFMA.FTZ R14, R14, c[0x0][0x23c], -R68 ;  /* 0x00008f000e0e7a23 */ /* 0x000fe20000010844 */
[----:B------:R-:W-:Y:S01]  /*5400*/  LOP3.LUT R76, R7, UR10, R4, 0x96, !PT ;  /* 0x0000000a074c7c12 */ /* 0x000fe2000f8e9604 */
[----:B------:R-:W-:Y:S01]  /*5410*/  IMAD.WIDE.U32 R4, R5, -0x2daee0ad, RZ ;  /* 0xd2511f5305047825 */ /* 0x000fe200078e00ff */
[----:B------:R-:W-:Y:S01]  /*5420*/  UIADD3 UR10, UR11, -0x126145ec, URZ ;  /* 0xed9eba140b0a7890 */ /* 0x000fe2000fffe03f */
[----:B------:R-:W-:Y:S02]  /*5430*/  @!P2 FSEL R11, R11, -INF , !P0 ;  /* 0xff8000000b0ba808 */ /* 0x000fe40004000000 */
[----:B------:R-:W-:Y:S01]  /*5440*/  FFMA.FTZ R9, R9, c[0x0][0x23c], -R69 ;  /* 0x00008f0009097a23 */ /* 0x000fe20000010845 */
[----:B------:R-:W-:Y:S01]  /*5450*/  LOP3.LUT R5, R5, UR9, R90, 0x96, !PT ;  /* 0x0000000905057c12 */ /* 0x000fe2000f8e965a */
[----:B------:R-:W-:Y:S01]  /*5460*/  IMAD.WIDE.U32 R76, R76, -0x2daee0ad, RZ ;  /* 0xd2511f534c4c7825 */ /* 0x000fe200078e00ff */
[----:B------:R-:W3:Y:S01]  /*5470*/  LDL R90, [R1+0x64] ;  /* 0x00006400015a7983 */ /* 0x000ee20000100800 */
[----:B------:R1:W-:Y:S01]  /*5480*/  MUFU.EX2 R82, R9 ;  /* 0x0000000900527308 */ /* 0x0003e20000000800 */
[----:B------:R-:W-:Y:S01]  /*5490*/  UIADD3 UR9, UR8, 0x78dde6e4, URZ ;  /* 0x78dde6e408097890 */ /* 0x000fe2000fffe03f */
[----:B------:R-:W-:Y:S01]  /*54a0*/  FFMA.FTZ R11, R11, c[0x0][0x23c], -R68 ;  /* 0x00008f000b0b7a23 */ /* 0x000fe20000010844 */
[----:B-1----:R-:W-:Y:S01]  /*54b0*/  LOP3.LUT R8, R77, UR10, R4, 0x96, !PT ;  /* 0x0000000a4d087c12 */ /* 0x002fe2000f8e9604 */
[----:B------:R-:W-:Y:S01]  /*54c0*/  IMAD.WIDE.U32 R4, R5, -0x326172a9, RZ ;  /* 0xcd9e8d5705047825 */ /* 0x000fe200078e00ff */
[----:B------:R-:W-:Y:S01]  /*54d0*/  UIADD3 UR10, UR8, 0x1715609d, URZ ;  /* 0x1715609d080a7890 */ /* 0x000fe2000fffe03f */
[-C--:B------:R-:W-:Y:S03]  /*54e0*/  @!P2 ISETP.GE.AND P0, PT, R81, R71.reuse, PT ;  /* 0x000000475100a20c */ /* 0x080fe60003f06270 */
[----:B------:R-:W-:Y:S01]  /*54f0*/  LOP3.LUT R6, R5, UR9, R6, 0x96, !PT ;  /* 0x0000000905067c12 */ /* 0x000fe2000f8e9606 */
[----:B------:R-:W-:Y:S01]  /*5500*/  UIADD3 UR9, UR11, -0x56f99767, URZ ;  /* 0xa90668990b097890 */ /* 0x000fe2000fffe03f */
[----:B------:R1:W-:Y:S03]  /*5510*/  MUFU.EX2 R81, R10 ;  /* 0x0000000a00517308 */ /* 0x0003e60000000800 */
[----:B------:R-:W-:Y:S05]  /*5520*/  IMAD.WIDE.U32 R6, R6, -0x2daee0ad, RZ ;  /* 0xd2511f5306067825 */ /* 0x000fea00078e00ff */
[----:B------:R-:W-:Y:S01]  /*5530*/  LOP3.LUT R76, R7, UR9, R76, 0x96, !PT ;  /* 0x00000009074c7c12 */ /* 0x000fe2000f8e964c */
[----:B------:R-:W-:Y:S01]  /*5540*/  ULDC.U8 UR9, c[0x0][0x2d8] ;  /* 0x0000b60000097ab9 */ /* 0x000fe20000000000 */
[----:B------:R1:W-:Y:S01]  /*5550*/  MUFU.EX2 R80, R11 ;  /* 0x0000000b00507308 */ /* 0x0003e20000000800 */
[----:B------:R-:W-:Y:S05]  /*5560*/  IMAD.WIDE.U32 R8, R8, -0x326172a9, RZ ;  /* 0xcd9e8d5708087825 */ /* 0x000fea00078e00ff */
[----:B------:R-:W-:Y:S01]  /*5570*/  LOP3.LUT R4, R9, UR10, R4, 0x96, !PT ;  /* 0x0000000a09047c12 */ /* 0x000fe2000f8e9604 */
[----:B------:R-:W-:Y:S03]  /*5580*/  UIADD3 UR10, UR11, 0x646e171e, URZ ;  /* 0x646e171e0b0a7890 */ /* 0x000fe6000fffe03f */
[----:B------:R-:W-:Y:S01]  /*5590*/  MUFU.EX2 R77, R14 ;  /* 0x0000000e004d7308 */ /* 0x000fe20000000800 */
[----:B------:R-:W-:Y:S05]  /*55a0*/  IMAD.WIDE.U32 R4, R4, -0x2daee0ad, RZ ;  /* 0xd2511f5304047825 */ /* 0x000fea00078e00ff */
[----:B------:R-:W-:Y:S01]  /*55b0*/  LOP3.LUT R7, R5, UR10, R6, 0x96, !PT ;  /* 0x0000000a05077c12 */ /* 0x000fe2000f8e9606 */
[----:B------:R-:W-:Y:S01]  /*55c0*/  UIADD3 UR10, UR8, -0x4ab325aa, URZ ;  /* 0xb54cda56080a7890 */ /* 0x000fe2000fffe03f */
[--C-:B------:R-:W-:Y:S02]  /*55d0*/  SHF.R.U32.HI R70, RZ, 0x10, R4.reuse ;  /* 0x00000010ff467819 */ /* 0x100fe40000011604 */
[----:B------:R-:W-:Y:S02]  /*55e0*/  SHF.R.U32.HI R6, RZ, 0x18, R4 ;  /* 0x00000018ff067819 */ /* 0x000fe40000011604 */
[C---:B------:R-:W-:Y:S04]  /*55f0*/  LOP3.LUT R9, R4.reuse, 0xff, RZ, 0xc0, !PT ;  /* 0x000000ff04097812 */ /* 0x040fe800078ec0ff */
[----:B------:R-:W-:Y:S01]  /*5600*/  ISETP.LE.U32.AND P3, PT, R9, UR9, PT ;  /* 0x0000000909007c0c */ /* 0x000fe2000bf63070 */
[C---:B----4-:R-:W-:Y:S02]  /*5610*/  FFMA.FTZ R13, R99.reuse, UR6, R13 ;  /* 0x00000006630d7c23 */ /* 0x050fe4000801000d */
[----:B------:R-:W-:Y:S03]  /*5620*/  FFMA.FTZ R15, R99, UR6, R15 ;  /* 0x00000006630f7c23 */ /* 0x000fe6000801000f */
[----:B------:R-:W-:Y:S02]  /*5630*/  @!P2 FSEL R13, R13, -INF , !P6 ;  /* 0xff8000000d0da808 */ /* 0x000fe40007000000 */
[----:B------:R-:W-:Y:S02]  /*5640*/  @!P2 ISETP.GE.AND P6, PT, R89, R71, PT ;  /* 0x000000475900a20c */ /* 0x000fe40003fc6270 */
[----:B------:R-:W4:Y:S01]  /*5650*/  LDL R89, [R1+0x5c] ;  /* 0x00005c0001597983 */ /* 0x000f220000100800 */
[----:B------:R-:W-:Y:S01]  /*5660*/  LOP3.LUT R71, R4, 0xffff, RZ, 0xc0, !PT ;  /* 0x0000ffff04477812 */ /* 0x000fe200078ec0ff */
[----:B------:R-:W-:Y:S01]  /*5670*/  IMAD.WIDE.U32 R4, R76, -0x326172a9, RZ ;  /* 0xcd9e8d574c047825 */ /* 0x000fe200078e00ff */
[----:B------:R-:W-:Y:S02]  /*5680*/  @!P2 FSEL R15, R15, -INF , !P0 ;  /* 0xff8000000f0fa808 */ /* 0x000fe40004000000 */
[----:B------:R-:W-:Y:S01]  /*5690*/  ISETP.LE.U32.AND P0, PT, R6, UR9, PT ;  /* 0x0000000906007c0c */ /* 0x000fe2000bf03070 */
[C---:B--2---:R-:W-:Y:S01]  /*56a0*/  FFMA.FTZ R16, R98.reuse, UR6, R16 ;  /* 0x0000000662107c23 */ /* 0x044fe20008010010 */
[----:B------:R-:W-:Y:S01]  /*56b0*/  LOP3.LUT R6, R5, UR10, R8, 0x96, !PT ;  /* 0x0000000a05067c12 */ /* 0x000fe2000f8e9608 */
[----:B------:R-:W-:Y:S01]  /*56c0*/  FFMA.FTZ R18, R98, UR6, R18 ;  /* 0x0000000662127c23 */ /* 0x000fe20008010012 */
[----:B------:R-:W-:Y:S01]  /*56d0*/  LOP3.LUT R8, R4, 0xffff, RZ, 0xc0, !PT ;  /* 0x0000ffff04087812 */ /* 0x000fe200078ec0ff */
[----:B------:R-:W-:Y:S01]  /*56e0*/  FFMA.FTZ R13, R13, c[0x0][0x23c], -R69 ;  /* 0x00008f000d0d7a23 */ /* 0x000fe20000010845 */
[----:B------:R-:W-:Y:S01]  /*56f0*/  LOP3.LUT R5, R6, 0xff, RZ, 0xc0, !PT ;  /* 0x000000ff06057812 */ /* 0x000fe200078ec0ff */
[----:B------:R-:W-:Y:S01]  /*5700*/  FFMA.FTZ R15, R15, c[0x0][0x23c], -R68 ;  /* 0x00008f000f0f7a23 */ /* 0x000fe20000010844 */
[----:B------:R-:W-:Y:S01]  /*5710*/  @!P2 FSEL R16, R16, -INF , !P1 ;  /* 0xff8000001010a808 */ /* 0x000fe20004800000 */
[----:B------:R-:W-:Y:S01]  /*5720*/  MUFU.EX2 R78, R13 ;  /* 0x0000000d004e7308 */ /* 0x000fe20000000800 */
[----:B------:R-:W-:Y:S01]  /*5730*/  ISETP.LE.U32.AND P1, PT, R5, UR9, PT ;  /* 0x0000000905007c0c */ /* 0x000fe2000bf23070 */
[C---:B-----5:R-:W-:Y:S01]  /*5740*/  FFMA.FTZ R19, R97.reuse, UR6, R19 ;  /* 0x0000000661137c23 */ /* 0x060fe20008010013 */
[----:B------:R-:W-:Y:S01]  /*5750*/  LOP3.LUT R9, R4, 0xff, RZ, 0xc0, !PT ;  /* 0x000000ff04097812 */ /* 0x000fe200078ec0ff */
[----:B------:R-:W-:Y:S01]  /*5760*/  FFMA.FTZ R17, R97, UR6, R17 ;  /* 0x0000000661117c23 */ /* 0x000fe20008010011 */
[--C-:B-1----:R-:W-:Y:S01]  /*5770*/  SHF.R.U32.HI R10, RZ, 0x10, R4.reuse ;  /* 0x00000010ff0a7819 */ /* 0x102fe20000011604 */
[--C-:B------:R-:W-:Y:S01]  /*5780*/  FFMA.FTZ R16, R16, c[0x0][0x23c], -R69.reuse ;  /* 0x00008f0010107a23 */ /* 0x100fe20000010845 */
[----:B------:R-:W-:Y:S02]  /*5790*/  SHF.R.U32.HI R11, RZ, 0x18, R4 ;  /* 0x00000018ff0b7819 */ /* 0x000fe40000011604 */
[----:B------:R-:W-:Y:S01]  /*57a0*/  LOP3.LUT R4, R6, 0xffff, RZ, 0xc0, !PT ;  /* 0x0000ffff06047812 */ /* 0x000fe200078ec0ff */
[----:B------:R-:W-:Y:S01]  /*57b0*/  MUFU.EX2 R76, R15 ;  /* 0x0000000f004c7308 */ /* 0x000fe20000000800 */
[----:B------:R-:W-:Y:S02]  /*57c0*/  @!P2 FSEL R18, R18, -INF , !P5 ;  /* 0xff8000001212a808 */ /* 0x000fe40006800000 */
[----:B------:R-:W-:Y:S01]  /*57d0*/  SHF.R.U32.HI R4, RZ, 0x8, R4 ;  /* 0x00000008ff047819 */ /* 0x000fe20000011604 */
[----:B------:R-:W-:Y:S01]  /*57e0*/  @!P1 FADD.FTZ R88, -R88, -RZ ;  /* 0x800000ff58589221 */ /* 0x000fe20000010100 */
[----:B------:R-:W-:Y:S01]  /*57f0*/  SHF.R.U32.HI R5, RZ, 0x10, R6 ;  /* 0x00000010ff057819 */ /* 0x000fe20000011606 */
[----:B------:R-:W-:Y:S01]  /*5800*/  FFMA.FTZ R18, R18, c[0x0][0x23c], -R68 ;  /* 0x00008f0012127a23 */ /* 0x000fe20000010844 */
[----:B------:R-:W-:Y:S02]  /*5810*/  LOP3.LUT R4, R4, 0xffff, RZ, 0xc0, !PT ;  /* 0x0000ffff04047812 */ /* 0x000fe400078ec0ff */
[----:B------:R-:W-:Y:S01]  /*5820*/  SHF.R.U32.HI R6, RZ, 0x18, R6 ;  /* 0x00000018ff067819 */ /* 0x000fe20000011606 */
[----:B------:R-:W1:Y:S01]  /*5830*/  MUFU.EX2 R75, R16 ;  /* 0x00000010004b7308 */ /* 0x000e620000000800 */
[----:B------:R-:W-:Y:S02]  /*5840*/  ISETP.LE.U32.AND P5, PT, R4, UR9, PT ;  /* 0x0000000904007c0c */ /* 0x000fe4000bfa3070 */
[----:B------:R-:W-:Y:S02]  /*5850*/  ISETP.LE.U32.AND P1, PT, R9, UR9, PT ;  /* 0x0000000909007c0c */ /* 0x000fe4000bf23070 */
[----:B------:R-:W-:Y:S02]  /*5860*/  LOP3.LUT R4, R7, 0xff, RZ, 0xc0, !PT ;  /* 0x000000ff07047812 */ /* 0x000fe400078ec0ff */
[----:B------:R-:W-:Y:S02]  /*5870*/  @!P2 FSEL R19, R19, -INF , !P6 ;  /* 0xff8000001313a808 */ /* 0x000fe40007000000 */
[----:B------:R-:W-:Y:S01]  /*5880*/  ISETP.LE.U32.AND P6, PT, R6, UR9, PT ;  /* 0x0000000906007c0c */ /* 0x000fe2000bfc3070 */
[----:B------:R-:W-:Y:S01]  /*5890*/  MUFU.EX2 R74, R18 ;  /* 0x00000012004a7308 */ /* 0x000fe20000000800 */
[----:B------:R-:W-:Y:S01]  /*58a0*/  @!P2 FSEL R17, R17, -INF , !P4 ;  /* 0xff8000001111a808 */ /* 0x000fe20006000000 */
[----:B------:R-:W-:Y:S01]  /*58b0*/  FFMA.FTZ R68, R19, c[0x0][0x23c], -R68 ;  /* 0x00008f0013447a23 */ /* 0x000fe20000010844 */
[----:B------:R-:W-:Y:S01]  /*58c0*/  ISETP.LE.U32.AND P2, PT, R4, UR9, PT ;  /* 0x0000000904007c0c */ /* 0x000fe2000bf43070 */
[----:B------:R-:W-:Y:S01]  /*58d0*/  @!P5 FADD.FTZ R87, -R87, -RZ ;  /* 0x800000ff5757d221 */ /* 0x000fe20000010100 */
[----:B------:R-:W-:Y:S01]  /*58e0*/  SHF.R.U32.HI R4, RZ, 0x8, R8 ;  /* 0x00000008ff047819 */ /* 0x000fe20000011608 */
[----:B------:R-:W-:Y:S01]  /*58f0*/  @!P1 FADD.FTZ R84, -R84, -RZ ;  /* 0x800000ff54549221 */ /* 0x000fe20000010100 */
[----:B------:R-:W-:Y:S01]  /*5900*/  LOP3.LUT R5, R5, 0xff, RZ, 0xc0, !PT ;  /* 0x000000ff05057812 */ /* 0x000fe200078ec0ff */
[----:B------:R-:W-:Y:S01]  /*5910*/  FFMA.FTZ R69, R17, c[0x0][0x23c], -R69 ;  /* 0x00008f0011457a23 */ /* 0x000fe20000010845 */
[----:B------:R-:W-:Y:S01]  /*5920*/  LOP3.LUT R4, R4, 0xffff, RZ, 0xc0, !PT ;  /* 0x0000ffff04047812 */ /* 0x000fe200078ec0ff */
[----:B------:R-:W2:Y:S01]  /*5930*/  MUFU.EX2 R72, R68 ;  /* 0x0000004400487308 */ /* 0x000ea20000000800 */
[----:B------:R-:W-:Y:S01]  /*5940*/  ISETP.LE.U32.AND P4, PT, R5, UR9, PT ;  /* 0x0000000905007c0c */ /* 0x000fe2000bf83070 */
[----:B------:R-:W-:Y:S01]  /*5950*/  @!P6 FADD.FTZ R85, -R85, -RZ ;  /* 0x800000ff5555e221 */ /* 0x000fe20000010100 */
[----:B------:R-:W-:Y:S01]  /*5960*/  ISETP.LE.U32.AND P5, PT, R4, UR9, PT ;  /* 0x0000000904007c0c */ /* 0x000fe2000bfa3070 */
[----:B-1----:R-:W-:Y:S01]  /*5970*/  @!P3 FADD.FTZ R75, -R75, -RZ ;  /* 0x800000ff4b4bb221 */ /* 0x002fe20000010100 */
[----:B------:R-:W-:Y:S01]  /*5980*/  LOP3.LUT R4, R10, 0xff, RZ, 0xc0, !PT ;  /* 0x000000ff0a047812 */ /* 0x000fe200078ec0ff */
[----:B------:R-:W-:Y:S01]  /*5990*/  @!P2 FADD.FTZ R79, -R79, -RZ ;  /* 0x800000ff4f4fa221 */ /* 0x000fe20000010100 */
[----:B------:R-:W-:Y:S02]  /*59a0*/  ISETP.LE.U32.AND P1, PT, R11, UR9, PT ;  /* 0x000000090b007c0c */ /* 0x000fe4000bf23070 */
[----:B------:R-:W-:Y:S01]  /*59b0*/  ISETP.LE.U32.AND P6, PT, R4, UR9, PT ;  /* 0x0000000904007c0c */ /* 0x000fe2000bfc3070 */
[----:B------:R-:W1:Y:S01]  /*59c0*/  MUFU.EX2 R73, R69 ;  /* 0x0000004500497308 */ /* 0x000e620000000800 */
[--C-:B------:R-:W-:Y:S02]  /*59d0*/  SHF.R.U32.HI R5, RZ, 0x18, R7.reuse ;  /* 0x00000018ff057819 */ /* 0x100fe40000011607 */
[----:B------:R-:W-:Y:S01]  /*59e0*/  SHF.R.U32.HI R4, RZ, 0x10, R7 ;  /* 0x00000010ff047819 */ /* 0x000fe20000011607 */
[----:B------:R-:W-:Y:S01]  /*59f0*/  @!P4 FADD.FTZ R86, -R86, -RZ ;  /* 0x800000ff5656c221 */ /* 0x000fe20000010100 */
[----:B------:R-:W-:Y:S01]  /*5a00*/  LOP3.LUT R7, R7, 0xffff, RZ, 0xc0, !PT ;  /* 0x0000ffff07077812 */ /* 0x000fe200078ec0ff */
[----:B------:R-:W-:Y:S01]  /*5a10*/  @!P5 FADD.FTZ R82, -R82, -RZ ;  /* 0x800000ff5252d221 */ /* 0x000fe20000010100 */
[----:B------:R-:W-:Y:S02]  /*5a20*/  LOP3.LUT R6, R70, 0xff, RZ, 0xc0, !PT ;  /* 0x000000ff46067812 */ /* 0x000fe400078ec0ff */
[----:B------:R-:W-:Y:S01]  /*5a30*/  LOP3.LUT R4, R4, 0xff, RZ, 0xc0, !PT ;  /* 0x000000ff04047812 */ /* 0x000fe200078ec0ff */
[----:B------:R-:W-:Y:S01]  /*5a40*/  @!P1 FADD.FTZ R80, -R80, -RZ ;  /* 0x800000ff50509221 */ /* 0x000fe20000010100 */
[----:B------:R-:W-:Y:S01]  /*5a50*/  ISETP.LE.U32.AND P4, PT, R5, UR9, PT ;  /* 0x0000000905007c0c */ /* 0x000fe2000bf83070 */
[----:B------:R-:W-:Y:S01]  /*5a60*/  @!P6 FADD.FTZ R81, -R81, -RZ ;  /* 0x800000ff5151e221 */ /* 0x000fe20000010100 */
[----:B------:R-:W-:Y:S01]  /*5a70*/  SHF.R.U32.HI R5, RZ, 0x8, R7 ;  /* 0x00000008ff057819 */ /* 0x000fe20000011607 */
[----:B--2---:R-:W-:Y:S01]  /*5a80*/  @!P0 FADD.FTZ R72, -R72, -RZ ;  /* 0x800000ff48488221 */ /* 0x004fe20000010100 */
[----:B------:R-:W-:Y:S02]  /*5a90*/  ISETP.LE.U32.AND P5, PT, R4, UR9, PT ;  /* 0x0000000904007c0c */ /* 0x000fe4000bfa3070 */
[----:B------:R-:W-:Y:S02]  /*5aa0*/  SHF.R.U32.HI R4, RZ, 0x8, R71 ;  /* 0x00000008ff047819 */ /* 0x000fe40000011647 */
[----:B------:R-:W-:Y:S02]  /*5ab0*/  LOP3.LUT R5, R5, 0xffff, RZ, 0xc0, !PT ;  /* 0x0000ffff05057812 */ /* 0x000fe400078ec0ff */
[----:B------:R-:W-:Y:S02]  /*5ac0*/  ISETP.LE.U32.AND P1, PT, R6, UR9, PT ;  /* 0x0000000906007c0c */ /* 0x000fe4000bf23070 */
[----:B------:R-:W-:Y:S01]  /*5ad0*/  F2FP.RELU.PACK_AB R6, R87, R88 ;  /* 0x000000585706723e */ /* 0x000fe200000008ff */
[----:B------:R-:W-:Y:S01]  /*5ae0*/  @!P4 FADD.FTZ R76, -R76, -RZ ;  /* 0x800000ff4c4cc221 */ /* 0x000fe20000010100 */
[----:B------:R-:W-:Y:S02]  /*5af0*/  ISETP.LE.U32.AND P6, PT, R5, UR9, PT ;  /* 0x0000000905007c0c */ /* 0x000fe4000bfc3070 */
[----:B------:R-:W-:Y:S01]  /*5b00*/  F2FP.RELU.PACK_AB R5, R85, R86 ;  /* 0x000000565505723e */ /* 0x000fe200000008ff */
[----:B------:R2:W-:Y:S01]  /*5b10*/  STS [R91+0x14000], R6 ;  /* 0x014000065b007388 */ /* 0x0005e20000000800 */
[----:B------:R-:W-:Y:S01]  /*5b20*/  LOP3.LUT R4, R4, 0xffff, RZ, 0xc0, !PT ;  /* 0x0000ffff04047812 */ /* 0x000fe200078ec0ff */
[----:B------:R-:W-:Y:S01]  /*5b30*/  @!P5 FADD.FTZ R77, -R77, -RZ ;  /* 0x800000ff4d4dd221 */ /* 0x000fe20000010100 */
[----:B------:R-:W-:Y:S01]  /*5b40*/  F2FP.RELU.PACK_AB R8, R80, R81 ;  /* 0x000000515008723e */ /* 0x000fe200000008ff */
[----:B------:R5:W-:Y:S01]  /*5b50*/  STS [R91+0x14400], R5 ;  /* 0x014400055b007388 */ /* 0x000be20000000800 */
[----:B------:R-:W-:Y:S01]  /*5b60*/  ISETP.LE.U32.AND P2, PT, R4, UR9, PT ;  /* 0x0000000904007c0c */ /* 0x000fe2000bf43070 */
[----:B------:R-:W-:Y:S01]  /*5b70*/  @!P1 FADD.FTZ R74, -R74, -RZ ;  /* 0x800000ff4a4a9221 */ /* 0x000fe20000010100 */
[----:B------:R-:W-:Y:S02]  /*5b80*/  F2FP.RELU.PACK_AB R4, R82, R84 ;  /* 0x000000545204723e */ /* 0x000fe400000008ff */
[----:B------:R-:W-:Y:S01]  /*5b90*/  FSETP.GE.FTZ.AND P3, PT, R79, RZ, PT ;  /* 0x000000ff4f00720b */ /* 0x000fe20003f76000 */
[----:B------:R-:W-:Y:S01]  /*5ba0*/  @!P6 FADD.FTZ R78, -R78, -RZ ;  /* 0x800000ff4e4ee221 */ /* 0x000fe20000010100 */
[----:B------:R-:W-:Y:S01]  /*5bb0*/  FSETP.GE.FTZ.AND P1, PT, R87, RZ, PT ;  /* 0x000000ff5700720b */ /* 0x000fe20003f36000 */
[----:B---3--:R3:W-:Y:S03]  /*5bc0*/  STS [R90+0x14000], R4 ;  /* 0x014000045a007388 */ /* 0x0087e60000000800 */
[----:B------:R-:W-:Y:S01]  /*5bd0*/  F2FP.RELU.PACK_AB R7, R78, R79 ;  /* 0x0000004f4e07723e */ /* 0x000fe200000008ff */
[----:B------:R-:W-:Y:S02]  /*5be0*/  STS [R90+0x14400], R8 ;  /* 0x014400085a007388 */ /* 0x000fe40000000800 */
[----:B-1----:R-:W-:Y:S01]  /*5bf0*/  @!P2 FADD.FTZ R73, -R73, -RZ ;  /* 0x800000ff4949a221 */ /* 0x002fe20000010100 */
[----:B------:R-:W-:Y:S02]  /*5c00*/  FSETP.GE.FTZ.AND P2, PT, R88, RZ, PT ;  /* 0x000000ff5800720b */ /* 0x000fe40003f56000 */
[----:B--2---:R-:W-:Y:S02]  /*5c10*/  F2FP.RELU.PACK_AB R6, R76, R77 ;  /* 0x0000004d4c06723e */ /* 0x004fe400000008ff */
[----:B-----5:R-:W-:Y:S02]  /*5c20*/  F2FP.RELU.PACK_AB R5, R73, R75 ;  /* 0x0000004b4905723e */ /* 0x020fe400000008ff */
[----:B---3--:R-:W-:Y:S01]  /*5c30*/  F2FP.RELU.PACK_AB R4, R72, R74 ;  /* 0x0000004a4804723e */ /* 0x008fe200000008ff */
[----:B----4-:R-:W-:Y:S04]  /*5c40*/  STS [R89+0x14000], R7 ;  /* 0x0140000759007388 */ /* 0x010fe80000000800 */
[----:B------:R-:W-:Y:S04]  /*5c50*/  STS [R89+0x14400], R6 ;  /* 0x0144000659007388 */ /* 0x000fe80000000800 */
[----:B------:R-:W-:Y:S04]  /*5c60*/  STS [R83+0x14000], R5 ;  /* 0x0140000553007388 */ /* 0x000fe80000000800 */
        /* <DEDUP_REMOVED lines=64> */
[----:B------:R-:W-:Y:S01]  /*6070*/  LEA.HI.X.SX32 R71, R92, R69, 0x2, P0 ;  /* 0x000000455c477211 */ /* 0x000fe200000f16ff */
[----:B------:R-:W-:Y:S01]  /*6080*/  IMAD.MOV.U32 R92, RZ, RZ, c[0x0][0x22c] ;  /* 0x00008b00ff5c7624 */ /* 0x000fe200078e00ff */
[----:B------:R-:W-:Y:S03]  /*6090*/  FSETP.GE.FTZ.AND P0, PT, R84, RZ, PT ;  /* 0x000000ff5400720b */ /* 0x000fe60003f16000 */
[----:B------:R-:W2:Y:S01]  /*60a0*/  LDG.E R69, [R70.64] ;  /* 0x0000000446457981 */ /* 0x000ea2000c1e1900 */
[----:B------:R-:W-:Y:S03]  /*60b0*/  IMAD R92, R92, c[0x0][0x1c0], RZ ;  /* 0x000070005c5c7a24 */ /* 0x000fe600078e02ff */
        /* <DEDUP_REMOVED lines=15> */
[----:B------:R-:W-:Y:S01]  /*61b0*/  FADD.FTZ R5, -R69, R16 ;  /* 0x0000001045057221 */ /* 0x000fe20000010100 */
        /* <DEDUP_REMOVED lines=20> */
[----:B------:R-:W-:Y:S01]  /*6300*/  FSETP.GE.FTZ.AND P1, PT, R80, RZ, PT ;  /* 0x000000ff5000720b */ /* 0x000fe20003f36000 */
[----:B------:R-:W-:Y:S01]  /*6310*/  IMAD.U32 R88, R92, -0x40, RZ ;  /* 0xffffffc05c587824 */ /* 0x000fe200078e00ff */
        /* <DEDUP_REMOVED lines=9> */
[C---:B------:R-:W-:Y:S01]  /*63b0*/  FADD.FTZ R4, -R68.reuse, R10 ;  /* 0x0000000a44047221 */ /* 0x040fe20000010100 */
        /* <DEDUP_REMOVED lines=28> */
[----:B------:R-:W-:Y:S04]  /*6580*/  STS [R83+0x12400], R4 ;  /* 0x0124000453007388 */ /* 0x000fe80000000800 */
[----:B------:R-:W-:Y:S08]  /*6590*/  BAR.SYNC.DEFER_BLOCKING 0x0 ;  /* 0x0000000000007b1d */ /* 0x000ff00000010000 */
[----:B------:R-:W-:Y:S08]  /*65a0*/  LDSM.16.MT88.4 R4, [R3+0x14000] ;  /* 0x014000000304783b */ /* 0x000ff00000004200 */
[----:B------:R-:W1:Y:S08]  /*65b0*/  LDSM.16.MT88.4 R8, [R0+0x6000] ;  /* 0x006000000008783b */ /* 0x000e700000004200 */
[----:B------:R-:W3:Y:S08]  /*65c0*/  LDSM.16.MT88.4 R12, [R2+0x14000] ;  /* 0x01400000020c783b */ /* 0x000ef00000004200 */
[----:B------:R-:W4:Y:S08]  /*65d0*/  LDSM.16.MT88.4 R16, [R0+0x8000] ;  /* 0x008000000010783b */ /* 0x000f300000004200 */
[----:B--2---:R-:W2:Y:S06]  /*65e0*/  LDL.LU.64 R90, [R1+0x30] ;  /* 0x00003000015a7983 */ /* 0x004eac0000300a00 */
[----:B------:R-:W5:Y:S08]  /*65f0*/  LDSM.16.MT88.4 R68, [R0+0xa000] ;  /* 0x00a000000044783b */ /* 0x000f700000004200 */
[----:B------:R-:W-:Y:S01]  /*6600*/  LDSM.16.MT88.4 R72, [R3+0x14800] ;  /* 0x014800000348783b */ /* 0x000fe20000004200 */
[-C--:B-1----:R-:W-:Y:S07]  /*6610*/  HMMA.16816.F32 R20, R4, R8.reuse, R20 ;  /* 0x000000080414723c */ /* 0x082fee0000001814 */
[----:B------:R-:W1:Y:S01]  /*6620*/  LDSM.16.MT88.4 R76, [R0+0x6800] ;  /* 0x00680000004c783b */ /* 0x000e620000004200 */
[C---:B---3--:R-:W-:Y:S07]  /*6630*/  HMMA.16816.F32 R24, R12.reuse, R8, R24 ;  /* 0x000000080c18723c */ /* 0x048fee0000001818 */
[----:B------:R-:W3:Y:S01]  /*6640*/  LDSM.16.MT88.4 R80, [R2+0x14800] ;  /* 0x014800000250783b */ /* 0x000ee20000004200 */
[-C--:B------:R-:W-:Y:S07]  /*6650*/  HMMA.16816.F32 R28, R12, R10.reuse, R28 ;  /* 0x0000000a0c1c723c */ /* 0x080fee000000181c */
[----:B------:R-:W-:Y:S01]  /*6660*/  LDSM.16.MT88.4 R84, [R0+0x9000] ;  /* 0x009000000054783b */ /* 0x000fe20000004200 */
[C---:B------:R-:W-:Y:S07]  /*6670*/  HMMA.16816.F32 R32, R4.reuse, R10, R32 ;  /* 0x0000000a0420723c */ /* 0x040fee0000001820 */
[----:B------:R-:W1:Y:S01]  /*6680*/  LDSM.16.MT88.4 R8, [R0+0x8800] ;  /* 0x008800000008783b */ /* 0x000e620000004200 */
[-C--:B----4-:R-:W-:Y:S08]  /*6690*/  HMMA.16816.F32 R36, R4, R16.reuse, R36 ;  /* 0x000000100424723c */ /* 0x090ff00000001824 */
[C---:B------:R-:W-:Y:S08]  /*66a0*/  HMMA.16816.F32 R40, R12.reuse, R16, R40 ;  /* 0x000000100c28723c */ /* 0x040ff00000001828 */
[-C--:B------:R-:W-:Y:S08]  /*66b0*/  HMMA.16816.F32 R44, R12, R18.reuse, R44 ;  /* 0x000000120c2c723c */ /* 0x080ff0000000182c */
[C---:B------:R-:W-:Y:S01]  /*66c0*/  HMMA.16816.F32 R48, R4.reuse, R18, R48 ;  /* 0x000000120430723c */ /* 0x040fe20000001830 */
[----:B------:R-:W4:Y:S07]  /*66d0*/  LDSM.16.MT88.4 R16, [R0+0xa800] ;  /* 0x00a800000010783b */ /* 0x000f2e0000004200 */
[-C--:B-----5:R-:W-:Y:S08]  /*66e0*/  HMMA.16816.F32 R52, R4, R68.reuse, R52 ;  /* 0x000000440434723c */ /* 0x0a0ff00000001834 */
[C---:B------:R-:W-:Y:S08]  /*66f0*/  HMMA.16816.F32 R56, R12.reuse, R68, R56 ;  /* 0x000000440c38723c */ /* 0x040ff00000001838 */
[-C--:B------:R-:W-:Y:S01]  /*6700*/  HMMA.16816.F32 R60, R12, R70.reuse, R60 ;  /* 0x000000460c3c723c */ /* 0x080fe2000000183c */
[----:B------:R-:W-:Y:S07]  /*6710*/  LDSM.16.MT88.4 R12, [R0+0x7000] ;  /* 0x00700000000c783b */ /* 0x000fee0000004200 */
[----:B------:R-:W-:Y:S01]  /*6720*/  HMMA.16816.F32 R64, R4, R70, R64 ;  /* 0x000000460440723c */ /* 0x000fe20000001840 */
[----:B------:R-:W5:Y:S07]  /*6730*/  LDSM.16.MT88.4 R4, [R3+0x15000] ;  /* 0x015000000304783b */ /* 0x000f6e0000004200 */
[-C--:B-1----:R-:W-:Y:S01]  /*6740*/  HMMA.16816.F32 R20, R72, R76.reuse, R20 ;  /* 0x0000004c4814723c */ /* 0x082fe20000001814 */
[----:B------:R-:W1:Y:S07]  /*6750*/  LDSM.16.MT88.4 R68, [R2+0x15000] ;  /* 0x015000000244783b */ /* 0x000e6e0000004200 */
        /* <DEDUP_REMOVED lines=15> */
[-C--:B-----5:R-:W-:Y:S01]  /*6850*/  HMMA.16816.F32 R20, R4, R12.reuse, R20 ;  /* 0x0000000c0414723c */ /* 0x0a0fe20000001814 */
[----:B------:R-:W-:Y:S07]  /*6860*/  LDSM.16.MT88.4 R72, [R2+0x15800] ;  /* 0x015800000248783b */ /* 0x000fee0000004200 */
[C---:B-1----:R-:W-:Y:S08]  /*6870*/  HMMA.16816.F32 R24, R68.reuse, R12, R24 ;  /* 0x0000000c4418723c */ /* 0x042ff00000001818 */
        /* <DEDUP_REMOVED lines=12> */
[C---:B--2---:R-:W-:Y:S01]  /*6940*/  LEA R5, P1, R88.reuse, R90, 0x2 ;  /* 0x0000005a58057211 */ /* 0x044fe200078210ff */
        /* <DEDUP_REMOVED lines=22> */
[----:B------:R-:W-:Y:S03]  /*6ab0*/  IMAD.U32 R6, R9, -0x40, RZ ;  /* 0xffffffc009067824 */ /* 0x000fe600078e00ff */
[----:B------:R-:W4:Y:S02]  /*6ac0*/  LDL R89, [R1+0x74] ;  /* 0x0000740001597983 */ /* 0x000f240000100800 */
[----:B------:R-:W-:Y:S02]  /*6ad0*/  SHF.R.S32.HI R7, RZ, 0x1f, R6 ;  /* 0x0000001fff077819 */ /* 0x000fe40000011406 */
[----:B------:R-:W5:Y:S04]  /*6ae0*/  LDL.LU.64 R90, [R1+0x40] ;  /* 0x00004000015a7983 */ /* 0x000f680000300a00 */
[----:B------:R-:W4:Y:S01]  /*6af0*/  LDL R88, [R1+0x2c] ;  /* 0x00002c0001587983 */ /* 0x000f220000100800 */
[----:B--2---:R-:W-:Y:S02]  /*6b00*/  ISETP.GE.AND P3, PT, R94, c[0x0][0x220], PT ;  /* 0x000088005e007a0c */ /* 0x004fe40003f66270 */
[----:B---3--:R-:W-:Y:S02]  /*6b10*/  ISETP.GE.AND P2, PT, R92, c[0x0][0x220], PT ;  /* 0x000088005c007a0c */ /* 0x008fe40003f46270 */
[C---:B-----5:R-:W-:Y:S09]  /*6b20*/  LEA R4, P1, R6.reuse, R90, 0x1 ;  /* 0x0000005a06047211 */ /* 0x060ff200078208ff */
[----:B----4-:R1:W-:Y:S01]  /*6b30*/  @P3 STS.128 [R88+0x6000], RZ ;  /* 0x006000ff58003388 */ /* 0x0103e20000000c00 */
[----:B------:R-:W-:Y:S02]  /*6b40*/  LEA.HI.X.SX32 R5, R6, R91, 0x1, P1 ;  /* 0x0000005b06057211 */ /* 0x000fe400008f0eff */
[----:B------:R-:W-:Y:S02]  /*6b50*/  ISETP.GE.AND P1, PT, R89, c[0x0][0x220], PT ;  /* 0x0000880059007a0c */ /* 0x000fe40003f26270 */
[C---:B------:R-:W-:Y:S01]  /*6b60*/  @!P3 LEA R8, P4, R9.reuse, R4, 0x6 ;  /* 0x000000040908b211 */ /* 0x040fe200078830ff */
[----:B------:R-:W-:Y:S01]  /*6b70*/  @!PT LDS RZ, [RZ] ;  /* 0x00000000fffff984 */ /* 0x000fe20000000800 */
[----:B------:R-:W-:Y:S01]  /*6b80*/  @!PT LDS RZ, [RZ] ;  /* 0x00000000fffff984 */ /* 0x000fe20000000800 */
[----:B------:R-:W-:Y:S01]  /*6b90*/  @!PT LDS RZ, [RZ] ;  /* 0x00000000fffff984 */ /* 0x000fe20000000800 */
[----:B------:R1:W-:Y:S01]  /*6ba0*/  @!P3 LDGSTS.E.BYPASS.LTC128B.128 [R88+0x6000], [R4.64] ;  /* 0x060000000458bfae */ /* 0x0003e2000b901d44 */
[C---:B------:R-:W-:Y:S03]  /*6bb0*/  LEA R6, P5, R9.reuse, R6, 0x5 ;  /* 0x0000000609067211 */ /* 0x040fe600078a28ff */
[----:B------:R1:W-:Y:S01]  /*6bc0*/  @P2 STS.128 [R88+0x8000], RZ ;  /* 0x008000ff58002388 */ /* 0x0003e20000000c00 */
[C-C-:B------:R-:W-:Y:S02]  /*6bd0*/  LEA.HI.X R7, R9.reuse, R7, R10.reuse, 0x5, P5 ;  /* 0x0000000709077211 */ /* 0x140fe400028f2c0a */
        /* <DEDUP_REMOVED lines=16> */
[----:B------:R1:W-:Y:S01]  /*6ce0*/  STL.64 [R1+0x40], R4 ;  /* 0x0000400401007387 */ /* 0x0003e20000100a00 */
[CC--:B--2---:R-:W-:Y:S04]  /*6cf0*/  @!P2 LEA R8, P3, R6.reuse, R90.reuse, 0x1 ;  /* 0x0000005a0608a211 */ /* 0x0c4fe800078608ff */
[CCC-:B------:R-:W-:Y:S05]  /*6d00*/  @!P2 LEA.HI.X R9, R6.reuse, R91.reuse, R7.reuse, 0x1, P3 ;  /* 0x0000005b0609a211 */ /* 0x1c0fea00018f0c07 */
[----:B------:R-:W-:Y:S01]  /*6d10*/  @!PT LDS RZ, [RZ] ;  /* 0x00000000fffff984 */ /* 0x000fe20000000800 */
[----:B------:R-:W-:Y:S01]  /*6d20*/  @!PT LDS RZ, [RZ] ;  /* 0x00000000fffff984 */ /* 0x000fe20000000800 */
[----:B------:R-:W-:Y:S01]  /*6d30*/  @!PT LDS RZ, [RZ] ;  /* 0x00000000fffff984 */ /* 0x000fe20000000800 */
[----:B------:R2:W-:Y:S04]  /*6d40*/  @!P2 LDGSTS.E.BYPASS.LTC128B.128 [R88+0x9000], [R8.64+0x80] ;  /* 0x090000800858afae */ /* 0x0005e8000b901d44 */
[----:B------:R1:W-:Y:S01]  /*6d50*/  @P1 STS.128 [R88+0xb000], RZ ;  /* 0x00b000ff58001388 */ /* 0x0003e20000000c00 */
[C---:B--2---:R-:W-:Y:S04]  /*6d60*/  @!P1 LEA R8, P2, R6.reuse, R90, 0x1 ;  /* 0x0000005a06089211 */ /* 0x044fe800078408ff */
[----:B------:R-:W-:Y:S05]  /*6d70*/  @!P1 LEA.HI.X R9, R6, R91, R7, 0x1, P2 ;  /* 0x0000005b06099211 */ /* 0x000fea00010f0c07 */
[----:B------:R-:W-:Y:S01]  /*6d80*/  @!PT LDS RZ, [RZ] ;  /* 0x00000000fffff984 */ /* 0x000fe20000000800 */
[----:B------:R-:W-:Y:S01]  /*6d90*/  @!PT LDS RZ, [RZ] ;  /* 0x00000000fffff984 */ /* 0x000fe20000000800 */
[----:B------:R-:W-:Y:S01]  /*6da0*/  @!PT LDS RZ, [RZ] ;  /* 0x00000000fffff984 */ /* 0x000fe20000000800 */
[----:B------:R1:W-:Y:S04]  /*6db0*/  @!P1 LDGSTS.E.BYPASS.LTC128B.128 [R88+0xb000], [R8.64+0x100] ;  /* 0x0b00010008589fae */ /* 0x0003e8000b901d44 */
[----:B------:R-:W0:Y:S02]  /*6dc0*/  LDGDEPBAR ;  /* 0x00000000000079af */ /* 0x000e240000000000 */
.L_x_437:
        /* <DEDUP_REMOVED lines=372> */
[----:B------:R-:W-:Y:S05]  /*8510*/  IMAD.U32 R6, R9, -0x40, RZ ;  /* 0xffffffc009067824 */ /* 0x000fea00078e00ff */
[----:B------:R-:W-:Y:S05]  /*8520*/  SHF.R.S32.HI R7, RZ, 0x1f, R6 ;  /* 0x0000001fff077819 */ /* 0x000fea0000011406 */
[----:B------:R1:W-:Y:S01]  /*8530*/  @P2 STS.128 [R248], RZ ;  /* 0x000000fff8002388 */ /* 0x0003e20000000c00 */
[C---:B--2---:R-:W-:Y:S04]  /*8540*/  LEA R4, P0, R6.reuse, R96, 0x1 ;  /* 0x0000006006047211 */ /* 0x044fe800078008ff */
[----:B------:R-:W-:Y:S02]  /*8550*/  LEA.HI.X.SX32 R5, R6, R97, 0x1, P0 ;  /* 0x0000006106057211 */ /* 0x000fe400000f0eff */
[----:B------:R-:W-:Y:S02]  /*8560*/  ISETP.GE.AND P0, PT, R251, c[0x0][0x220], PT ;  /* 0x00008800fb007a0c */ /* 0x000fe40003f06270 */
[C---:B------:R-:W-:Y:S01]  /*8570*/  @!P2 LEA R8, P3, R9.reuse, R4, 0x6 ;  /* 0x000000040908a211 */ /* 0x040fe200078630ff */
[----:B------:R-:W-:Y:S01]  /*8580*/  @!PT LDS RZ, [RZ] ;  /* 0x00000000fffff984 */ /* 0x000fe20000000800 */
[----:B------:R-:W-:Y:S01]  /*8590*/  @!PT LDS RZ, [RZ] ;  /* 0x00000000fffff984 */ /* 0x000fe20000000800 */
[----:B------:R-:W-:Y:S01]  /*85a0*/  @!PT LDS RZ, [RZ] ;  /* 0x00000000fffff984 */ /* 0x000fe20000000800 */
[----:B------:R1:W-:Y:S01]  /*85b0*/  @!P2 LDGSTS.E.BYPASS.LTC128B.128 [R248], [R4.64] ;  /* 0x0000000004f8afae */ /* 0x0003e2000b901d44 */
        /* <DEDUP_REMOVED lines=34> */
.L_x_438:
        /* <DEDUP_REMOVED lines=220> */
.L_x_440:
        /* <DEDUP_REMOVED lines=18> */
.L_x_441:
        /* <DEDUP_REMOVED lines=55> */
.L_x_443:
[----:B------:R-:W-:Y:S05]  /*9a30*/  BSYNC B0 ;  /* 0x0000000000007941 */ /* 0x000fea0003800000 */
.L_x_442:
        /* <DEDUP_REMOVED lines=19> */
.L_x_445:
[----:B------:R-:W-:Y:S05]  /*9b70*/  BSYNC B0 ;  /* 0x0000000000007941 */ /* 0x000fea0003800000 */
.L_x_444:
        /* <DEDUP_REMOVED lines=29> */
.L_x_447:
[----:B------:R-:W-:Y:S05]  /*9d50*/  BSYNC B0 ;  /* 0x0000000000007941 */ /* 0x000fea0003800000 */
.L_x_446:
        /* <DEDUP_REMOVED lines=16> */
.L_x_420:
[----:B------:R-:W-:Y:S05]  /*9e60*/  BSYNC B1 ;  /* 0x0000000000017941 */ /* 0x000fea0003800000 */
.L_x_406:
        /* <DEDUP_REMOVED lines=11> */
.L_x_448:
[----:B------:R-:W-:Y:S05]  /*9f20*/  EXIT ;  /* 0x000000000000794d */ /* 0x000fea0003800000 */
.L_x_450:
        /* <DEDUP_REMOVED lines=13> */
.L_x_809:


//--------------------- .text._ZN5flash44flash_bwd_dq_dk_dv_loop_seqk_parallel_kernelI23Flash_bwd_kernel_traitsILi192ELi64ELi64ELi8ELi4ELi2ELi2ELb1ELb1EN7cutlass6half_tE19Flash_kernel_traitsILi192ELi64ELi64ELi8ES3_EELb0ELb1ELb0ELb1ELb0ELb0ELb1EEEvNS_16Flash_bwd_paramsE --------------------------
	.section	.text._ZN5flash44flash_bwd_dq_dk_dv_loop_seqk_parallel_kernelI23Flash_bwd_kernel_traitsILi192ELi64ELi64ELi8ELi4ELi2ELi2ELb1ELb1EN7cutlass6half_tE19Flash_kernel_traitsILi192ELi64ELi64ELi8ES3_EELb0ELb1ELb0ELb1ELb0ELb0ELb1EEEvNS_16Flash_bwd_paramsE,"ax",@progbits
	.sectioninfo	@"SHI_REGISTERS=255"
	.align	128
        .global         _ZN5flash44flash_bwd_dq_dk_dv_loop_seqk_parallel_kernelI23Flash_bwd_kernel_traitsILi192ELi64ELi64ELi8ELi4ELi2ELi2ELb1ELb1EN7cutlass6half_tE19Flash_kernel_traitsILi192ELi64ELi64ELi8ES3_EELb0ELb1ELb0ELb1ELb0ELb0ELb1EEEvNS_16Flash_bwd_paramsE
        .type           _ZN5flash44flash_bwd_dq_dk_dv_loop_seqk_parallel_kernelI23Flash_bwd_kernel_traitsILi192ELi64ELi64ELi8ELi4ELi2ELi2ELb1ELb1EN7cutlass6half_tE19Flash_kernel_traitsILi192ELi64ELi64ELi8ES3_EELb0ELb1ELb0ELb1ELb0ELb0ELb1EEEvNS_16Flash_bwd_paramsE,@function
        .size           _ZN5flash44flash_bwd_dq_dk_dv_loop_seqk_parallel_kernelI23Flash_bwd_kernel_traitsILi192ELi64ELi64ELi8ELi4ELi2ELi2ELb1ELb1EN7cutlass6half_tE19Flash_kernel_traitsILi192ELi64ELi64ELi8ES3_EELb0ELb1ELb0ELb1ELb0ELb0ELb1EEEvNS_16Flash_bwd_paramsE,(.L_x_810 - _ZN5flash44flash_bwd_dq_dk_dv_loop_seqk_parallel_kernelI23Flash_bwd_kernel_traitsILi192ELi64ELi64ELi8ELi4ELi2ELi2ELb1ELb1EN7cutlass6half_tE19Flash_kernel_traitsILi192ELi64ELi64ELi8ES3_EELb0ELb1ELb0ELb1ELb0ELb0ELb1EEEvNS_16Flash_bwd_paramsE)
        .other          _ZN5flash44flash_bwd_dq_dk_dv_loop_seqk_parallel_kernelI23Flash_bwd_kernel_traitsILi192ELi64ELi64ELi8ELi4ELi2ELi2ELb1ELb1EN7cutlass6half_tE19Flash_kernel_traitsILi192ELi64ELi64ELi8ES3_EELb0ELb1ELb0ELb1ELb0ELb0ELb1EEEvNS_16Flash_bwd_paramsE,@"STO_CUDA_ENTRY STV_DEFAULT"
_ZN5flash44flash_bwd_dq_dk_dv_loop_seqk_parallel_kernelI23Flash_bwd_kernel_traitsILi192ELi64ELi64ELi8ELi4ELi2ELi2ELb1ELb1EN7cutlass6half_tE19Flash_kernel_traitsILi192ELi64ELi64ELi8ES3_EELb0ELb1ELb0ELb1ELb0ELb0ELb1EEEvNS_16Flash_bwd_paramsE:
.text._ZN5flash44flash_bwd_dq_dk_dv_loop_seqk_parallel_kernelI23Flash_bwd_kernel_traitsILi192ELi64ELi64ELi8ELi4ELi2ELi2ELb1ELb1EN7cutlass6half_tE19Flash_kernel_traitsILi192ELi64ELi64ELi8ES3_EELb0ELb1ELb0ELb1ELb0ELb0ELb1EEEvNS_16Flash_bwd_paramsE:
        /* <DEDUP_REMOVED lines=203> */
.L_x_495:
        /* <DEDUP_REMOVED lines=53> */
.L_x_451:
        /* <DEDUP_REMOVED lines=59> */
.L_x_453:
        /* <DEDUP_REMOVED lines=18> */
.L_x_454:
        /* <DEDUP_REMOVED lines=69> */
.L_x_455:
[----:B------:R-:W-:Y:S02]  /*1920*/  UMOV UR8, UR48 ;  /* 0x0000003000087c82 */ /* 0x000fe40008000000 */
.L_x_456:
        /* <DEDUP_REMOVED lines=11> */
[----:B------:R-:W1:Y:S02]  /*19e0*/  S2R R26, SR_TID.X ;  /* 0x00000000001a7919 */ /* 0x000e640000002100 */
        /* <DEDUP_REMOVED lines=36> */
[----:B------:R-:W-:-:S02]  /*1c30*/  IADD3.X R9, R7, UR32, R5, P2, !PT ;  /* 0x0000002007097c10 */ /* 0x000fc400097fe405 */
        /* <DEDUP_REMOVED lines=56> */
.L_x_458:
        /* <DEDUP_REMOVED lines=18> */
.L_x_459:
        /* <DEDUP_REMOVED lines=34> */
.L_x_461:
[----:B-1----:R-:W-:Y:S05]  /*2300*/  BSYNC B0 ;  /* 0x0000000000007941 */ /* 0x002fea0003800000 */
.L_x_460:
        /* <DEDUP_REMOVED lines=19> */
.L_x_463:
[----:B------:R-:W-:Y:S05]  /*2440*/  BSYNC B0 ;  /* 0x0000000000007941 */ /* 0x000fea0003800000 */
.L_x_462:
        /* <DEDUP_REMOVED lines=30> */
.L_x_465:
[----:B------:R-:W-:Y:S05]  /*2630*/  BSYNC B0 ;  /* 0x0000000000007941 */ /* 0x000fea0003800000 */
.L_x_464:
        /* <DEDUP_REMOVED lines=18> */
.L_x_457:
        /* <DEDUP_REMOVED lines=55> */
.L_x_468:
[----:B------:R-:W-:Y:S05]  /*2ad0*/  BSYNC B0 ;  /* 0x0000000000007941 */ /* 0x000fea0003800000 */
.L_x_467:
        /* <DEDUP_REMOVED lines=42> */
.L_x_470:
[----:B------:R-:W-:Y:S05]  /*2d80*/  BSYNC B0 ;  /* 0x0000000000007941 */ /* 0x000fea0003800000 */
.L_x_469:
        /* <DEDUP_REMOVED lines=29> */
.L_x_472:
[----:B------:R-:W-:Y:S05]  /*2f60*/  BSYNC B0 ;  /* 0x0000000000007941 */ /* 0x000fea0003800000 */
.L_x_471:
        /* <DEDUP_REMOVED lines=40> */
.L_x_474:
[----:B------:R-:W-:Y:S05]  /*31f0*/  BSYNC B0 ;  /* 0x0000000000007941 */ /* 0x000fea0003800000 */
.L_x_473:
        /* <DEDUP_REMOVED lines=26> */
.L_x_476:
[----:B------:R-:W-:Y:S05]  /*33a0*/  BSYNC B0 ;  /* 0x0000000000007941 */ /* 0x000fea0003800000 */
.L_x_475:
        /* <DEDUP_REMOVED lines=38> */
.L_x_478:
[----:B------:R-:W-:Y:S05]  /*3610*/  BSYNC B0 ;  /* 0x0000000000007941 */ /* 0x000fea0003800000 */
.L_x_477:
        /* <DEDUP_REMOVED lines=28> */
[----:B-1----:R-:W-:-:S04]  /*37e0*/  IMAD.U32 R4, RZ, RZ, UR22 ;  /* 0x00000016ff047e24 */ /* 0x002fc8000f8e00ff */
[----:B------:R-:W-:Y:S01]  /*37f0*/  IMAD.WIDE.U32 R4, R4, c[0x0][0x198], R30 ;  /* 0x0000660004047a25 */ /* 0x000fe200078e001e */
[----:B------:R-:W-:Y:S01]  /*3800*/  BSSY B0, `(.L_x_479) ;  /* 0x000002c000007945 */ /* 0x000fe20003800000 */
        /* <DEDUP_REMOVED lines=43> */
.L_x_480:
[----:B--2---:R-:W-:Y:S05]  /*3ac0*/  BSYNC B0 ;  /* 0x0000000000007941 */ /* 0x004fea0003800000 */
.L_x_479:
        /* <DEDUP_REMOVED lines=39> */
.L_x_482:
[----:B------:R-:W-:Y:S05]  /*3d40*/  BSYNC B0 ;  /* 0x0000000000007941 */ /* 0x000fea0003800000 */
.L_x_481:
[----:B------:R-:W0:Y:S01]  /*3d50*/  LDGDEPBAR ;  /* 0x00000000000079af */ /* 0x000e220000000000 */
[----:B------:R-:W-:Y:S02]  /*3d60*/  ULDC.64 UR16, c[0x0][0x318] ;  /* 0x0000c60000107ab9 */ /* 0x000fe40000000a00 */
[----:B------:R-:W-:Y:S01]  /*3d70*/  UISETP.NE.U32.AND UP1, UPT, URZ, UR16, UPT ;  /* 0x000000103f00728c */ /* 0x000fe2000bf25070 */
[----:B-1----:R-:W5:Y:S01]  /*3d80*/  LDL R13, [R1] ;  /* 0x00000000010d7983 */ /* 0x002f620000100800 */
[----:B------:R-:W-:Y:S02]  /*3d90*/  ULDC.64 UR20, c[0x0][0x320] ;  /* 0x0000c80000147ab9 */ /* 0x000fe40000000a00 */
[----:B------:R-:W-:Y:S01]  /*3da0*/  UISETP.NE.AND.EX UP1, UPT, URZ, UR17, UPT, UP1 ;  /* 0x000000113f00728c */ /* 0x000fe2000bf25310 */
[----:B--2---:R-:W2:Y:S05]  /*3db0*/  LDL R12, [R1+0x4] ;  /* 0x00000400010c7983 */ /* 0x004eaa0000100800 */
        /* <DEDUP_REMOVED lines=13> */
[----:B---3--:R1:W3:Y:S01]  /*3e90*/  @P0 LDG.E R8, [R4.64] ;  /* 0x0000000404080981 */ /* 0x0082e2000c1e1900 */
[----:B------:R-:W-:Y:S01]  /*3ea0*/  IADD3 R7, R6, 0x1, RZ ;  /* 0x0000000106077810 */ /* 0x000fe20007ffe0ff */
[----:B------:R-:W-:Y:S01]  /*3eb0*/  IMAD.SHL.U32 R10, R26, 0x2, RZ ;  /* 0x000000021a0a7824 */ /* 0x000fe200078e00ff */
[----:B------:R-:W-:Y:S01]  /*3ec0*/  @P0 MUFU.RCP R9, c[0x0][0x238] ;  /* 0x00008e0000090b08 */ /* 0x000fe20000001000 */
[----:B------:R-:W-:Y:S01]  /*3ed0*/  IMAD.MOV.U32 R240, RZ, RZ, 0x20 ;  /* 0x00000020fff07424 */ /* 0x000fe200078e00ff */
[----:B------:R-:W4:Y:S04]  /*3ee0*/  LDSM.16.M88.4 R164, [R252+0x12000] ;  /* 0x01200000fca4783b */ /* 0x000f280000000200 */
[----:B------:R-:W2:Y:S04]  /*3ef0*/  LDSM.16.M88.4 R168, [R252+0x12800] ;  /* 0x01280000fca8783b */ /* 0x000ea80000000200 */
[----:B------:R-:W2:Y:S04]  /*3f00*/  LDSM.16.M88.4 R196, [R252+0x14000] ;  /* 0x01400000fcc4783b */ /* 0x000ea80000000200 */
[----:B------:R-:W2:Y:S04]  /*3f10*/  LDSM.16.M88.4 R200, [R252+0x14800] ;  /* 0x01480000fcc8783b */ /* 0x000ea80000000200 */
[----:B------:R-:W2:Y:S01]  /*3f20*/  LDSM.16.M88.4 R228, [R252+0x16000] ;  /* 0x01600000fce4783b */ /* 0x000ea20000000200 */
[----:B-1----:R-:W-:-:S03]  /*3f30*/  LEA.HI R5, R27, R26, RZ, 0x3 ;  /* 0x0000001a1b057211 */ /* 0x002fc600078f18ff */
[----:B------:R-:W1:Y:S01]  /*3f40*/  LDSM.16.M88.4 R232, [R252+0x16800] ;  /* 0x01680000fce8783b */ /* 0x000e620000000200 */
[----:B------:R-:W-:Y:S02]  /*3f50*/  LEA.HI R4, R27, R26, RZ, 0x7 ;  /* 0x0000001a1b047211 */ /* 0x000fe400078f38ff */
[----:B------:R-:W-:Y:S01]  /*3f60*/  LOP3.LUT R6, R5, 0xfffffff8, RZ, 0xc0, !PT ;  /* 0xfffffff805067812 */ /* 0x000fe200078ec0ff */
[----:B------:R-:W-:Y:S01]  /*3f70*/  IMAD.U32 R5, RZ, RZ, UR18 ;  /* 0x00000012ff057e24 */ /* 0x000fe2000f8e00ff */
[----:B------:R-:W-:-:S03]  /*3f80*/  SHF.R.S32.HI R4, RZ, 0x7, R4 ;  /* 0x00000007ff047819 */ /* 0x000fc60000011404 */
[----:B------:R-:W-:Y:S01]  /*3f90*/  IMAD.IADD R6, R26, 0x1, -R6 ;  /* 0x000000011a067824 */ /* 0x000fe200078e0a06 */
[----:B------:R-:W-:Y:S01]  /*3fa0*/  IADD3 R5, R5, -UR24, R7 ;  /* 0x8000001805057c10 */ /* 0x000fe2000fffe007 */
[----:B------:R-:W-:-:S04]  /*3fb0*/  IMAD.SHL.U32 R4, R4, 0x20, RZ ;  /* 0x0000002004047824 */ /* 0x000fc800078e00ff */
[----:B------:R4:W-:Y:S02]  /*3fc0*/  STL [R1+0xa4], R5 ;  /* 0x0000a40501007387 */ /* 0x0009e40000100800 */
[----:B----4-:R-:W-:Y:S01]  /*3fd0*/  LOP3.LUT R5, R4, 0x6, R10, 0xf8, !PT ;  /* 0x0000000604057812 */ /* 0x010fe200078ef80a */
[----:B------:R-:W-:-:S04]  /*3fe0*/  IMAD.U32 R4, RZ, RZ, UR28 ;  /* 0x0000001cff047e24 */ /* 0x000fc8000f8e00ff */
[----:B------:R-:W-:-:S04]  /*3ff0*/  IMAD R11, R4, 0x40, R5 ;  /* 0x00000040040b7824 */ /* 0x000fc800078e0205 */
[----:B------:R-:W4:Y:S01]  /*4000*/  I2F R4, R11 ;  /* 0x0000000b00047306 */ /* 0x000f220000201400 */
[----:B------:R-:W-:Y:S04]  /*4010*/  STL [R1+0x38], R11 ;  /* 0x0000380b01007387 */ /* 0x000fe80000100800 */
[----:B----4-:R4:W-:Y:S02]  /*4020*/  STL [R1+0x80], R4 ;  /* 0x0000800401007387 */ /* 0x0109e40000100800 */
[----:B----4-:R-:W-:-:S06]  /*4030*/  IADD3 R4, R11, 0x19, RZ ;  /* 0x000000190b047810 */ /* 0x010fcc0007ffe0ff */
[----:B------:R-:W4:Y:S02]  /*4040*/  I2F R4, R4 ;  /* 0x0000000400047306 */ /* 0x000f240000201400 */
[----:B----4-:R4:W-:Y:S02]  /*4050*/  STL [R1+0x90], R4 ;  /* 0x0000900401007387 */ /* 0x0109e40000100800 */
[----:B----4-:R-:W-:-:S06]  /*4060*/  IADD3 R4, R11, 0x18, RZ ;  /* 0x000000180b047810 */ /* 0x010fcc0007ffe0ff */
[----:B------:R-:W4:Y:S02]  /*4070*/  I2F R4, R4 ;  /* 0x0000000400047306 */ /* 0x000f240000201400 */
[----:B----4-:R4:W-:Y:S02]  /*4080*/  STL [R1+0x8c], R4 ;  /* 0x00008c0401007387 */ /* 0x0109e40000100800 */
[----:B----4-:R-:W-:-:S06]  /*4090*/  IADD3 R4, R11, 0x11, RZ ;  /* 0x000000110b047810 */ /* 0x010fcc0007ffe0ff */
[----:B------:R-:W4:Y:S02]  /*40a0*/  I2F R4, R4 ;  /* 0x0000000400047306 */ /* 0x000f240000201400 */
[----:B----4-:R4:W-:Y:S04]  /*40b0*/  STL [R1+0x88], R4 ;  /* 0x0000880401007387 */ /* 0x0109e80000100800 */
[----:B-----5:R-:W1:Y:S01]  /*40c0*/  LDSM.16.M88.4 R148, [R13+0x12000] ;  /* 0x012000000d94783b */ /* 0x020e620000000200 */
[----:B----4-:R-:W-:-:S03]  /*40d0*/  IADD3 R4, R11, 0x10, RZ ;  /* 0x000000100b047810 */ /* 0x010fc60007ffe0ff */
[----:B------:R-:W4:Y:S04]  /*40e0*/  LDSM.16.M88.4 R152, [R13+0x12800] ;  /* 0x012800000d98783b */ /* 0x000f280000000200 */
[----:B--2---:R-:W2:Y:S01]  /*40f0*/  LDSM.16.M88.4 R156, [R12+0x12000] ;  /* 0x012000000c9c783b */ /* 0x004ea20000000200 */
[----:B------:R-:W5:Y:S03]  /*4100*/  I2F R4, R4 ;  /* 0x0000000400047306 */ /* 0x000f660000201400 */
[----:B------:R-:W1:Y:S04]  /*4110*/  LDSM.16.M88.4 R160, [R12+0x12800] ;  /* 0x012800000ca0783b */ /* 0x000e680000000200 */
[----:B------:R-:W1:Y:S04]  /*4120*/  LDSM.16.M88.4 R180, [R13+0x14000] ;  /* 0x014000000db4783b */ /* 0x000e680000000200 */
[----:B------:R-:W1:Y:S04]  /*4130*/  LDSM.16.M88.4 R184, [R13+0x14800] ;  /* 0x014800000db8783b */ /* 0x000e680000000200 */
[----:B------:R-:W1:Y:S04]  /*4140*/  LDSM.16.M88.4 R188, [R12+0x14000] ;  /* 0x014000000cbc783b */ /* 0x000e680000000200 */
[----:B-----5:R5:W-:Y:S04]  /*4150*/  STL [R1+0x84], R4 ;  /* 0x0000840401007387 */ /* 0x020be80000100800 */
[----:B------:R-:W1:Y:S04]  /*4160*/  LDSM.16.M88.4 R192, [R12+0x14800] ;  /* 0x014800000cc0783b */ /* 0x000e680000000200 */
[----:B------:R-:W1:Y:S04]  /*4170*/  LDSM.16.M88.4 R212, [R13+0x16000] ;  /* 0x016000000dd4783b */ /* 0x000e680000000200 */
[----:B------:R-:W1:Y:S04]  /*4180*/  LDSM.16.M88.4 R216, [R13+0x16800] ;  /* 0x016800000dd8783b */ /* 0x000e680000000200 */
[----:B------:R-:W1:Y:S04]  /*4190*/  LDSM.16.M88.4 R220, [R12+0x16000] ;  /* 0x016000000cdc783b */ /* 0x000e680000000200 */
[----:B------:R-:W1:Y:S01]  /*41a0*/  LDSM.16.M88.4 R224, [R12+0x16800] ;  /* 0x016800000ce0783b */ /* 0x000e620000000200 */
[----:B-----5:R-:W-:-:S06]  /*41b0*/  IADD3 R4, R11, 0x9, RZ ;  /* 0x000000090b047810 */ /* 0x020fcc0007ffe0ff */
[----:B------:R-:W5:Y:S01]  /*41c0*/  I2F R4, R4 ;  /* 0x0000000400047306 */ /* 0x000f620000201400 */
[----:B------:R-:W-:Y:S01]  /*41d0*/  LOP3.LUT P1, RZ, R6, 0x2, RZ, 0xc0, !PT ;  /* 0x0000000206ff7812 */ /* 0x000fe2000782c0ff */
[----:B-----5:R5:W-:Y:S03]  /*41e0*/  STL [R1+0x7c], R4 ;  /* 0x00007c0401007387 */ /* 0x020be60000100800 */
[----:B------:R-:W-:Y:S02]  /*41f0*/  SEL R240, R240, 0xffffffe0, !P1 ;  /* 0xffffffe0f0f07807 */ /* 0x000fe40004800000 */
[----:B-----5:R-:W-:-:S06]  /*4200*/  IADD3 R4, R11, 0x8, RZ ;  /* 0x000000080b047810 */ /* 0x020fcc0007ffe0ff */
[----:B------:R-:W5:Y:S01]  /*4210*/  I2F R4, R4 ;  /* 0x0000000400047306 */ /* 0x000f620000201400 */
[----:B------:R-:W-:-:S05]  /*4220*/  IMAD.IADD R240, R240, 0x1, R252 ;  /* 0x00000001f0f07824 */ /* 0x000fca00078e02fc */
[----:B------:R-:W1:Y:S04]  /*4230*/  LDSM.16.M88.4 R172, [R240+0x12000] ;  /* 0x01200000f0ac783b */ /* 0x000e680000000200 */
[----:B------:R-:W1:Y:S04]  /*4240*/  LDSM.16.M88.4 R176, [R240+0x12800] ;  /* 0x01280000f0b0783b */ /* 0x000e680000000200 */
[----:B------:R-:W1:Y:S04]  /*4250*/  LDSM.16.M88.4 R204, [R240+0x14000] ;  /* 0x01400000f0cc783b */ /* 0x000e680000000200 */
[----:B-----5:R5:W-:Y:S04]  /*4260*/  STL [R1+0x78], R4 ;  /* 0x0000780401007387 */ /* 0x020be80000100800 */
[----:B------:R1:W1:Y:S04]  /*4270*/  LDSM.16.M88.4 R208, [R240+0x14800] ;  /* 0x01480000f0d0783b */ /* 0x0002680000000200 */
[----:B------:R1:W1:Y:S04]  /*4280*/  LDSM.16.M88.4 R236, [R240+0x16000] ;  /* 0x01600000f0ec783b */ /* 0x0002680000000200 */
[----:B------:R-:W1:Y:S01]  /*4290*/  LDSM.16.M88.4 R240, [R240+0x16800] ;  /* 0x01680000f0f0783b */ /* 0x000e620000000200 */
[----:B-----5:R-:W-:-:S06]  /*42a0*/  IADD3 R4, R11, 0x1, RZ ;  /* 0x000000010b047810 */ /* 0x020fcc0007ffe0ff */
[----:B------:R-:W5:Y:S01]  /*42b0*/  I2F R4, R4 ;  /* 0x0000000400047306 */ /* 0x000f620000201400 */
[----:B---3--:R-:W-:-:S04]  /*42c0*/  @P0 FMUL.FTZ R6, R8, R9 ;  /* 0x0000000908060220 */ /* 0x008fc80000410000 */
[----:B------:R-:W3:Y:S01]  /*42d0*/  @P0 R2UR UR12, R6 ;  /* 0x00000000060c03c2 */ /* 0x000ee200000e0000 */
[----:B-----5:R1:W-:Y:S01]  /*42e0*/  STL [R1+0x74], R4 ;  /* 0x0000740401007387 */ /* 0x0203e20000100800 */
[----:B------:R-:W-:Y:S01]  /*42f0*/  USHF.L.U32 UR15, UR28, 0x6, URZ ;  /* 0x000000061c0f7899 */ /* 0x000fe2000800063f */
        /* <DEDUP_REMOVED lines=49> */
[----:B------:R-:W-:-:S02]  /*4610*/  UMOV UR6, URZ ;  /* 0x0000003f00067c82 */ /* 0x000fc40008000000 */
[----:B------:R-:W-:Y:S02]  /*4620*/  UIADD3 UR15, UR15, 0x40, URZ ;  /* 0x000000400f0f7890 */ /* 0x000fe4000fffe03f */
[----:B------:R-:W-:Y:S02]  /*4630*/  UIADD3 UR16, UR16, -UR18, URZ ;  /* 0x8000001210107290 */ /* 0x000fe4000fffe03f */
[----:B-1234-:R-:W-:Y:S02]  /*4640*/  @UP1 UMOV UR6, UR12 ;  /* 0x0000000c00061c82 */ /* 0x01efe40008000000 */
.L_x_485:
[----:B------:R-:W2:Y:S01]  /*4650*/  LDL R246, [R1] ;  /* 0x0000000001f67983 */ /* 0x000ea20000100800 */
[----:B------:R-:W-:Y:S04]  /*4660*/  USHF.L.U32 UR12, UR7, 0x6, URZ ;  /* 0x00000006070c7899 */ /* 0x000fe8000800063f */
[----:B------:R-:W3:Y:S01]  /*4670*/  LDL R245, [R1+0x4] ;  /* 0x0000040001f57983 */ /* 0x000ee20000100800 */
[----:B------:R-:W-:Y:S04]  /*4680*/  UISETP.GE.AND UP0, UPT, UR12, UR16, UPT ;  /* 0x000000100c00728c */ /* 0x000fe8000bf06270 */
[----:B------:R-:W4:Y:S01]  /*4690*/  LDL R244, [R1+0x10] ;  /* 0x0000100001f47983 */ /* 0x000f220000100800 */
[----:B------:R-:W-:Y:S04]  /*46a0*/  UISETP.LT.AND UP0, UPT, UR15, UR18, UP0 ;  /* 0x000000120f00728c */ /* 0x000fe80008701270 */
[----:B-1----:R1:W-:Y:S02]  /*46b0*/  STL [R1+0xc8], R107 ;  /* 0x0000c86b01007387 */ /* 0x0023e40000100800 */
[----:B------:R-:W-:Y:S01]  /*46c0*/  PLOP3.LUT P0, PT, PT, PT, UP0, 0x80, 0x0 ;  /* 0x000000000000781c */ /* 0x000fe20003f0f008 */
[----:B------:R-:W-:Y:S02]  /*46d0*/  UISETP.GT.AND UP0, UPT, UR7, UR13, UPT ;  /* 0x0000000d0700728c */ /* 0x000fe4000bf04270 */
[----:B------:R-:W0:Y:S05]  /*46e0*/  LDGDEPBAR ;  /* 0x00000000000079af */ /* 0x000e2a0000000000 */
[----:B-1----:R-:W4:Y:S05]  /*46f0*/  LDL R107, [R1+0x8] ;  /* 0x00000800016b7983 */ /* 0x002f2a0000100800 */
[----:B------:R1:W-:Y:S05]  /*4700*/  STL [R1+0xc4], R106 ;  /* 0x0000c46a01007387 */ /* 0x0003ea0000100800 */
[----:B-1----:R-:W4:Y:S05]  /*4710*/  LDL R106, [R1+0xc] ;  /* 0x00000c00016a7983 */ /* 0x002f2a0000100800 */
[----:B------:R1:W-:Y:S05]  /*4720*/  STL [R1+0xc0], R105 ;  /* 0x0000c06901007387 */ /* 0x0003ea0000100800 */
[----:B-1----:R-:W4:Y:S05]  /*4730*/  LDL R105, [R1+0x18] ;  /* 0x0000180001697983 */ /* 0x002f2a0000100800 */
[----:B------:R1:W-:Y:S05]  /*4740*/  STL [R1+0xbc], R104 ;  /* 0x0000bc6801007387 */ /* 0x0003ea0000100800 */
[----:B-1----:R-:W4:Y:S05]  /*4750*/  LDL R104, [R1+0x14] ;  /* 0x0000140001687983 */ /* 0x002f2a0000100800 */
[----:B------:R1:W-:Y:S05]  /*4760*/  STL [R1+0xb8], R103 ;  /* 0x0000b86701007387 */ /* 0x0003ea0000100800 */
[----:B------:R1:W-:Y:S05]  /*4770*/  STL [R1+0xb4], R102 ;  /* 0x0000b46601007387 */ /* 0x0003ea0000100800 */
[----:B------:R1:W-:Y:S05]  /*4780*/  STL [R1+0xb0], R101 ;  /* 0x0000b06501007387 */ /* 0x0003ea0000100800 */
[----:B------:R1:W-:Y:S05]  /*4790*/  STL [R1+0xa8], R100 ;  /* 0x0000a86401007387 */ /* 0x0003ea0000100800 */
[----:B-1----:R-:W4:Y:S05]  /*47a0*/  LDL R103, [R1+0x3c] ;  /* 0x00003c0001677983 */ /* 0x002f2a0000100800 */
[----:B------:R-:W4:Y:S05]  /*47b0*/  LDL R102, [R1+0x60] ;  /* 0x0000600001667983 */ /* 0x000f2a0000100800 */
[----:B------:R-:W4:Y:S05]  /*47c0*/  LDL R101, [R1+0x58] ;  /* 0x0000580001657983 */ /* 0x000f2a0000100800 */
[----:B------:R-:W4:Y:S01]  /*47d0*/  LDL R100, [R1+0x5c] ;  /* 0x00005c0001647983 */ /* 0x000f220000100800 */
[----:B------:R-:W-:Y:S04]  /*47e0*/  DEPBAR.LE SB0, 0x0 ;  /* 0x000080000000791a */ /* 0x000fe80000000000 */
[----:B------:R-:W-:Y:S06]  /*47f0*/  BAR.SYNC.DEFER_BLOCKING 0x0 ;  /* 0x0000000000007b1d */ /* 0x000fec0000010000 */
[----:B------:R-:W-:Y:S05]  /*4800*/  LDSM.16.M88.4 R88, [R252+0xc000] ;  /* 0x00c00000fc58783b */ /* 0x000fea0000000200 */
[----:B--2---:R-:W-:Y:S05]  /*4810*/  LDSM.16.M88.4 R8, [R246+0xc000] ;  /* 0x00c00000f608783b */ /* 0x004fea0000000200 */
[----:B------:R-:W-:Y:S05]  /*4820*/  LDSM.16.M88.4 R68, [R246+0xc800] ;  /* 0x00c80000f644783b */ /* 0x000fea0000000200 */
[----:B---3--:R-:W-:Y:S05]  /*4830*/  LDSM.16.M88.4 R76, [R245+0xc000] ;  /* 0x00c00000f54c783b */ /* 0x008fea0000000200 */
[----:B------:R-:W-:Y:S05]  /*4840*/  LDSM.16.M88.4 R80, [R245+0xc800] ;  /* 0x00c80000f550783b */ /* 0x000fea0000000200 */
[----:B----4-:R-:W-:Y:S05]  /*4850*/  LDSM.16.M88.4 R96, [R244+0xc000] ;  /* 0x00c00000f460783b */ /* 0x010fea0000000200 */
[----:B------:R-:W1:Y:S05]  /*4860*/  LDSM.16.M88.4 R16, [R107] ;  /* 0x000000006b10783b */ /* 0x000e6a0000000200 */
        /* <DEDUP_REMOVED lines=13> */
[----:B------:R-:W4:Y:S05]  /*4940*/  LDSM.16.M88.4 R72, [R244+0xc800] ;  /* 0x00c80000f448783b */ /* 0x000f2a0000000200 */
[----:B------:R-:W4:Y:S02]  /*4950*/  LDSM.16.M88.4 R80, [R246+0xe000] ;  /* 0x00e00000f650783b */ /* 0x000f240000000200 */
[C---:B-1----:R-:W-:Y:S08]  /*4960*/  HMMA.16816.F32 R4, R84.reuse, R88, R4 ;  /* 0x000000585404723c */ /* 0x042ff00000001804 */
[C---:B------:R-:W-:Y:S01]  /*4970*/  HMMA.16816.F32 R8, R84.reuse, R90, R8 ;  /* 0x0000005a5408723c */ /* 0x040fe20000001808 */
[----:B------:R-:W-:Y:S07]  /*4980*/  LDSM.16.M88.4 R88, [R245+0xe000] ;  /* 0x00e00000f558783b */ /* 0x000fee0000000200 */
[C---:B---3--:R-:W-:Y:S08]  /*4990*/  HMMA.16816.F32 R12, R84.reuse, R68, R12 ;  /* 0x00000044540c723c */ /* 0x048ff0000000180c */
[----:B------:R-:W-:Y:S01]  /*49a0*/  HMMA.16816.F32 R16, R84, R70, R16 ;  /* 0x000000465410723c */ /* 0x000fe20000001810 */
[----:B------:R-:W1:Y:S05]  /*49b0*/  LDSM.16.M88.4 R68, [R246+0xe800] ;  /* 0x00e80000f644783b */ /* 0x000e6a0000000200 */
[----:B------:R-:W3:Y:S02]  /*49c0*/  LDSM.16.M88.4 R84, [R106+0x2000] ;  /* 0x002000006a54783b */ /* 0x000ee40000000200 */
[C---:B--2---:R-:W-:Y:S08]  /*49d0*/  HMMA.16816.F32 R4, R92.reuse, R96, R4 ;  /* 0x000000605c04723c */ /* 0x044ff00000001804 */
[C---:B------:R-:W-:Y:S01]  /*49e0*/  HMMA.16816.F32 R8, R92.reuse, R98, R8 ;  /* 0x000000625c08723c */ /* 0x040fe20000001808 */
[----:B------:R-:W-:Y:S07]  /*49f0*/  LDSM.16.M88.4 R96, [R252+0xe000] ;  /* 0x00e00000fc60783b */ /* 0x000fee0000000200 */
[C---:B----4-:R-:W-:Y:S08]  /*4a00*/  HMMA.16816.F32 R12, R92.reuse, R72, R12 ;  /* 0x000000485c0c723c */ /* 0x050ff0000000180c */
[----:B------:R-:W-:Y:S01]  /*4a10*/  HMMA.16816.F32 R16, R92, R74, R16 ;  /* 0x0000004a5c10723c */ /* 0x000fe20000001810 */
[----:B------:R-:W2:Y:S05]  /*4a20*/  LDSM.16.M88.4 R72, [R245+0xe800] ;  /* 0x00e80000f548783b */ /* 0x000eaa0000000200 */
[----:B------:R-:W4:Y:S02]  /*4a30*/  LDSM.16.M88.4 R92, [R105+0x2000] ;  /* 0x00200000695c783b */ /* 0x000f240000000200 */
[C---:B------:R-:W-:Y:S08]  /*4a40*/  HMMA.16816.F32 R4, R76.reuse, R80, R4 ;  /* 0x000000504c04723c */ /* 0x040ff00000001804 */
[C---:B------:R-:W-:Y:S01]  /*4a50*/  HMMA.16816.F32 R8, R76.reuse, R82, R8 ;  /* 0x000000524c08723c */ /* 0x040fe20000001808 */
[----:B------:R-:W-:Y:S07]  /*4a60*/  LDSM.16.M88.4 R80, [R244+0xe000] ;  /* 0x00e00000f450783b */ /* 0x000fee0000000200 */
[C---:B-1----:R-:W-:Y:S08]  /*4a70*/  HMMA.16816.F32 R12, R76.reuse, R68, R12 ;  /* 0x000000444c0c723c */ /* 0x042ff0000000180c */
[----:B------:R-:W-:Y:S01]  /*4a80*/  HMMA.16816.F32 R16, R76, R70, R16 ;  /* 0x000000464c10723c */ /* 0x000fe20000001810 */
[----:B------:R-:W1:Y:S05]  /*4a90*/  LDSM.16.M88.4 R68, [R252+0xe800] ;  /* 0x00e80000fc44783b */ /* 0x000e6a0000000200 */
[----:B------:R-:W1:Y:S02]  /*4aa0*/  LDSM.16.M88.4 R76, [R104+0x2000] ;  /* 0x00200000684c783b */ /* 0x000e640000000200 */
[C---:B---3--:R-:W-:Y:S08]  /*4ab0*/  HMMA.16816.F32 R4, R84.reuse, R88, R4 ;  /* 0x000000585404723c */ /* 0x048ff00000001804 */
[C---:B------:R-:W-:Y:S01]  /*4ac0*/  HMMA.16816.F32 R8, R84.reuse, R90, R8 ;  /* 0x0000005a5408723c */ /* 0x040fe20000001808 */
[----:B------:R-:W-:Y:S07]  /*4ad0*/  LDSM.16.M88.4 R88, [R246+0x10000] ;  /* 0x01000000f658783b */ /* 0x000fee0000000200 */
[C---:B--2---:R-:W-:Y:S08]  /*4ae0*/  HMMA.16816.F32 R12, R84.reuse, R72, R12 ;  /* 0x00000048540c723c */ /* 0x044ff0000000180c */
[----:B------:R-:W-:Y:S01]  /*4af0*/  HMMA.16816.F32 R16, R84, R74, R16 ;  /* 0x0000004a5410723c */ /* 0x000fe20000001810 */
[----:B------:R-:W2:Y:S05]  /*4b00*/  LDSM.16.M88.4 R72, [R244+0xe800] ;  /* 0x00e80000f448783b */ /* 0x000eaa0000000200 */
[----:B------:R-:W3:Y:S02]  /*4b10*/  LDSM.16.M88.4 R84, [R107+0x4000] ;  /* 0x004000006b54783b */ /* 0x000ee40000000200 */
[C---:B----4-:R-:W-:Y:S08]  /*4b20*/  HMMA.16816.F32 R4, R92.reuse, R96, R4 ;  /* 0x000000605c04723c */ /* 0x050ff00000001804 */
[C---:B------:R-:W-:Y:S01]  /*4b30*/  HMMA.16816.F32 R8, R92.reuse, R98, R8 ;  /* 0x000000625c08723c */ /* 0x040fe20000001808 */
[----:B------:R-:W-:Y:S07]  /*4b40*/  LDSM.16.M88.4 R96, [R245+0x10000] ;  /* 0x01000000f560783b */ /* 0x000fee0000000200 */
[C---:B-1----:R-:W-:Y:S08]  /*4b50*/  HMMA.16816.F32 R12, R92.reuse, R68, R12 ;  /* 0x000000445c0c723c */ /* 0x042ff0000000180c */
[----:B------:R-:W-:Y:S01]  /*4b60*/  HMMA.16816.F32 R16, R92, R70, R16 ;  /* 0x000000465c10723c */ /* 0x000fe20000001810 */
[----:B------:R-:W1:Y:S05]  /*4b70*/  LDSM.16.M88.4 R68, [R246+0x10800] ;  /* 0x01080000f644783b */ /* 0x000e6a0000000200 */
[----:B------:R-:W4:Y:S02]  /*4b80*/  LDSM.16.M88.4 R92, [R106+0x4000] ;  /* 0x004000006a5c783b */ /* 0x000f240000000200 */
[C---:B------:R-:W-:Y:S08]  /*4b90*/  HMMA.16816.F32 R4, R76.reuse, R80, R4 ;  /* 0x000000504c04723c */ /* 0x040ff00000001804 */
[C---:B------:R-:W-:Y:S01]  /*4ba0*/  HMMA.16816.F32 R8, R76.reuse, R82, R8 ;  /* 0x000000524c08723c */ /* 0x040fe20000001808 */
[----:B------:R-:W-:Y:S07]  /*4bb0*/  LDSM.16.M88.4 R80, [R252+0x10000] ;  /* 0x01000000fc50783b */ /* 0x000fee0000000200 */
[C---:B--2---:R-:W-:Y:S08]  /*4bc0*/  HMMA.16816.F32 R12, R76.reuse, R72, R12 ;  /* 0x000000484c0c723c */ /* 0x044ff0000000180c */
[----:B------:R-:W-:Y:S01]  /*4bd0*/  HMMA.16816.F32 R16, R76, R74, R16 ;  /* 0x0000004a4c10723c */ /* 0x000fe20000001810 */
[----:B------:R-:W2:Y:S05]  /*4be0*/  LDSM.16.M88.4 R72, [R245+0x10800] ;  /* 0x01080000f548783b */ /* 0x000eaa0000000200 */
[----:B------:R-:W2:Y:S02]  /*4bf0*/  LDSM.16.M88.4 R76, [R105+0x4000] ;  /* 0x00400000694c783b */ /* 0x000ea40000000200 */
[C---:B---3--:R-:W-:Y:S08]  /*4c00*/  HMMA.16816.F32 R4, R84.reuse, R88, R4 ;  /* 0x000000585404723c */ /* 0x048ff00000001804 */
[C---:B------:R-:W-:Y:S01]  /*4c10*/  HMMA.16816.F32 R8, R84.reuse, R90, R8 ;  /* 0x0000005a5408723c */ /* 0x040fe20000001808 */
[----:B------:R-:W-:Y:S07]  /*4c20*/  LDSM.16.M88.4 R88, [R244+0x10000] ;  /* 0x01000000f458783b */ /* 0x000fee0000000200 */
[C---:B-1----:R-:W-:Y:S08]  /*4c30*/  HMMA.16816.F32 R12, R84.reuse, R68, R12 ;  /* 0x00000044540c723c */ /* 0x042ff0000000180c */
[----:B------:R-:W-:Y:S01]  /*4c40*/  HMMA.16816.F32 R16, R84, R70, R16 ;  /* 0x000000465410723c */ /* 0x000fe20000001810 */
[----:B------:R-:W1:Y:S05]  /*4c50*/  LDSM.16.M88.4 R68, [R252+0x10800] ;  /* 0x01080000fc44783b */ /* 0x000e6a0000000200 */
[----:B------:R-:W3:Y:S02]  /*4c60*/  LDSM.16.M88.4 R84, [R104+0x4000] ;  /* 0x004000006854783b */ /* 0x000ee40000000200 */
[C---:B----4-:R-:W-:Y:S08]  /*4c70*/  HMMA.16816.F32 R4, R92.reuse, R96, R4 ;  /* 0x000000605c04723c */ /* 0x050ff00000001804 */
[C---:B------:R-:W-:Y:S08]  /*4c80*/  HMMA.16816.F32 R8, R92.reuse, R98, R8 ;  /* 0x000000625c08723c */ /* 0x040ff00000001808 */
[C---:B--2---:R-:W-:Y:S01]  /*4c90*/  HMMA.16816.F32 R12, R92.reuse, R72, R12 ;  /* 0x000000485c0c723c */ /* 0x044fe2000000180c */
[----:B------:R-:W2:Y:S05]  /*4ca0*/  LDL R72, [R1+0x38] ;  /* 0x0000380001487983 */ /* 0x000eaa0000100800 */
[----:B------:R-:W4:Y:S02]  /*4cb0*/  LDL R73, [R1+0x74] ;  /* 0x0000740001497983 */ /* 0x000f240000100800 */
[----:B------:R-:W-:Y:S03]  /*4cc0*/  HMMA.16816.F32 R16, R92, R74, R16 ;  /* 0x0000004a5c10723c */ /* 0x000fe60000001810 */
[----:B------:R-:W4:Y:S05]  /*4cd0*/  LDL R74, [R1+0x80] ;  /* 0x00008000014a7983 */ /* 0x000f2a0000100800 */
[C---:B------:R-:W-:Y:S01]  /*4ce0*/  HMMA.16816.F32 R4, R76.reuse, R80, R4 ;  /* 0x000000504c04723c */ /* 0x040fe20000001804 */
[----:B------:R-:W4:Y:S05]  /*4cf0*/  LDL R81, [R1+0xa4] ;  /* 0x0000a40001517983 */ /* 0x000f2a0000100800 */
[----:B------:R-:W4:Y:S02]  /*4d00*/  LDL R75, [R1+0x68] ;  /* 0x00006800014b7983 */ /* 0x000f240000100800 */
[C---:B------:R-:W-:Y:S08]  /*4d10*/  HMMA.16816.F32 R8, R76.reuse, R82, R8 ;  /* 0x000000524c08723c */ /* 0x040ff00000001808 */
[C---:B-1----:R-:W-:Y:S08]  /*4d20*/  HMMA.16816.F32 R12, R76.reuse, R68, R12 ;  /* 0x000000444c0c723c */ /* 0x042ff0000000180c */
[----:B------:R-:W-:Y:S01]  /*4d30*/  HMMA.16816.F32 R16, R76, R70, R16 ;  /* 0x000000464c10723c */ /* 0x000fe20000001810 */
[----:B------:R-:W1:Y:S05]  /*4d40*/  LDSM.16.M88.4 R68, [R244+0x10800] ;  /* 0x01080000f444783b */ /* 0x000e6a0000000200 */
[----:B------:R-:W4:Y:S02]  /*4d50*/  LDL R79, [R1+0x64] ;  /* 0x00006400014f7983 */ /* 0x000f240000100800 */
[C---:B---3--:R-:W-:Y:S08]  /*4d60*/  HMMA.16816.F32 R4, R84.reuse, R88, R4 ;  /* 0x000000585404723c */ /* 0x048ff00000001804 */
[C---:B------:R-:W-:Y:S11]  /*4d70*/  HMMA.16816.F32 R8, R84.reuse, R90, R8 ;  /* 0x0000005a5408723c */ /* 0x040ff60000001808 */
[----:B------:R-:W-:Y:S05]  /*4d80*/  @!UPT UIADD3 URZ, URZ, URZ, URZ ;  /* 0x0000003f3f3ff290 */ /* 0x000fea000fffe03f */
[----:B------:R-:W-:Y:S02]  /*4d90*/  FMUL.FTZ R5, R5, c[0x0][0x2ec] ;  /* 0x0000bb0005057a20 */ /* 0x000fe40000410000 */
[----:B------:R-:W-:Y:S02]  /*4da0*/  FMUL.FTZ R6, R6, c[0x0][0x2ec] ;  /* 0x0000bb0006067a20 */ /* 0x000fe40000410000 */
[----:B------:R-:W4:Y:S01]  /*4db0*/  MUFU.TANH R88, R5 ;  /* 0x0000000500587308 */ /* 0x000f220000002400 */
        /* <DEDUP_REMOVED lines=9> */
[----:B------:R-:W-:Y:S08]  /*4e50*/  MUFU.TANH R244, R7 ;  /* 0x0000000700f47308 */ /* 0x000ff00000002400 */
[----:B------:R-:W-:Y:S02]  /*4e60*/  FMUL.FTZ R13, R13, c[0x0][0x2ec] ;  /* 0x0000bb000d0d7a20 */ /* 0x000fe40000410000 */
[----:B------:R-:W1:Y:S01]  /*4e70*/  MUFU.TANH R92, R4 ;  /* 0x00000004005c7308 */ /* 0x000e620000002400 */
[----:B------:R-:W-:Y:S02]  /*4e80*/  FMUL.FTZ R12, R12, c[0x0][0x2ec] ;  /* 0x0000bb000c0c7a20 */ /* 0x000fe40000410000 */
[----:B------:R-:W-:Y:S02]  /*4e90*/  FMUL.FTZ R15, R15, c[0x0][0x2ec] ;  /* 0x0000bb000f0f7a20 */ /* 0x000fe40000410000 */
[----:B------:R-:W-:Y:S02]  /*4ea0*/  FMUL.FTZ R14, R14, c[0x0][0x2ec] ;  /* 0x0000bb000e0e7a20 */ /* 0x000fe40000410000 */
[----:B------:R-:W-:Y:S02]  /*4eb0*/  FMUL.FTZ R16, R16, c[0x0][0x2ec] ;  /* 0x0000bb0010107a20 */ /* 0x000fe40000410000 */
[----:B------:R-:W-:Y:S01]  /*4ec0*/  FMUL.FTZ R17, R17, c[0x0][0x2ec] ;  /* 0x0000bb0011117a20 */ /* 0x000fe20000410000 */
[----:B------:R3:W-:Y:S01]  /*4ed0*/  MUFU.TANH R78, R13 ;  /* 0x0000000d004e7308 */ /* 0x0007e20000002400 */
[----:B------:R-:W-:Y:S02]  /*4ee0*/  FMUL.FTZ R18, R18, c[0x0][0x2ec] ;  /* 0x0000bb0012127a20 */ /* 0x000fe40000410000 */
[----:B------:R-:W-:Y:S07]  /*4ef0*/  FMUL.FTZ R19, R19, c[0x0][0x2ec] ;  /* 0x0000bb0013137a20 */ /* 0x000fee0000410000 */
[----:B------:R1:W-:Y:S10]  /*4f00*/  MUFU.TANH R89, R12 ;  /* 0x0000000c00597308 */ /* 0x0003f40000002400 */
[----:B------:R-:W-:Y:S01]  /*4f10*/  MUFU.TANH R99, R10 ;  /* 0x0000000a00637308 */ /* 0x000fe20000002400 */
[----:B---3--:R-:W3:Y:S09]  /*4f20*/  LDL R13, [R1+0x78] ;  /* 0x00007800010d7983 */ /* 0x008ef20000100800 */
[----:B------:R-:W3:Y:S01]  /*4f30*/  MUFU.TANH R82, R8 ;  /* 0x0000000800527308 */ /* 0x000ee20000002400 */
[----:B-1----:R-:W3:Y:S09]  /*4f40*/  LDL R12, [R1+0x7c] ;  /* 0x00007c00010c7983 */ /* 0x002ef20000100800 */
[----:B------:R-:W1:Y:S10]  /*4f50*/  MUFU.TANH R80, R9 ;  /* 0x0000000900507308 */ /* 0x000e740000002400 */
[----:B------:R1:W-:Y:S10]  /*4f60*/  MUFU.TANH R94, R15 ;  /* 0x0000000f005e7308 */ /* 0x0003f40000002400 */
[----:B------:R1:W-:Y:S10]  /*4f70*/  MUFU.TANH R95, R14 ;  /* 0x0000000e005f7308 */ /* 0x0003f40000002400 */
[----:B------:R2:W2:Y:S01]  /*4f80*/  MUFU.TANH R98, R11 ;  /* 0x0000000b00627308 */ /* 0x0004a20000002400 */
[----:B-1----:R-:W3:Y:S09]  /*4f90*/  LDL R15, [R1+0x84] ;  /* 0x00008400010f7983 */ /* 0x002ef20000100800 */
[----:B------:R-:W-:Y:S01]  /*4fa0*/  MUFU.TANH R77, R16 ;  /* 0x00000010004d7308 */ /* 0x000fe20000002400 */
[----:B------:R-:W3:Y:S09]  /*4fb0*/  LDL R14, [R1+0x88] ;  /* 0x00008800010e7983 */ /* 0x000ef20000100800 */
[----:B------:R-:W-:Y:S10]  /*4fc0*/  MUFU.TANH R76, R17 ;  /* 0x00000011004c7308 */ /* 0x000ff40000002400 */
[----:B------:R-:W-:Y:S10]  /*4fd0*/  MUFU.TANH R93, R18 ;  /* 0x00000012005d7308 */ /* 0x000ff40000002400 */
[----:B------:R-:W-:Y:S01]  /*4fe0*/  MUFU.TANH R91, R19 ;  /* 0x00000013005b7308 */ /* 0x000fe20000002400 */
[C---:B--2---:R-:W-:Y:S02]  /*4ff0*/  @!P0 IADD3 R10, R72.reuse, 0x1, RZ ;  /* 0x00000001480a8810 */ /* 0x044fe40007ffe0ff */
[----:B------:R-:W-:Y:S01]  /*5000*/  @!P0 IADD3 R11, R72, 0x9, RZ ;  /* 0x00000009480b8810 */ /* 0x000fe20007ffe0ff */
[----:B----4-:R-:W-:Y:S02]  /*5010*/  FFMA.FTZ R8, R73, UR6, R88 ;  /* 0x0000000649087c23 */ /* 0x010fe40008010058 */
[C---:B------:R-:W-:Y:S02]  /*5020*/  FFMA.FTZ R4, R74.reuse, UR6, R92 ;  /* 0x000000064a047c23 */ /* 0x040fe4000801005c */
[----:B------:R-:W-:Y:S01]  /*5030*/  FFMA.FTZ R9, R74, UR6, R245 ;  /* 0x000000064a097c23 */ /* 0x000fe200080100f5 */
[----:B------:R-:W-:Y:S04]  /*5040*/  @!P0 IADD3 R6, R81, UR12, RZ ;  /* 0x0000000c51068c10 */ /* 0x000fe8000fffe0ff */
[C---:B------:R-:W-:Y:S02]  /*5050*/  @!P0 IMNMX R7, R6.reuse, UR18, PT ;  /* 0x0000001206078c17 */ /* 0x040fe4000b800200 */
[----:B------:R-:W-:Y:S02]  /*5060*/  @!P0 IADD3 R6, R6, 0x8, RZ ;  /* 0x0000000806068810 */ /* 0x000fe40007ffe0ff */
[-C--:B------:R-:W-:Y:S02]  /*5070*/  @!P0 ISETP.GE.AND P2, PT, R72, R7.reuse, PT ;  /* 0x000000074800820c */ /* 0x080fe40003f46270 */
[----:B------:R-:W-:Y:S02]  /*5080*/  @!P0 IMNMX R6, R6, UR18, PT ;  /* 0x0000001206068c17 */ /* 0x000fe4000b800200 */
[----:B------:R-:W-:Y:S02]  /*5090*/  @!P0 FSEL R4, R4, -INF , !P2 ;  /* 0xff80000004048808 */ /* 0x000fe40005000000 */
[-C--:B------:R-:W-:Y:S04]  /*50a0*/  @!P0 ISETP.GE.AND P2, PT, R72, R6.reuse, PT ;  /* 0x000000064800820c */ /* 0x080fe80003f46270 */
[----:B------:R-:W-:Y:S01]  /*50b0*/  @!P0 FSEL R9, R9, -INF , !P2 ;  /* 0xff80000009098808 */ /* 0x000fe20005000000 */
[C---:B------:R-:W-:Y:S01]  /*50c0*/  FMUL.FTZ R5, R79.reuse, 1.4426950216293334961 ;  /* 0x3fb8aa3b4f057820 */ /* 0x040fe20000410000 */
[----:B------:R-:W-:Y:S04]  /*50d0*/  FSETP.NEU.FTZ.AND P1, PT, R79, -INF , PT ;  /* 0xff8000004f00780b */ /* 0x000fe80003f3d000 */
[----:B------:R-:W-:Y:S02]  /*50e0*/  FSEL R5, R5, RZ, P1 ;  /* 0x000000ff05057208 */ /* 0x000fe40000800000 */
[-C--:B------:R-:W-:Y:S03]  /*50f0*/  @!P0 ISETP.GE.AND P1, PT, R10, R7.reuse, PT ;  /* 0x000000070a00820c */ /* 0x080fe60003f26270 */
[--C-:B------:R-:W-:Y:S01]  /*5100*/  FFMA.FTZ R4, R4, c[0x0][0x23c], -R5.reuse ;  /* 0x00008f0004047a23 */ /* 0x100fe20000010805 */
[----:B------:R-:W-:Y:S02]  /*5110*/  @!P0 FSEL R8, R8, -INF , !P1 ;  /* 0xff80000008088808 */ /* 0x000fe40004800000 */
[C---:B------:R-:W-:Y:S01]  /*5120*/  FSETP.NEU.FTZ.AND P1, PT, R75.reuse, -INF , PT ;  /* 0xff8000004b00780b */ /* 0x040fe20003f3d000 */
[----:B------:R1:W-:Y:S02]  /*5130*/  MUFU.EX2 R90, R4 ;  /* 0x00000004005a7308 */ /* 0x0003e40000000800 */
[--C-:B------:R-:W-:Y:S08]  /*5140*/  FFMA.FTZ R8, R8, c[0x0][0x23c], -R5.reuse ;  /* 0x00008f0008087a23 */ /* 0x100ff00000010805 */
[----:B------:R2:W-:Y:S01]  /*5150*/  MUFU.EX2 R86, R8 ;  /* 0x0000000800567308 */ /* 0x0005e20000000800 */
[----:B-1----:R-:W-:Y:S05]  /*5160*/  FMUL.FTZ R4, R75, 1.4426950216293334961 ;  /* 0x3fb8aa3b4b047820 */ /* 0x002fea0000410000 */
[----:B------:R-:W-:Y:S02]  /*5170*/  FSEL R4, R4, RZ, P1 ;  /* 0x000000ff04047208 */ /* 0x000fe40000800000 */
[-C--:B------:R-:W-:Y:S02]  /*5180*/  @!P0 ISETP.GE.AND P1, PT, R10, R6.reuse, PT ;  /* 0x000000060a00820c */ /* 0x080fe40003f26270 */
[----:B------:R-:W-:Y:S01]  /*5190*/  @!P0 IADD3 R10, R72, 0x8, RZ ;  /* 0x00000008480a8810 */ /* 0x000fe20007ffe0ff */
[----:B--2---:R-:W-:Y:S02]  /*51a0*/  FFMA.FTZ R8, R73, UR6, R244 ;  /* 0x0000000649087c23 */ /* 0x004fe400080100f4 */
[--C-:B------:R-:W-:Y:S01]  /*51b0*/  FFMA.FTZ R9, R9, c[0x0][0x23c], -R4.reuse ;  /* 0x00008f0009097a23 */ /* 0x100fe20000010804 */
[----:B------:R-:W2:Y:S02]  /*51c0*/  LDL R73, [R1+0x98] ;  /* 0x0000980001497983 */ /* 0x000ea40000100800 */
[----:B------:R-:W-:Y:S01]  /*51d0*/  @!P0 FSEL R8, R8, -INF , !P1 ;  /* 0xff80000008088808 */ /* 0x000fe20004800000 */
[----:B------:R3:W-:Y:S01]  /*51e0*/  MUFU.EX2 R251, R9 ;  /* 0x0000000900fb7308 */ /* 0x0007e20000000800 */
[-C--:B------:R-:W-:Y:S03]  /*51f0*/  @!P0 ISETP.GE.AND P1, PT, R10, R7.reuse, PT ;  /* 0x000000070a00820c */ /* 0x080fe60003f26270 */
[----:B------:R-:W-:Y:S06]  /*5200*/  FFMA.FTZ R8, R8, c[0x0][0x23c], -R4 ;  /* 0x00008f0008087a23 */ /* 0x000fec0000010804 */
[----:B------:R1:W-:Y:S01]  /*5210*/  MUFU.EX2 R249, R8 ;  /* 0x0000000800f97308 */ /* 0x0003e20000000800 */
[----:B---3--:R-:W-:Y:S05]  /*5220*/  FFMA.FTZ R9, R13, UR6, R82 ;  /* 0x000000060d097c23 */ /* 0x008fea0008010052 */
[----:B------:R-:W-:Y:S02]  /*5230*/  @!P0 FSEL R9, R9, -INF , !P1 ;  /* 0xff80000009098808 */ /* 0x000fe40004800000 */
[-C--:B------:R-:W-:Y:S01]  /*5240*/  @!P0 ISETP.GE.AND P1, PT, R11, R7.reuse, PT ;  /* 0x000000070b00820c */ /* 0x080fe20003f26270 */
[----:B-1----:R-:W-:Y:S02]  /*5250*/  FFMA.FTZ R8, R12, UR6, R80 ;  /* 0x000000060c087c23 */ /* 0x002fe40008010050 */
[--C-:B------:R-:W-:Y:S03]  /*5260*/  FFMA.FTZ R9, R9, c[0x0][0x23c], -R5.reuse ;  /* 0x00008f0009097a23 */ /* 0x100fe60000010805 */
[----:B------:R-:W-:Y:S01]  /*5270*/  @!P0 FSEL R8, R8, -INF , !P1 ;  /* 0xff80000008088808 */ /* 0x000fe20004800000 */
[----:B------:R1:W-:Y:S01]  /*5280*/  MUFU.EX2 R85, R9 ;  /* 0x0000000900557308 */ /* 0x0003e20000000800 */
[-C--:B------:R-:W-:Y:S02]  /*5290*/  @!P0 ISETP.GE.AND P1, PT, R10, R6.reuse, PT ;  /* 0x000000060a00820c */ /* 0x080fe40003f26270 */
[----:B------:R-:W-:Y:S01]  /*52a0*/  @!P0 IADD3 R10, R72, 0x10, RZ ;  /* 0x00000010480a8810 */ /* 0x000fe20007ffe0ff */
[----:B------:R-:W-:Y:S06]  /*52b0*/  FFMA.FTZ R8, R8, c[0x0][0x23c], -R5 ;  /* 0x00008f0008087a23 */ /* 0x000fec0000010805 */
[----:B------:R3:W-:Y:S01]  /*52c0*/  MUFU.EX2 R83, R8 ;  /* 0x0000000800537308 */ /* 0x0007e20000000800 */
[----:B-1----:R-:W-:Y:S02]  /*52d0*/  FFMA.FTZ R9, R13, UR6, R99 ;  /* 0x000000060d097c23 */ /* 0x002fe40008010063 */
[----:B------:R-:W4:Y:S03]  /*52e0*/  LDL R13, [R1+0x8c] ;  /* 0x00008c00010d7983 */ /* 0x000f260000100800 */
[----:B------:R-:W-:Y:S02]  /*52f0*/  @!P0 FSEL R9, R9, -INF , !P1 ;  /* 0xff80000009098808 */ /* 0x000fe40004800000 */
[-C--:B------:R-:W-:Y:S02]  /*5300*/  @!P0 ISETP.GE.AND P1, PT, R11, R6.reuse, PT ;  /* 0x000000060b00820c */ /* 0x080fe40003f26270 */
[----:B------:R-:W-:Y:S01]  /*5310*/  @!P0 IADD3 R11, R72, 0x11, RZ ;  /* 0x00000011480b8810 */ /* 0x000fe20007ffe0ff */
[----:B---3--:R-:W-:Y:S02]  /*5320*/  FFMA.FTZ R8, R12, UR6, R98 ;  /* 0x000000060c087c23 */ /* 0x008fe40008010062 */
[----:B------:R-:W3:Y:S01]  /*5330*/  LDL R12, [R1+0x90] ;  /* 0x00009000010c7983 */ /* 0x000ee20000100800 */
[--C-:B------:R-:W-:Y:S02]  /*5340*/  FFMA.FTZ R9, R9, c[0x0][0x23c], -R4.reuse ;  /* 0x00008f0009097a23 */ /* 0x100fe40000010804 */
[----:B------:R-:W-:Y:S02]  /*5350*/  @!P0 FSEL R8, R8, -INF , !P1 ;  /* 0xff80000008088808 */ /* 0x000fe40004800000 */
[----:B------:R1:W-:Y:S01]  /*5360*/  MUFU.EX2 R248, R9 ;  /* 0x0000000900f87308 */ /* 0x0003e20000000800 */
[-C--:B------:R-:W-:Y:S02]  /*5370*/  @!P0 ISETP.GE.AND P1, PT, R10, R7.reuse, PT ;  /* 0x000000070a00820c */ /* 0x080fe40003f26270 */
[----:B------:R-:W-:Y:S07]  /*5380*/  FFMA.FTZ R8, R8, c[0x0][0x23c], -R4 ;  /* 0x00008f0008087a23 */ /* 0x000fee0000010804 */
[----:B------:R1:W1:Y:S02]  /*5390*/  MUFU.EX2 R246, R8 ;  /* 0x0000000800f67308 */ /* 0x0002640000000800 */
[----:B-1----:R-:W-:Y:S05]  /*53a0*/  FFMA.FTZ R9, R15, UR6, R89 ;  /* 0x000000060f097c23 */ /* 0x002fea0008010059 */
[----:B------:R-:W-:Y:S02]  /*53b0*/  @!P0 FSEL R9, R9, -INF , !P1 ;  /* 0xff80000009098808 */ /* 0x000fe40004800000 */
[-C--:B------:R-:W-:Y:S03]  /*53c0*/  @!P0 ISETP.GE.AND P1, PT, R11, R7.reuse, PT ;  /* 0x000000070b00820c */ /* 0x080fe60003f26270 */
[--C-:B------:R-:W-:Y:S02]  /*53d0*/  FFMA.FTZ R9, R9, c[0x0][0x23c], -R5.reuse ;  /* 0x00008f0009097a23 */ /* 0x100fe40000010805 */
[----:B------:R-:W-:Y:S02]  /*53e0*/  FFMA.FTZ R8, R14, UR6, R78 ;  /* 0x000000060e087c23 */ /* 0x000fe4000801004e */
[----:B------:R1:W-:Y:S03]  /*53f0*/  MUFU.EX2 R87, R9 ;  /* 0x0000000900577308 */ /* 0x0003e60000000800 */
[----:B------:R-:W-:Y:S02]  /*5400*/  @!P0 FSEL R8, R8, -INF , !P1 ;  /* 0xff80000008088808 */ /* 0x000fe40004800000 */
[-C--:B------:R-:W-:Y:S02]  /*5410*/  @!P0 ISETP.GE.AND P1, PT, R10, R6.reuse, PT ;  /* 0x000000060a00820c */ /* 0x080fe40003f26270 */
[----:B------:R-:W-:Y:S01]  /*5420*/  @!P0 IADD3 R10, R72, 0x18, RZ ;  /* 0x00000018480a8810 */ /* 0x000fe20007ffe0ff */
[----:B------:R-:W-:Y:S03]  /*5430*/  FFMA.FTZ R8, R8, c[0x0][0x23c], -R5 ;  /* 0x00008f0008087a23 */ /* 0x000fe60000010805 */
[-C--:B------:R-:W-:Y:S01]  /*5440*/  @!P0 ISETP.GE.AND P2, PT, R10, R7.reuse, PT ;  /* 0x000000070a00820c */ /* 0x080fe20003f46270 */
[----:B------:R1:W1:Y:S02]  /*5450*/  MUFU.EX2 R84, R8 ;  /* 0x0000000800547308 */ /* 0x0002640000000800 */
[----:B-1----:R-:W-:Y:S05]  /*5460*/  FFMA.FTZ R9, R15, UR6, R95 ;  /* 0x000000060f097c23 */ /* 0x002fea000801005f */
[----:B------:R-:W-:Y:S02]  /*5470*/  @!P0 FSEL R9, R9, -INF , !P1 ;  /* 0xff80000009098808 */ /* 0x000fe40004800000 */
[----:B------:R-:W-:Y:S02]  /*5480*/  @!P0 ISETP.GE.AND P1, PT, R11, R6, PT ;  /* 0x000000060b00820c */ /* 0x000fe40003f26270 */
[----:B------:R-:W-:Y:S01]  /*5490*/  @!P0 IADD3 R11, R72, 0x19, RZ ;  /* 0x00000019480b8810 */ /* 0x000fe20007ffe0ff */
[----:B------:R-:W-:Y:S01]  /*54a0*/  FFMA.FTZ R9, R9, c[0x0][0x23c], -R4 ;  /* 0x00008f0009097a23 */ /* 0x000fe20000010804 */
[----:B------:R-:W2:Y:S01]  /*54b0*/  LDL R72, [R1+0x94] ;  /* 0x0000940001487983 */ /* 0x000ea20000100800 */
[----:B------:R-:W-:Y:S02]  /*54c0*/  FFMA.FTZ R8, R14, UR6, R94 ;  /* 0x000000060e087c23 */ /* 0x000fe4000801005e */
[----:B------:R-:W-:Y:S03]  /*54d0*/  MUFU.EX2 R250, R9 ;  /* 0x0000000900fa7308 */ /* 0x000fe60000000800 */
[----:B------:R-:W-:Y:S02]  /*54e0*/  @!P0 FSEL R8, R8, -INF , !P1 ;  /* 0xff80000008088808 */ /* 0x000fe40004800000 */
[----:B------:R-:W-:Y:S03]  /*54f0*/  @!P0 ISETP.GE.AND P1, PT, R11, R7, PT ;  /* 0x000000070b00820c */ /* 0x000fe60003f26270 */
[----:B------:R-:W-:Y:S04]  /*5500*/  FFMA.FTZ R8, R8, c[0x0][0x23c], -R4 ;  /* 0x00008f0008087a23 */ /* 0x000fe80000010804 */
[----:B------:R1:W1:Y:S02]  /*5510*/  MUFU.EX2 R247, R8 ;  /* 0x0000000800f77308 */ /* 0x0002640000000800 */
[----:B-1----:R-:W-:Y:S01]  /*5520*/  F2FP.PACK_AB R8, R246, R248 ;  /* 0x000000f8f608723e */ /* 0x002fe200000000ff */
[----:B----4-:R-:W-:Y:S05]  /*5530*/  FFMA.FTZ R9, R13, UR6, R77 ;  /* 0x000000060d097c23 */ /* 0x010fea000801004d */
[----:B------:R-:W-:Y:S01]  /*5540*/  @!P0 FSEL R9, R9, -INF , !P2 ;  /* 0xff80000009098808 */ /* 0x000fe20005000000 */
[----:B---3--:R-:W-:Y:S04]  /*5550*/  FFMA.FTZ R7, R12, UR6, R76 ;  /* 0x000000060c077c23 */ /* 0x008fe8000801004c */
[--C-:B------:R-:W-:Y:S01]  /*5560*/  FFMA.FTZ R9, R9, c[0x0][0x23c], -R5.reuse ;  /* 0x00008f0009097a23 */ /* 0x100fe20000010805 */
[----:B------:R-:W-:Y:S03]  /*5570*/  @!P0 FSEL R7, R7, -INF , !P1 ;  /* 0xff80000007078808 */ /* 0x000fe60004800000 */
[----:B------:R-:W-:Y:S01]  /*5580*/  MUFU.EX2 R81, R9 ;  /* 0x0000000900517308 */ /* 0x000fe20000000800 */
[-C--:B------:R-:W-:Y:S01]  /*5590*/  @!P0 ISETP.GE.AND P1, PT, R10, R6.reuse, PT ;  /* 0x000000060a00820c */ /* 0x080fe20003f26270 */
[----:B------:R-:W-:Y:S02]  /*55a0*/  FFMA.FTZ R5, R7, c[0x0][0x23c], -R5 ;  /* 0x00008f0007057a23 */ /* 0x000fe40000010805 */
[----:B------:R-:W-:Y:S06]  /*55b0*/  FFMA.FTZ R7, R13, UR6, R93 ;  /* 0x000000060d077c23 */ /* 0x000fec000801005d */
[----:B------:R1:W3:Y:S01]  /*55c0*/  MUFU.EX2 R79, R5 ;  /* 0x00000005004f7308 */ /* 0x0002e20000000800 */
[----:B------:R-:W-:Y:S02]  /*55d0*/  @!P0 FSEL R7, R7, -INF , !P1 ;  /* 0xff80000007078808 */ /* 0x000fe40004800000 */
[----:B------:R-:W-:Y:S02]  /*55e0*/  @!P0 ISETP.GE.AND P1, PT, R11, R6, PT ;  /* 0x000000060b00820c */ /* 0x000fe40003f26270 */
[----:B------:R-:W-:Y:S01]  /*55f0*/  F2FP.PACK_AB R6, R86, R90 ;  /* 0x0000005a5606723e */ /* 0x000fe200000000ff */
[--C-:B------:R-:W-:Y:S04]  /*5600*/  FFMA.FTZ R7, R7, c[0x0][0x23c], -R4.reuse ;  /* 0x00008f0007077a23 */ /* 0x100fe80000010804 */
[----:B------:R4:W-:Y:S01]  /*5610*/  MUFU.EX2 R97, R7 ;  /* 0x0000000700617308 */ /* 0x0009e20000000800 */
[----:B------:R2:W-:Y:S01]  /*5620*/  STS [R103+0x14000], R6 ;  /* 0x0140000667007388 */ /* 0x0005e20000000800 */
[----:B-1----:R-:W-:Y:S05]  /*5630*/  FFMA.FTZ R5, R12, UR6, R91 ;  /* 0x000000060c057c23 */ /* 0x002fea000801005b */
[----:B------:R-:W-:Y:S02]  /*5640*/  @!P0 FSEL R5, R5, -INF , !P1 ;  /* 0xff80000005058808 */ /* 0x000fe40004800000 */
[----:B--2---:R-:W-:Y:S03]  /*5650*/  IADD3 R74, P0, R73, UR11, RZ ;  /* 0x0000000b494a7c10 */ /* 0x004fe6000ff1e0ff */
[----:B------:R-:W-:Y:S01]  /*5660*/  FFMA.FTZ R4, R5, c[0x0][0x23c], -R4 ;  /* 0x00008f0005047a23 */ /* 0x000fe20000010804 */
[----:B------:R-:W-:Y:S02]  /*5670*/  F2FP.PACK_AB R5, R249, R251 ;  /* 0x000000fbf905723e */ /* 0x000fe400000000ff */
[----:B----4-:R-:W-:Y:S01]  /*5680*/  F2FP.PACK_AB R7, R84, R87 ;  /* 0x000000575407723e */ /* 0x010fe200000000ff */
[----:B------:R1:W2:Y:S01]  /*5690*/  MUFU.EX2 R96, R4 ;  /* 0x0000000400607308 */ /* 0x0002a20000000800 */
[----:B------:R-:W-:Y:S01]  /*56a0*/  F2FP.PACK_AB R6, R247, R250 ;  /* 0x000000faf706723e */ /* 0x000fe200000000ff */
[----:B------:R3:W-:Y:S01]  /*56b0*/  STS [R103+0x14400], R5 ;  /* 0x0144000567007388 */ /* 0x0007e20000000800 */
[----:B-1----:R-:W-:Y:S02]  /*56c0*/  F2FP.PACK_AB R4, R83, R85 ;  /* 0x000000555304723e */ /* 0x002fe400000000ff */
[----:B------:R-:W-:Y:S02]  /*56d0*/  IADD3.X R75, R72, UR10, RZ, P0, !PT ;  /* 0x0000000a484b7c10 */ /* 0x000fe400087fe4ff */
[----:B---3--:R-:W-:Y:S01]  /*56e0*/  F2FP.PACK_AB R5, R79, R81 ;  /* 0x000000514f05723e */ /* 0x008fe200000000ff */
[----:B------:R2:W-:Y:S01]  /*56f0*/  STS [R102+0x14000], R4 ;  /* 0x0140000466007388 */ /* 0x0005e20000000800 */
[----:B------:R-:W-:Y:S04]  /*5700*/  PLOP3.LUT P0, PT, PT, PT, UP0, 0x80, 0x0 ;  /* 0x000000000000781c */ /* 0x000fe80003f0f008 */
[----:B------:R-:W-:Y:S05]  /*5710*/  STS [R102+0x14400], R8 ;  /* 0x0144000866007388 */ /* 0x000fea0000000800 */
[----:B------:R-:W-:Y:S05]  /*5720*/  STS [R101+0x14000], R7 ;  /* 0x0140000765007388 */ /* 0x000fea0000000800 */
[----:B------:R-:W-:Y:S05]  /*5730*/  STS [R101+0x14400], R6 ;  /* 0x0144000665007388 */ /* 0x000fea0000000800 */
[----:B------:R-:W-:Y:S01]  /*5740*/  STS [R100+0x14000], R5 ;  /* 0x0140000564007388 */ /* 0x000fe20000000800 */
[----:B--2---:R-:W-:Y:S04]  /*5750*/  F2FP.PACK_AB R4, R96, R97 ;  /* 0x000000616004723e */ /* 0x004fe800000000ff */
[----:B------:R-:W2:Y:S05]  /*5760*/  LDG.E R73, [R74.64] ;  /* 0x000000044a497981 */ /* 0x000eaa000c1e1900 */
[----:B------:R-:W-:Y:S05]  /*5770*/  STS [R100+0x14400], R4 ;  /* 0x0144000464007388 */ /* 0x000fea0000000800 */
[----:B------:R-:W1:Y:S05]  /*5780*/  LDSM.16.M88.4 R16, [R107+0x6000] ;  /* 0x006000006b10783b */ /* 0x000e6a0000000200 */
[----:B------:R-:W3:Y:S05]  /*5790*/  LDSM.16.M88.4 R68, [R106+0x6000] ;  /* 0x006000006a44783b */ /* 0x000eea0000000200 */
[----:B------:R-:W4:Y:S01]  /*57a0*/  LDG.E R72, [R74.64+0x20] ;  /* 0x000020044a487981 */ /* 0x000f22000c1e1900 */
[C---:B-1----:R-:W-:Y:S08]  /*57b0*/  HMMA.16816.F32 R4, R16.reuse, R148, RZ ;  /* 0x000000941004723c */ /* 0x042ff000000018ff */
[C---:B------:R-:W-:Y:S08]  /*57c0*/  HMMA.16816.F32 R8, R16.reuse, R150, RZ ;  /* 0x000000961008723c */ /* 0x040ff000000018ff */
[C---:B------:R-:W-:Y:S08]  /*57d0*/  HMMA.16816.F32 R12, R16.reuse, R152, RZ ;  /* 0x00000098100c723c */ /* 0x040ff000000018ff */
[----:B------:R-:W-:Y:S08]  /*57e0*/  HMMA.16816.F32 R16, R16, R154, RZ ;  /* 0x0000009a1010723c */ /* 0x000ff000000018ff */
[C---:B---3--:R-:W-:Y:S08]  /*57f0*/  HMMA.16816.F32 R4, R68.reuse, R156, R4 ;  /* 0x0000009c4404723c */ /* 0x048ff00000001804 */
        /* <DEDUP_REMOVED lines=33> */
[----:B------:R1:W3:Y:S05]  /*5a10*/  LDSM.16.M88.4 R68, [R107+0xa000] ;  /* 0x00a000006b44783b */ /* 0x0002ea0000000200 */
[----:B-1----:R1:W5:Y:S02]  /*5a20*/  LDL.LU R107, [R1+0xc8] ;  /* 0x0000c800016b7983 */ /* 0x0023640000300800 */
[C---:B---3--:R-:W-:Y:S08]  /*5a30*/  HMMA.16816.F32 R4, R68.reuse, R212, R4 ;  /* 0x000000d44404723c */ /* 0x048ff00000001804 */
[C---:B------:R-:W-:Y:S08]  /*5a40*/  HMMA.16816.F32 R8, R68.reuse, R214, R8 ;  /* 0x000000d64408723c */ /* 0x040ff00000001808 */
[C---:B------:R-:W-:Y:S08]  /*5a50*/  HMMA.16816.F32 R12, R68.reuse, R216, R12 ;  /* 0x000000d8440c723c */ /* 0x040ff0000000180c */
[----:B------:R-:W-:Y:S01]  /*5a60*/  HMMA.16816.F32 R16, R68, R218, R16 ;  /* 0x000000da4410723c */ /* 0x000fe20000001810 */
[----:B------:R3:W1:Y:S05]  /*5a70*/  LDSM.16.M88.4 R68, [R106+0xa000] ;  /* 0x00a000006a44783b */ /* 0x00066a0000000200 */
[----:B---3--:R3:W5:Y:S02]  /*5a80*/  LDL.LU R106, [R1+0xc4] ;  /* 0x0000c400016a7983 */ /* 0x0087640000300800 */
[C---:B-1----:R-:W-:Y:S08]  /*5a90*/  HMMA.16816.F32 R4, R68.reuse, R220, R4 ;  /* 0x000000dc4404723c */ /* 0x042ff00000001804 */
[C---:B------:R-:W-:Y:S08]  /*5aa0*/  HMMA.16816.F32 R8, R68.reuse, R222, R8 ;  /* 0x000000de4408723c */ /* 0x040ff00000001808 */
[C---:B------:R-:W-:Y:S08]  /*5ab0*/  HMMA.16816.F32 R12, R68.reuse, R224, R12 ;  /* 0x000000e0440c723c */ /* 0x040ff0000000180c */
[----:B------:R-:W-:Y:S01]  /*5ac0*/  HMMA.16816.F32 R16, R68, R226, R16 ;  /* 0x000000e24410723c */ /* 0x000fe20000001810 */
[----:B------:R1:W2:Y:S05]  /*5ad0*/  LDSM.16.M88.4 R68, [R105+0xa000] ;  /* 0x00a000006944783b */ /* 0x0002aa0000000200 */
[----:B-1----:R3:W5:Y:S02]  /*5ae0*/  LDL.LU R105, [R1+0xc0] ;  /* 0x0000c00001697983 */ /* 0x0027640000300800 */
[C---:B--2---:R-:W-:Y:S08]  /*5af0*/  HMMA.16816.F32 R4, R68.reuse, R228, R4 ;  /* 0x000000e44404723c */ /* 0x044ff00000001804 */
        /* <DEDUP_REMOVED lines=8> */
[----:B------:R-:W-:Y:S04]  /*5b80*/  HMMA.16816.F32 R16, R68, R242, R16 ;  /* 0x000000f24410723c */ /* 0x000fe80000001810 */
[C---:B------:R-:W-:Y:S02]  /*5b90*/  FADD.FTZ R4, -R73.reuse, R4 ;  /* 0x0000000449047221 */ /* 0x040fe40000010100 */
[C---:B------:R-:W-:Y:S02]  /*5ba0*/  FADD.FTZ R5, -R73.reuse, R5 ;  /* 0x0000000549057221 */ /* 0x040fe40000010100 */
[----:B------:R-:W-:Y:S04]  /*5bb0*/  FMUL.FTZ R68, R90, R4 ;  /* 0x000000045a447220 */ /* 0x000fe80000410000 */
[----:B------:R-:W-:Y:S02]  /*5bc0*/  FMUL.FTZ R69, R86, R5 ;  /* 0x0000000556457220 */ /* 0x000fe40000410000 */
[----:B------:R-:W-:Y:S02]  /*5bd0*/  FFMA.FTZ R5, -R88, R88, 1 ;  /* 0x3f80000058057423 */ /* 0x000fe40000010158 */
[----:B------:R-:W-:Y:S01]  /*5be0*/  FFMA.FTZ R4, -R92, R92, 1 ;  /* 0x3f8000005c047423 */ /* 0x000fe2000001015c */
[----:B------:R-:W-:Y:S01]  /*5bf0*/  MOV R92, c[0x0][0x22c] ;  /* 0x00008b00005c7a02 */ /* 0x000fe20000000f00 */
        /* <DEDUP_REMOVED lines=27> */
[----:B------:R-:W-:Y:S02]  /*5db0*/  FADD.FTZ R13, -R73, R13 ;  /* 0x0000000d490d7221 */ /* 0x000fe40000010100 */
[----:B------:R-:W-:Y:S02]  /*5dc0*/  FMUL.FTZ R12, R12, R68 ;  /* 0x000000440c0c7220 */ /* 0x000fe40000410000 */
[----:B------:R-:W-:Y:S02]  /*5dd0*/  FMUL.FTZ R5, R16, R69 ;  /* 0x0000004510057220 */ /* 0x000fe40000410000 */
[----:B----4-:R-:W-:Y:S02]  /*5de0*/  FADD.FTZ R4, -R72, R7 ;  /* 0x0000000748047221 */ /* 0x010fe40000010100 */
[----:B------:R-:W-:Y:S01]  /*5df0*/  FMUL.FTZ R73, R84, R13 ;  /* 0x0000000d54497220 */ /* 0x000fe20000410000 */
[----:B------:R-:W-:Y:S01]  /*5e00*/  F2FP.PACK_AB R7, R5, R12 ;  /* 0x0000000c0507723e */ /* 0x000fe200000000ff */
[----:B------:R-:W-:Y:S02]  /*5e10*/  FFMA.FTZ R13, -R89, R89, 1 ;  /* 0x3f800000590d7423 */ /* 0x000fe40000010159 */
[----:B------:R-:W-:Y:S02]  /*5e20*/  FFMA.FTZ R8, -R78, R78, 1 ;  /* 0x3f8000004e087423 */ /* 0x000fe4000001014e */
[----:B------:R-:W-:Y:S02]  /*5e30*/  FADD.FTZ R6, -R72, R6 ;  /* 0x0000000648067221 */ /* 0x000fe40000010100 */
[----:B------:R-:W-:Y:S02]  /*5e40*/  FMUL.FTZ R12, R249, R4 ;  /* 0x00000004f90c7220 */ /* 0x000fe40000410000 */
[----:B------:R-:W-:Y:S02]  /*5e50*/  FFMA.FTZ R4, -R245, R245, 1 ;  /* 0x3f800000f5047423 */ /* 0x000fe400000101f5 */
[----:B------:R-:W-:Y:S02]  /*5e60*/  FFMA.FTZ R5, -R244, R244, 1 ;  /* 0x3f800000f4057423 */ /* 0x000fe400000101f4 */
[----:B------:R-:W-:Y:S02]  /*5e70*/  FMUL.FTZ R8, R8, c[0x0][0x2ec] ;  /* 0x0000bb0008087a20 */ /* 0x000fe40000410000 */
[----:B------:R-:W-:Y:S02]  /*5e80*/  FMUL.FTZ R13, R13, c[0x0][0x2ec] ;  /* 0x0000bb000d0d7a20 */ /* 0x000fe40000410000 */
[----:B------:R-:W-:Y:S02]  /*5e90*/  FADD.FTZ R16, -R72, R10 ;  /* 0x0000000a48107221 */ /* 0x000fe40000010100 */
[----:B------:R-:W-:Y:S02]  /*5ea0*/  FMUL.FTZ R6, R251, R6 ;  /* 0x00000006fb067220 */ /* 0x000fe40000410000 */
[----:B------:R-:W-:Y:S02]  /*5eb0*/  FMUL.FTZ R10, R4, c[0x0][0x2ec] ;  /* 0x0000bb00040a7a20 */ /* 0x000fe40000410000 */
[----:B------:R-:W-:Y:S02]  /*5ec0*/  FMUL.FTZ R4, R5, c[0x0][0x2ec] ;  /* 0x0000bb0005047a20 */ /* 0x000fe40000410000 */
[----:B------:R-:W-:Y:S02]  /*5ed0*/  FMUL.FTZ R8, R8, R73 ;  /* 0x0000004908087220 */ /* 0x000fe40000410000 */
[----:B------:R-:W-:Y:S02]  /*5ee0*/  FMUL.FTZ R13, R13, R17 ;  /* 0x000000110d0d7220 */ /* 0x000fe40000410000 */
[----:B------:R-:W-:Y:S02]  /*5ef0*/  FMUL.FTZ R10, R10, R6 ;  /* 0x000000060a0a7220 */ /* 0x000fe40000410000 */
[----:B------:R-:W-:Y:S01]  /*5f00*/  FMUL.FTZ R4, R4, R12 ;  /* 0x0000000c04047220 */ /* 0x000fe20000410000 */
[----:B------:R-:W-:Y:S01]  /*5f10*/  F2FP.PACK_AB R8, R8, R13 ;  /* 0x0000000d0808723e */ /* 0x000fe200000000ff */
[----:B------:R-:W-:Y:S02]  /*5f20*/  FADD.FTZ R13, -R72, R11 ;  /* 0x0000000b480d7221 */ /* 0x000fe40000010100 */
[----:B------:R-:W-:Y:S01]  /*5f30*/  FFMA.FTZ R5, -R99, R99, 1 ;  /* 0x3f80000063057423 */ /* 0x000fe20000010163 */
[----:B------:R-:W-:Y:S01]  /*5f40*/  F2FP.PACK_AB R4, R4, R10 ;  /* 0x0000000a0404723e */ /* 0x000fe200000000ff */
[----:B------:R-:W-:Y:S02]  /*5f50*/  FFMA.FTZ R6, -R98, R98, 1 ;  /* 0x3f80000062067423 */ /* 0x000fe40000010162 */
[----:B------:R-:W-:Y:S02]  /*5f60*/  FMUL.FTZ R11, R248, R16 ;  /* 0x00000010f80b7220 */ /* 0x000fe40000410000 */
[----:B------:R-:W-:Y:S01]  /*5f70*/  FMUL.FTZ R13, R246, R13 ;  /* 0x0000000df60d7220 */ /* 0x000fe20000410000 */
[----:B------:R1:W-:Y:S01]  /*5f80*/  STS [R103+0x12400], R4 ;  /* 0x0124000467007388 */ /* 0x0003e20000000800 */
[----:B------:R-:W-:Y:S02]  /*5f90*/  FMUL.FTZ R5, R5, c[0x0][0x2ec] ;  /* 0x0000bb0005057a20 */ /* 0x000fe40000410000 */
[----:B------:R-:W-:Y:S02]  /*5fa0*/  FMUL.FTZ R6, R6, c[0x0][0x2ec] ;  /* 0x0000bb0006067a20 */ /* 0x000fe40000410000 */
[----:B------:R-:W-:Y:S01]  /*5fb0*/  FMUL.FTZ R5, R5, R11 ;  /* 0x0000000b05057220 */ /* 0x000fe20000410000 */
[----:B------:R-:W-:Y:S01]  /*5fc0*/  STS [R102+0x12000], R9 ;  /* 0x0120000966007388 */ /* 0x000fe20000000800 */
[----:B------:R-:W-:Y:S02]  /*5fd0*/  FMUL.FTZ R6, R6, R13 ;  /* 0x0000000d06067220 */ /* 0x000fe40000410000 */
[C---:B------:R-:W-:Y:S02]  /*5fe0*/  FADD.FTZ R14, -R72.reuse, R14 ;  /* 0x0000000e480e7221 */ /* 0x040fe40000010100 */
[----:B------:R-:W-:Y:S01]  /*5ff0*/  FADD.FTZ R15, -R72, R15 ;  /* 0x0000000f480f7221 */ /* 0x000fe20000010100 */
[----:B------:R-:W-:Y:S01]  /*6000*/  F2FP.PACK_AB R6, R6, R5 ;  /* 0x000000050606723e */ /* 0x000fe200000000ff */
[----:B------:R-:W-:Y:S02]  /*6010*/  FFMA.FTZ R11, -R95, R95, 1 ;  /* 0x3f8000005f0b7423 */ /* 0x000fe4000001015f */
[----:B------:R-:W-:Y:S02]  /*6020*/  FFMA.FTZ R10, -R94, R94, 1 ;  /* 0x3f8000005e0a7423 */ /* 0x000fe4000001015e */
[----:B------:R-:W-:Y:S01]  /*6030*/  FMUL.FTZ R16, R250, R14 ;  /* 0x0000000efa107220 */ /* 0x000fe20000410000 */
[----:B------:R2:W-:Y:S01]  /*6040*/  STS [R102+0x12400], R6 ;  /* 0x0124000666007388 */ /* 0x0005e20000000800 */
[----:B------:R-:W-:Y:S02]  /*6050*/  FMUL.FTZ R17, R247, R15 ;  /* 0x0000000ff7117220 */ /* 0x000fe40000410000 */
[----:B------:R-:W-:Y:S02]  /*6060*/  FMUL.FTZ R11, R11, c[0x0][0x2ec] ;  /* 0x0000bb000b0b7a20 */ /* 0x000fe40000410000 */
[----:B------:R-:W-:Y:S01]  /*6070*/  FMUL.FTZ R10, R10, c[0x0][0x2ec] ;  /* 0x0000bb000a0a7a20 */ /* 0x000fe20000410000 */
[----:B------:R-:W-:Y:S01]  /*6080*/  STS [R101+0x12000], R8 ;  /* 0x0120000865007388 */ /* 0x000fe20000000800 */
[----:B------:R-:W-:Y:S02]  /*6090*/  FMUL.FTZ R11, R11, R16 ;  /* 0x000000100b0b7220 */ /* 0x000fe40000410000 */
[----:B------:R-:W-:Y:S02]  /*60a0*/  FMUL.FTZ R10, R10, R17 ;  /* 0x000000110a0a7220 */ /* 0x000fe40000410000 */
[C---:B------:R-:W-:Y:S01]  /*60b0*/  FADD.FTZ R18, -R72.reuse, R18 ;  /* 0x0000001248127221 */ /* 0x040fe20000010100 */
[----:B-1----:R3:W5:Y:S01]  /*60c0*/  LDL.LU R103, [R1+0xb8] ;  /* 0x0000b80001677983 */ /* 0x0027620000300800 */
[----:B------:R-:W-:Y:S01]  /*60d0*/  FADD.FTZ R19, -R72, R19 ;  /* 0x0000001348137221 */ /* 0x000fe20000010100 */
[----:B------:R-:W-:Y:S01]  /*60e0*/  F2FP.PACK_AB R5, R10, R11 ;  /* 0x0000000b0a05723e */ /* 0x000fe200000000ff */
[----:B------:R-:W-:Y:S02]  /*60f0*/  FFMA.FTZ R12, -R91, R91, 1 ;  /* 0x3f8000005b0c7423 */ /* 0x000fe4000001015b */
[----:B------:R-:W-:Y:S02]  /*6100*/  FFMA.FTZ R13, -R93, R93, 1 ;  /* 0x3f8000005d0d7423 */ /* 0x000fe4000001015d */
[----:B------:R-:W-:Y:S01]  /*6110*/  FMUL.FTZ R14, R97, R18 ;  /* 0x00000012610e7220 */ /* 0x000fe20000410000 */
[----:B------:R-:W-:Y:S01]  /*6120*/  STS [R101+0x12400], R5 ;  /* 0x0124000565007388 */ /* 0x000fe20000000800 */
[----:B------:R-:W-:Y:S02]  /*6130*/  FMUL.FTZ R15, R96, R19 ;  /* 0x00000013600f7220 */ /* 0x000fe40000410000 */
[----:B------:R-:W-:Y:S02]  /*6140*/  FMUL.FTZ R13, R13, c[0x0][0x2ec] ;  /* 0x0000bb000d0d7a20 */ /* 0x000fe40000410000 */
[----:B------:R-:W-:Y:S01]  /*6150*/  FMUL.FTZ R12, R12, c[0x0][0x2ec] ;  /* 0x0000bb000c0c7a20 */ /* 0x000fe20000410000 */
[----:B------:R-:W-:Y:S01]  /*6160*/  STS [R100+0x12000], R7 ;  /* 0x0120000764007388 */ /* 0x000fe20000000800 */
[----:B------:R-:W-:Y:S02]  /*6170*/  FMUL.FTZ R13, R13, R14 ;  /* 0x0000000e0d0d7220 */ /* 0x000fe40000410000 */
[----:B------:R-:W-:Y:S02]  /*6180*/  FMUL.FTZ R12, R12, R15 ;  /* 0x0000000f0c0c7220 */ /* 0x000fe40000410000 */
[----:B--2---:R3:W5:Y:S01]  /*6190*/  LDL.LU R102, [R1+0xb4] ;  /* 0x0000b40001667983 */ /* 0x0047620000300800 */
[----:B------:R-:W-:Y:S02]  /*61a0*/  IMAD R92, R92, c[0x0][0x1c0], RZ ;  /* 0x000070005c5c7a24 */ /* 0x000fe400078e02ff */
[----:B------:R-:W-:Y:S03]  /*61b0*/  F2FP.PACK_AB R4, R12, R13 ;  /* 0x0000000d0c04723e */ /* 0x000fe600000000ff */
[----:B------:R-:W-:Y:S02]  /*61c0*/  LEA R92, -R92, RZ, 0x6 ;  /* 0x000000ff5c5c7211 */ /* 0x000fe400078e31ff */
[----:B------:R-:W-:Y:S05]  /*61d0*/  STS [R100+0x12400], R4 ;  /* 0x0124000464007388 */ /* 0x000fea0000000800 */
[----:B------:R-:W-:Y:S06]  /*61e0*/  BAR.SYNC.DEFER_BLOCKING 0x0 ;  /* 0x0000000000007b1d */ /* 0x000fec0000010000 */
[----:B------:R-:W-:Y:S05]  /*61f0*/  LDSM.16.MT88.4 R4, [R3+0x14000] ;  /* 0x014000000304783b */ /* 0x000fea0000004200 */
[----:B------:R-:W1:Y:S05]  /*6200*/  LDSM.16.MT88.4 R8, [R0+0x6000] ;  /* 0x006000000008783b */ /* 0x000e6a0000004200 */
[----:B------:R-:W2:Y:S05]  /*6210*/  LDSM.16.MT88.4 R12, [R2+0x14000] ;  /* 0x01400000020c783b */ /* 0x000eaa0000004200 */
[----:B------:R-:W4:Y:S05]  /*6220*/  LDSM.16.MT88.4 R16, [R0+0x8000] ;  /* 0x008000000010783b */ /* 0x000f2a0000004200 */
[----:B------:R-:W3:Y:S05]  /*6230*/  LDSM.16.MT88.4 R68, [R0+0xa000] ;  /* 0x00a000000044783b */ /* 0x000eea0000004200 */
[----:B------:R-:W-:Y:S05]  /*6240*/  LDSM.16.MT88.4 R72, [R3+0x14800] ;  /* 0x014800000348783b */ /* 0x000fea0000004200 */
[----:B------:R-:W3:Y:S05]  /*6250*/  LDSM.16.MT88.4 R76, [R0+0x6800] ;  /* 0x00680000004c783b */ /* 0x000eea0000004200 */
[----:B------:R-:W3:Y:S05]  /*6260*/  LDSM.16.MT88.4 R80, [R2+0x14800] ;  /* 0x014800000250783b */ /* 0x000eea0000004200 */
[----:B------:R-:W3:Y:S01]  /*6270*/  LDSM.16.MT88.4 R84, [R0+0x8800] ;  /* 0x008800000054783b */ /* 0x000ee20000004200 */
[-C--:B-1----:R-:W-:Y:S04]  /*6280*/  HMMA.16816.F32 R20, R4, R8.reuse, R20 ;  /* 0x000000080414723c */ /* 0x082fe80000001814 */
[----:B------:R-:W-:Y:S05]  /*6290*/  LDSM.16.MT88.4 R88, [R2+0x15800] ;  /* 0x015800000258783b */ /* 0x000fea0000004200 */
[----:B------:R1:W5:Y:S01]  /*62a0*/  LDL.LU R101, [R1+0xb0] ;  /* 0x0000b00001657983 */ /* 0x0003620000300800 */
[C---:B--2---:R-:W-:Y:S04]  /*62b0*/  HMMA.16816.F32 R24, R12.reuse, R8, R24 ;  /* 0x000000080c18723c */ /* 0x044fe80000001818 */
[----:B------:R1:W5:Y:S04]  /*62c0*/  LDL.LU R100, [R1+0xa8] ;  /* 0x0000a80001647983 */ /* 0x0003680000300800 */
[-C--:B------:R-:W-:Y:S01]  /*62d0*/  HMMA.16816.F32 R28, R12, R10.reuse, R28 ;  /* 0x0000000a0c1c723c */ /* 0x080fe2000000181c */
[----:B------:R-:W2:Y:S07]  /*62e0*/  LDL.LU.64 R94, [R1+0x30] ;  /* 0x00003000015e7983 */ /* 0x000eae0000300a00 */
[C---:B------:R-:W-:Y:S01]  /*62f0*/  HMMA.16816.F32 R32, R4.reuse, R10, R32 ;  /* 0x0000000a0420723c */ /* 0x040fe20000001820 */
[----:B------:R-:W1:Y:S07]  /*6300*/  LDSM.16.MT88.4 R8, [R0+0xa800] ;  /* 0x00a800000008783b */ /* 0x000e6e0000004200 */
[-C--:B----4-:R-:W-:Y:S08]  /*6310*/  HMMA.16816.F32 R36, R4, R16.reuse, R36 ;  /* 0x000000100424723c */ /* 0x090ff00000001824 */
[C---:B------:R-:W-:Y:S08]  /*6320*/  HMMA.16816.F32 R40, R12.reuse, R16, R40 ;  /* 0x000000100c28723c */ /* 0x040ff00000001828 */
[-C--:B------:R-:W-:Y:S08]  /*6330*/  HMMA.16816.F32 R44, R12, R18.reuse, R44 ;  /* 0x000000120c2c723c */ /* 0x080ff0000000182c */
[C---:B------:R-:W-:Y:S01]  /*6340*/  HMMA.16816.F32 R48, R4.reuse, R18, R48 ;  /* 0x000000120430723c */ /* 0x040fe20000001830 */
[----:B------:R-:W-:Y:S07]  /*6350*/  LDSM.16.MT88.4 R16, [R2+0x15000] ;  /* 0x015000000210783b */ /* 0x000fee0000004200 */
[-C--:B---3--:R-:W-:Y:S08]  /*6360*/  HMMA.16816.F32 R52, R4, R68.reuse, R52 ;  /* 0x000000440434723c */ /* 0x088ff00000001834 */
[C---:B------:R-:W-:Y:S08]  /*6370*/  HMMA.16816.F32 R56, R12.reuse, R68, R56 ;  /* 0x000000440c38723c */ /* 0x040ff00000001838 */
[-C--:B------:R-:W-:Y:S01]  /*6380*/  HMMA.16816.F32 R60, R12, R70.reuse, R60 ;  /* 0x000000460c3c723c */ /* 0x080fe2000000183c */
[----:B------:R-:W-:Y:S07]  /*6390*/  LDSM.16.MT88.4 R12, [R0+0x7000] ;  /* 0x00700000000c783b */ /* 0x000fee0000004200 */
[----:B------:R-:W-:Y:S01]  /*63a0*/  HMMA.16816.F32 R64, R4, R70, R64 ;  /* 0x000000460440723c */ /* 0x000fe20000001840 */
[----:B------:R-:W3:Y:S05]  /*63b0*/  LDSM.16.MT88.4 R4, [R3+0x15000] ;  /* 0x015000000304783b */ /* 0x000eea0000004200 */
[----:B------:R-:W4:Y:S02]  /*63c0*/  LDSM.16.MT88.4 R68, [R0+0x9000] ;  /* 0x009000000044783b */ /* 0x000f240000004200 */
[-C--:B------:R-:W-:Y:S08]  /*63d0*/  HMMA.16816.F32 R20, R72, R76.reuse, R20 ;  /* 0x0000004c4814723c */ /* 0x080ff00000001814 */
[C---:B------:R-:W-:Y:S08]  /*63e0*/  HMMA.16816.F32 R24, R80.reuse, R76, R24 ;  /* 0x0000004c5018723c */ /* 0x040ff00000001818 */
        /* <DEDUP_REMOVED lines=13> */
[----:B------:R-:W1:Y:S05]  /*64c0*/  LDSM.16.MT88.4 R8, [R0+0x9800] ;  /* 0x009800000008783b */ /* 0x000e6a0000004200 */
[----:B------:R-:W1:Y:S02]  /*64d0*/  LDSM.16.MT88.4 R72, [R0+0xb800] ;  /* 0x00b800000048783b */ /* 0x000e640000004200 */
[-C--:B---3--:R-:W-:Y:S03]  /*64e0*/  HMMA.16816.F32 R20, R4, R12.reuse, R20 ;  /* 0x0000000c0414723c */ /* 0x088fe60000001814 */
[----:B------:R-:W-:Y:S05]  /*64f0*/  BAR.SYNC.DEFER_BLOCKING 0x0 ;  /* 0x0000000000007b1d */ /* 0x000fea0000010000 */
[C---:B------:R-:W-:Y:S08]  /*6500*/  HMMA.16816.F32 R24, R16.reuse, R12, R24 ;  /* 0x0000000c1018723c */ /* 0x040ff00000001818 */
[-C--:B------:R-:W-:Y:S08]  /*6510*/  HMMA.16816.F32 R28, R16, R14.reuse, R28 ;  /* 0x0000000e101c723c */ /* 0x080ff0000000181c */
[C---:B------:R-:W-:Y:S08]  /*6520*/  HMMA.16816.F32 R32, R4.reuse, R14, R32 ;  /* 0x0000000e0420723c */ /* 0x040ff00000001820 */
[-C--:B----4-:R-:W-:Y:S08]  /*6530*/  HMMA.16816.F32 R36, R4, R68.reuse, R36 ;  /* 0x000000440424723c */ /* 0x090ff00000001824 */
[C---:B------:R-:W-:Y:S08]  /*6540*/  HMMA.16816.F32 R40, R16.reuse, R68, R40 ;  /* 0x000000441028723c */ /* 0x040ff00000001828 */
[-C--:B------:R-:W-:Y:S08]  /*6550*/  HMMA.16816.F32 R44, R16, R70.reuse, R44 ;  /* 0x00000046102c723c */ /* 0x080ff0000000182c */
[C---:B------:R-:W-:Y:S08]  /*6560*/  HMMA.16816.F32 R48, R4.reuse, R70, R48 ;  /* 0x000000460430723c */ /* 0x040ff00000001830 */
[-C--:B------:R-:W-:Y:S08]  /*6570*/  HMMA.16816.F32 R52, R4, R76.reuse, R52 ;  /* 0x0000004c0434723c */ /* 0x080ff00000001834 */
[C---:B------:R-:W-:Y:S08]  /*6580*/  HMMA.16816.F32 R56, R16.reuse, R76, R56 ;  /* 0x0000004c1038723c */ /* 0x040ff00000001838 */
[-C--:B------:R-:W-:Y:S08]  /*6590*/  HMMA.16816.F32 R60, R16, R78.reuse, R60 ;  /* 0x0000004e103c723c */ /* 0x080ff0000000183c */
[----:B------:R-:W-:Y:S08]  /*65a0*/  HMMA.16816.F32 R64, R4, R78, R64 ;  /* 0x0000004e0440723c */ /* 0x000ff00000001840 */
[-C--:B-1----:R-:W-:Y:S08]  /*65b0*/  HMMA.16816.F32 R20, R80, R84.reuse, R20 ;  /* 0x000000545014723c */ /* 0x082ff00000001814 */
[C---:B------:R-:W-:Y:S08]  /*65c0*/  HMMA.16816.F32 R24, R88.reuse, R84, R24 ;  /* 0x000000545818723c */ /* 0x040ff00000001818 */
[-C--:B------:R-:W-:Y:S08]  /*65d0*/  HMMA.16816.F32 R28, R88, R86.reuse, R28 ;  /* 0x00000056581c723c */ /* 0x080ff0000000181c */
[C---:B------:R-:W-:Y:S04]  /*65e0*/  HMMA.16816.F32 R32, R80.reuse, R86, R32 ;  /* 0x000000565020723c */ /* 0x040fe80000001820 */
[C---:B--2---:R-:W-:Y:S04]  /*65f0*/  LEA R5, P1, R92.reuse, R94, 0x2 ;  /* 0x0000005e5c057211 */ /* 0x044fe800078210ff */
[-C--:B------:R-:W-:Y:S04]  /*6600*/  HMMA.16816.F32 R36, R80, R8.reuse, R36 ;  /* 0x000000085024723c */ /* 0x080fe80000001824 */
[----:B------:R-:W-:Y:S04]  /*6610*/  LEA.HI.X.SX32 R4, R92, R95, 0x2, P1 ;  /* 0x0000005f5c047211 */ /* 0x000fe800008f16ff */
        /* <DEDUP_REMOVED lines=10> */
[----:B------:R-:W-:Y:S01]  /*66c0*/  HMMA.16816.F32 R64, R80, R74, R64 ;  /* 0x0000004a5040723c */ /* 0x000fe20000001840 */
[----:B------:R-:W-:-:S07]  /*66d0*/  @!P0 BRA `(.L_x_483) ;  /* 0x0000036000008947 */ /* 0x000fce0003800000 */
        /* <DEDUP_REMOVED lines=54> */
.L_x_483:
        /* <DEDUP_REMOVED lines=418> */
.L_x_484:
        /* <DEDUP_REMOVED lines=172> */
.L_x_486:
        /* <DEDUP_REMOVED lines=18> */
.L_x_487:
        /* <DEDUP_REMOVED lines=55> */
.L_x_489:
[----:B------:R-:W-:Y:S05]  /*93b0*/  BSYNC B0 ;  /* 0x0000000000007941 */ /* 0x000fea0003800000 */
.L_x_488:
        /* <DEDUP_REMOVED lines=19> */
.L_x_491:
[----:B------:R-:W-:Y:S05]  /*94f0*/  BSYNC B0 ;  /* 0x0000000000007941 */ /* 0x000fea0003800000 */
.L_x_490:
        /* <DEDUP_REMOVED lines=29> */
.L_x_493:
[----:B------:R-:W-:Y:S05]  /*96d0*/  BSYNC B0 ;  /* 0x0000000000007941 */ /* 0x000fea0003800000 */
.L_x_492:
        /* <DEDUP_REMOVED lines=16> */
.L_x_466:
[----:B------:R-:W-:Y:S05]  /*97e0*/  BSYNC B1 ;  /* 0x0000000000017941 */ /* 0x000fea0003800000 */
.L_x_452:
        /* <DEDUP_REMOVED lines=11> */
.L_x_494:
[----:B------:R-:W-:Y:S05]  /*98a0*/  EXIT ;  /* 0x000000000000794d */ /* 0x000fea0003800000 */
.L_x_496:
        /* <DEDUP_REMOVED lines=13> */
.L_x_810:


//--------------------- .text._ZN5flash25flash_bwd_dot_do_o_kernelILb0E23Flash_bwd_kernel_traitsILi192ELi64ELi64ELi8ELi4ELi2ELi2ELb1ELb1EN7cutlass6half_tE19Flash_kernel_traitsILi192ELi64ELi64ELi8ES3_EEEEvNS_16Flash_bwd_paramsE --------------------------
	.section	.text._ZN5flash25flash_bwd_dot_do_o_kernelILb0E23Flash_bwd_kernel_traitsILi192ELi64ELi64ELi8ELi4ELi2ELi2ELb1ELb1EN7cutlass6half_tE19Flash_kernel_traitsILi192ELi64ELi64ELi8ES3_EEEEvNS_16Flash_bwd_paramsE,"ax",@progbits
	.sectioninfo	@"SHI_REGISTERS=62"
	.align	128
        .global         _ZN5flash25flash_bwd_dot_do_o_kernelILb0E23Flash_bwd_kernel_traitsILi192ELi64ELi64ELi8ELi4ELi2ELi2ELb1ELb1EN7cutlass6half_tE19Flash_kernel_traitsILi192ELi64ELi64ELi8ES3_EEEEvNS_16Flash_bwd_paramsE
        .type           _ZN5flash25flash_bwd_dot_do_o_kernelILb0E23Flash_bwd_kernel_traitsILi192ELi64ELi64ELi8ELi4ELi2ELi2ELb1ELb1EN7cutlass6half_tE19Flash_kernel_traitsILi192ELi64ELi64ELi8ES3_EEEEvNS_16Flash_bwd_paramsE,@function
        .size           _ZN5flash25flash_bwd_dot_do_o_kernelILb0E23Flash_bwd_kernel_traitsILi192ELi64ELi64ELi8ELi4ELi2ELi2ELb1ELb1EN7cutlass6half_tE19Flash_kernel_traitsILi192ELi64ELi64ELi8ES3_EEEEvNS_16Flash_bwd_paramsE,(.L_x_811 - _ZN5flash25flash_bwd_dot_do_o_kernelILb0E23Flash_bwd_kernel_traitsILi192ELi64ELi64ELi8ELi4ELi2ELi2ELb1ELb1EN7cutlass6half_tE19Flash_kernel_traitsILi192ELi64ELi64ELi8ES3_EEEEvNS_16Flash_bwd_paramsE)
        .other          _ZN5flash25flash_bwd_dot_do_o_kernelILb0E23Flash_bwd_kernel_traitsILi192ELi64ELi64ELi8ELi4ELi2ELi2ELb1ELb1EN7cutlass6half_tE19Flash_kernel_traitsILi192ELi64ELi64ELi8ES3_EEEEvNS_16Flash_bwd_paramsE,@"STO_CUDA_ENTRY STV_DEFAULT"
_ZN5flash25flash_bwd_dot_do_o_kernelILb0E23Flash_bwd_kernel_traitsILi192ELi64ELi64ELi8ELi4ELi2ELi2ELb1ELb1EN7cutlass6half_tE19Flash_kernel_traitsILi192ELi64ELi64ELi8ES3_EEEEvNS_16Flash_bwd_paramsE:
.text._ZN5flash25flash_bwd_dot_do_o_kernelILb0E23Flash_bwd_kernel_traitsILi192ELi64ELi64ELi8ELi4ELi2ELi2ELb1ELb1EN7cutlass6half_tE19Flash_kernel_traitsILi192ELi64ELi64ELi8ES3_EEEEvNS_16Flash_bwd_paramsE:
        /* <DEDUP_REMOVED lines=17> */
[----:B------:R-:W0:Y:S01]  /*0110*/  S2R R13, SR_CTAID.Z ;  /* 0x00000000000d7919 */ /* 0x000e220000002700 */
[----:B------:R-:W-:Y:S02]  /*0120*/  ULDC.U8 UR6, c[0x0][0x328] ;  /* 0x0000ca0000067ab9 */ /* 0x000fe40000000000 */
[----:B------:R-:W-:Y:S01]  /*0130*/  ISETP.NE.AND P0, PT, RZ, UR6, PT ;  /* 0x00000006ff007c0c */ /* 0x000fe2000bf05270 */
[----:B------:R-:W1:Y:S08]  /*0140*/  S2R R6, SR_TID.X ;  /* 0x0000000000067919 */ /* 0x000e700000002100 */
[----:B------:R-:W-:Y:S01]  /*0150*/  @P1 IMAD.WIDE.U32 R2, R9, c[0x0][0x370], RZ ;  /* 0x0000dc0009021a25 */ /* 0x000fe200078e00ff */
[----:B------:R-:W-:-:S02]  /*0160*/  @!P1 SHF.R.S32.HI R4, RZ, 0x1f, R8 ;  /* 0x0000001fff049819 */ /* 0x000fc40000011408 */
[----:B------:R-:W-:Y:S01]  /*0170*/  @!P1 SHF.R.S32.HI R21, RZ, 0x1f, R8 ;  /* 0x0000001fff159819 */ /* 0x000fe20000011408 */
[C---:B------:R-:W-:Y:S01]  /*0180*/  @P1 IMAD R17, R9.reuse, c[0x0][0x374], R3 ;  /* 0x0000dd0009111a24 */ /* 0x040fe200078e0203 */
[----:B------:R-:W-:Y:S01]  /*0190*/  @P1 MOV R33, R2 ;  /* 0x0000000200211202 */ /* 0x000fe20000000f00 */
[----:B------:R-:W-:-:S04]  /*01a0*/  @P1 IMAD.WIDE.U32 R2, R9, c[0x0][0x1e8], RZ ;  /* 0x00007a0009021a25 */ /* 0x000fc800078e00ff */
[----:B------:R-:W-:Y:S02]  /*01b0*/  @!P1 IMAD R5, R4, c[0x0][0x368], RZ ;  /* 0x0000da0004059a24 */ /* 0x000fe400078e02ff */
[----:B------:R-:W-:Y:S02]  /*01c0*/  @!P1 IMAD R21, R21, c[0x0][0x1e0], RZ ;  /* 0x0000780015159a24 */ /* 0x000fe400078e02ff */
[----:B------:R-:W-:Y:S02]  /*01d0*/  @P1 IMAD R15, R9, c[0x0][0x1ec], R3 ;  /* 0x00007b00090f1a24 */ /* 0x000fe400078e0203 */
[----:B------:R-:W-:Y:S02]  /*01e0*/  @P1 IMAD.MOV.U32 R11, RZ, RZ, R2 ;  /* 0x000000ffff0b1224 */ /* 0x000fe400078e0002 */
[C---:B------:R-:W-:Y:S02]  /*01f0*/  @!P1 IMAD R19, R8.reuse, c[0x0][0x36c], R5 ;  /* 0x0000db0008139a24 */ /* 0x040fe400078e0205 */
[----:B------:R-:W-:-:S04]  /*0200*/  @!P1 IMAD.WIDE.U32 R2, R8, c[0x0][0x368], RZ ;  /* 0x0000da0008029a25 */ /* 0x000fc800078e00ff */
[----:B------:R-:W-:Y:S01]  /*0210*/  @!P1 IMAD.WIDE.U32 R4, R8, c[0x0][0x1e0], RZ ;  /* 0x0000780008049a25 */ /* 0x000fe200078e00ff */
[----:B------:R-:W-:Y:S02]  /*0220*/  @!P1 MOV R33, R2 ;  /* 0x0000000200219202 */ /* 0x000fe40000000f00 */
[----:B------:R-:W-:Y:S01]  /*0230*/  @!P1 IADD3 R17, R3, R19, RZ ;  /* 0x0000001303119210 */ /* 0x000fe20007ffe0ff */
[----:B------:R-:W-:Y:S01]  /*0240*/  @!P1 IMAD R21, R8, c[0x0][0x1e4], R21 ;  /* 0x0000790008159a24 */ /* 0x000fe200078e0215 */
[----:B------:R-:W-:-:S04]  /*0250*/  @!P1 MOV R11, R4 ;  /* 0x00000004000b9202 */ /* 0x000fc80000000f00 */
[----:B------:R-:W-:Y:S01]  /*0260*/  @!P1 IADD3 R15, R5, R21, RZ ;  /* 0x00000015050f9210 */ /* 0x000fe20007ffe0ff */
[----:B------:R-:W-:Y:S05]  /*0270*/  @!P0 BRA `(.L_x_497) ;  /* 0x0000007000008947 */ /* 0x000fea0003800000 */
[----:B01----:R-:W-:Y:S01]  /*0280*/  HFMA2.MMA R2, -RZ, RZ, 0, 7.62939453125e-06 ;  /* 0x00000080ff027435 */ /* 0x003fe200000001ff */
[----:B------:R-:W-:Y:S01]  /*0290*/  MOV R5, c[0x0][0x210] ;  /* 0x0000840000057a02 */ /* 0x000fe20000000f00 */
[----:B------:R-:W-:-:S04]  /*02a0*/  @!P1 IMAD R9, R8, c[0x0][0x224], RZ ;  /* 0x0000890008099a24 */ /* 0x000fc800078e02ff */
[----:B------:R-:W-:-:S04]  /*02b0*/  IMAD R3, R8, 0x80, R9 ;  /* 0x0000008008037824 */ /* 0x000fc800078e0209 */
[----:B------:R-:W-:-:S04]  /*02c0*/  IMAD R2, R2, R5, c[0x0][0x234] ;  /* 0x00008d0002027624 */ /* 0x000fc800078e0205 */
[----:B------:R-:W-:Y:S01]  /*02d0*/  IMAD R2, R2, R13, R3 ;  /* 0x0000000d02027224 */ /* 0x000fe200078e0203 */
[----:B------:R-:W-:Y:S05]  /*02e0*/  BRA `(.L_x_498) ;  /* 0x0000002000007947 */ /* 0x000fea0003800000 */
.L_x_497:
[----:B01----:R-:W-:-:S04]  /*02f0*/  IMAD R2, R8, c[0x0][0x1c0], R13 ;  /* 0x0000700008027a24 */ /* 0x003fc800078e020d */
[----:B------:R-:W-:-:S03]  /*0300*/  IMAD R2, R2, c[0x0][0x224], RZ ;  /* 0x0000890002027a24 */ /* 0x000fc600078e02ff */
.L_x_498:
[----:B------:R-:W-:Y:S01]  /*0310*/  SHF.R.S32.HI R3, RZ, 0x1f, R6 ;  /* 0x0000001fff037819 */ /* 0x000fe20000011406 */
[----:B------:R-:W-:Y:S01]  /*0320*/  BSSY B0, `(.L_x_499) ;  /* 0x0000038000007945 */ /* 0x000fe20003800000 */
[----:B------:R-:W-:Y:S01]  /*0330*/  IADD3 R5, R7, R2, RZ ;  /* 0x0000000207057210 */ /* 0x000fe20007ffe0ff */
[----:B------:R-:W-:Y:S01]  /*0340*/  CS2R R30, SRZ ;  /* 0x00000000001e7805 */ /* 0x000fe2000001ff00 */
[-C--:B------:R-:W-:Y:S01]  /*0350*/  LEA.HI R4, R3, R6.reuse, RZ, 0x3 ;  /* 0x0000000603047211 */ /* 0x080fe200078f18ff */
[----:B------:R-:W-:Y:S01]  /*0360*/  CS2R R26, SRZ ;  /* 0x00000000001a7805 */ /* 0x000fe2000001ff00 */
[----:B------:R-:W-:Y:S01]  /*0370*/  SHF.R.S32.HI R12, RZ, 0x1f, R13 ;  /* 0x0000001fff0c7819 */ /* 0x000fe2000001140d */
[----:B------:R-:W-:Y:S01]  /*0380*/  CS2R R24, SRZ ;  /* 0x0000000000187805 */ /* 0x000fe2000001ff00 */
[----:B------:R-:W-:Y:S01]  /*0390*/  LOP3.LUT R3, R4, 0x1ffffff8, RZ, 0xc0, !PT ;  /* 0x1ffffff804037812 */ /* 0x000fe200078ec0ff */
[----:B------:R-:W-:Y:S01]  /*03a0*/  CS2R R22, SRZ ;  /* 0x0000000000167805 */ /* 0x000fe2000001ff00 */
[----:B------:R-:W-:Y:S01]  /*03b0*/  SHF.R.S32.HI R4, RZ, 0x3, R4 ;  /* 0x00000003ff047819 */ /* 0x000fe20000011404 */
[----:B------:R-:W-:Y:S01]  /*03c0*/  CS2R R20, SRZ ;  /* 0x0000000000147805 */ /* 0x000fe2000001ff00 */
[----:B------:R-:W-:-:S02]  /*03d0*/  IADD3 R3, -R3, R6, RZ ;  /* 0x0000000603037210 */ /* 0x000fc40007ffe1ff */
[----:B------:R-:W-:Y:S02]  /*03e0*/  MOV R18, RZ ;  /* 0x000000ff00127202 */ /* 0x000fe40000000f00 */
[----:B------:R-:W-:Y:S02]  /*03f0*/  SHF.L.U32 R40, R3, 0x3, RZ ;  /* 0x0000000303287819 */ /* 0x000fe400000006ff */
[----:B------:R-:W-:Y:S02]  /*0400*/  SHF.R.S32.HI R3, RZ, 0x1f, R7 ;  /* 0x0000001fff037819 */ /* 0x000fe40000011407 */
[----:B------:R-:W-:-:S03]  /*0410*/  SHF.R.S32.HI R41, RZ, 0x1f, R40 ;  /* 0x0000001fff297819 */ /* 0x000fc60000011428 */
[C---:B------:R-:W-:Y:S02]  /*0420*/  IMAD R10, R3.reuse, c[0x0][0x370], RZ ;  /* 0x0000dc00030a7a24 */ /* 0x040fe400078e02ff */
[----:B------:R-:W-:Y:S02]  /*0430*/  IMAD R16, R3, c[0x0][0x1e8], RZ ;  /* 0x00007a0003107a24 */ /* 0x000fe400078e02ff */
[----:B------:R-:W-:-:S04]  /*0440*/  IMAD.WIDE.U32 R2, R7, c[0x0][0x370], R40 ;  /* 0x0000dc0007027a25 */ /* 0x000fc800078e0028 */
[----:B------:R-:W-:Y:S01]  /*0450*/  IMAD R14, R7, c[0x0][0x374], R10 ;  /* 0x0000dd00070e7a24 */ /* 0x000fe200078e020a */
[----:B------:R-:W-:Y:S01]  /*0460*/  IADD3 R32, P0, R33, R2, RZ ;  /* 0x0000000221207210 */ /* 0x000fe20007f1e0ff */
[----:B------:R-:W-:-:S03]  /*0470*/  IMAD.WIDE.U32 R8, R7, c[0x0][0x1e8], R40 ;  /* 0x00007a0007087a25 */ /* 0x000fc600078e0028 */
[----:B------:R-:W-:Y:S01]  /*0480*/  IADD3.X R33, R17, R3, R14, P0, !PT ;  /* 0x0000000311217210 */ /* 0x000fe200007fe40e */
[C---:B------:R-:W-:Y:S01]  /*0490*/  IMAD R16, R7.reuse, c[0x0][0x1ec], R16 ;  /* 0x00007b0007107a24 */ /* 0x040fe200078e0210 */
[----:B------:R-:W-:Y:S01]  /*04a0*/  IADD3 R7, -R7, R0, RZ ;  /* 0x0000000007077210 */ /* 0x000fe20007ffe1ff */
[C---:B------:R-:W-:Y:S01]  /*04b0*/  IMAD R2, R12.reuse, c[0x0][0x378], RZ ;  /* 0x0000de000c027a24 */ /* 0x040fe200078e02ff */
[----:B------:R-:W-:Y:S01]  /*04c0*/  IADD3 R10, P1, R11, R8, RZ ;  /* 0x000000080b0a7210 */ /* 0x000fe20007f3e0ff */
[----:B------:R-:W-:Y:S01]  /*04d0*/  IMAD R12, R12, c[0x0][0x1f0], RZ ;  /* 0x00007c000c0c7a24 */ /* 0x000fe200078e02ff */
[C---:B------:R-:W-:Y:S01]  /*04e0*/  ISETP.GE.AND P0, PT, R4.reuse, R7, PT ;  /* 0x000000070400720c */ /* 0x040fe20003f06270 */
[----:B------:R-:W-:Y:S01]  /*04f0*/  IMAD R35, R13, c[0x0][0x37c], R2 ;  /* 0x0000df000d237a24 */ /* 0x000fe200078e0202 */
[----:B------:R-:W-:Y:S01]  /*0500*/  IADD3.X R11, R15, R9, R16, P1, !PT ;  /* 0x000000090f0b7210 */ /* 0x000fe20000ffe410 */
[C---:B------:R-:W-:Y:S01]  /*0510*/  IMAD.WIDE.U32 R32, R13.reuse, c[0x0][0x378], R32 ;  /* 0x0000de000d207a25 */ /* 0x040fe200078e0020 */
[----:B------:R-:W-:Y:S01]  /*0520*/  IADD3 R0, R4, 0x20, RZ ;  /* 0x0000002004007810 */ /* 0x000fe20007ffe0ff */
[----:B------:R-:W-:Y:S01]  /*0530*/  CS2R R14, SRZ ;  /* 0x00000000000e7805 */ /* 0x000fe2000001ff00 */
[----:B------:R-:W-:Y:S01]  /*0540*/  SHF.R.S32.HI R3, RZ, 0x1f, R4 ;  /* 0x0000001fff037819 */ /* 0x000fe20000011404 */
[C---:B------:R-:W-:Y:S01]  /*0550*/  IMAD R45, R13.reuse, c[0x0][0x1f4], R12 ;  /* 0x00007d000d2d7a24 */ /* 0x040fe200078e020c */
[----:B------:R-:W-:Y:S01]  /*0560*/  ISETP.GE.AND P1, PT, R0, R7, PT ;  /* 0x000000070000720c */ /* 0x000fe20003f26270 */
[----:B------:R-:W-:Y:S01]  /*0570*/  IMAD.WIDE.U32 R10, R13, c[0x0][0x1f0], R10 ;  /* 0x00007c000d0a7a25 */ /* 0x000fe200078e000a */
[----:B------:R-:W-:Y:S01]  /*0580*/  IADD3 R2, R40, 0x40, RZ ;  /* 0x0000004028027810 */ /* 0x000fe20007ffe0ff */
[----:B------:R-:W-:Y:S01]  /*0590*/  CS2R R12, SRZ ;  /* 0x00000000000c7805 */ /* 0x000fe2000001ff00 */
[----:B------:R-:W-:Y:S01]  /*05a0*/  IADD3 R35, R33, R35, RZ ;  /* 0x0000002321237210 */ /* 0x000fe20007ffe0ff */
[----:B------:R-:W-:Y:S05]  /*05b0*/  @P0 BRA `(.L_x_500) ;  /* 0x000000e000000947 */ /* 0x000fea0003800000 */
[----:B------:R-:W-:Y:S01]  /*05c0*/  IMAD R7, R3, c[0x0][0x370], RZ ;  /* 0x0000dc0003077a24 */ /* 0x000fe200078e02ff */
[C---:B------:R-:W-:Y:S01]  /*05d0*/  IADD3 R0, R40.reuse, 0x80, RZ ;  /* 0x0000008028007810 */ /* 0x040fe20007ffe0ff */
[----:B------:R-:W-:Y:S01]  /*05e0*/  IMAD.MOV.U32 R34, RZ, RZ, R32 ;  /* 0x000000ffff227224 */ /* 0x000fe200078e0020 */
[----:B------:R-:W-:Y:S01]  /*05f0*/  ISETP.GE.AND P2, PT, R40, c[0x0][0x220], PT ;  /* 0x0000880028007a0c */ /* 0x000fe20003f46270 */
[----:B------:R-:W-:Y:S01]  /*0600*/  IMAD R7, R4, c[0x0][0x374], R7 ;  /* 0x0000dd0004077a24 */ /* 0x000fe200078e0207 */
[----:B------:R-:W-:Y:S01]  /*0610*/  ISETP.GE.AND P4, PT, R0, c[0x0][0x220], PT ;  /* 0x0000880000007a0c */ /* 0x000fe20003f86270 */
[----:B------:R-:W-:Y:S01]  /*0620*/  IMAD.WIDE.U32 R8, R4, c[0x0][0x370], R34 ;  /* 0x0000dc0004087a25 */ /* 0x000fe200078e0022 */
[----:B------:R-:W-:-:S04]  /*0630*/  ISETP.GE.AND P3, PT, R2, c[0x0][0x220], PT ;  /* 0x0000880002007a0c */ /* 0x000fc80003f66270 */
[----:B------:R-:W-:Y:S02]  /*0640*/  IADD3 R7, R9, R7, RZ ;  /* 0x0000000709077210 */ /* 0x000fe40007ffe0ff */
[----:B------:R-:W-:-:S04]  /*0650*/  LEA R16, P5, R8, c[0x0][0x330], 0x1 ;  /* 0x0000cc0008107a11 */ /* 0x000fc800078a08ff */
[----:B------:R-:W-:-:S05]  /*0660*/  LEA.HI.X R17, R8, c[0x0][0x334], R7, 0x1, P5 ;  /* 0x0000cd0008117a11 */ /* 0x000fca00028f0c07 */
[----:B------:R0:W5:Y:S04]  /*0670*/  @!P2 LDG.E.128 R20, [R16.64] ;  /* 0x000000041014a981 */ /* 0x000168000c1e1d00 */
[----:B------:R0:W5:Y:S04]  /*0680*/  @!P3 LDG.E.128 R24, [R16.64+0x80] ;  /* 0x000080041018b981 */ /* 0x000168000c1e1d00 */
[----:B------:R0:W5:Y:S02]  /*0690*/  @!P4 LDG.E.128 R12, [R16.64+0x100] ;  /* 0x00010004100cc981 */ /* 0x000164000c1e1d00 */
.L_x_500:
[----:B------:R-:W-:Y:S05]  /*06a0*/  BSYNC B0 ;  /* 0x0000000000007941 */ /* 0x000fea0003800000 */
.L_x_499:
[----:B------:R-:W-:Y:S01]  /*06b0*/  BSSY B0, `(.L_x_501) ;  /* 0x0000020000007945 */ /* 0x000fe20003800000 */
[----:B------:R-:W-:Y:S01]  /*06c0*/  HFMA2.MMA R19, -RZ, RZ, 0, 0 ;  /* 0x00000000ff137435 */ /* 0x000fe200000001ff */
[----:B-----5:R-:W-:Y:S01]  /*06d0*/  MOV R9, R22 ;  /* 0x0000001600097202 */ /* 0x020fe20000000f00 */
[----:B------:R-:W-:Y:S01]  /*06e0*/  IMAD.MOV.U32 R46, RZ, RZ, R23 ;  /* 0x000000ffff2e7224 */ /* 0x000fe200078e0017 */
[----:B------:R-:W-:Y:S01]  /*06f0*/  MOV R43, R20 ;  /* 0x00000014002b7202 */ /* 0x000fe20000000f00 */
[----:B------:R-:W-:Y:S01]  /*0700*/  CS2R R28, SRZ ;  /* 0x00000000001c7805 */ /* 0x000fe2000001ff00 */
[----:B------:R-:W-:Y:S01]  /*0710*/  MOV R48, R21 ;  /* 0x0000001500307202 */ /* 0x000fe20000000f00 */
[----:B------:R-:W-:Y:S01]  /*0720*/  CS2R R22, SRZ ;  /* 0x0000000000167805 */ /* 0x000fe2000001ff00 */
[----:B------:R-:W-:Y:S01]  /*0730*/  MOV R0, R26 ;  /* 0x0000001a00007202 */ /* 0x000fe20000000f00 */
[----:B------:R-:W-:Y:S01]  /*0740*/  CS2R R20, SRZ ;  /* 0x0000000000147805 */ /* 0x000fe2000001ff00 */
[----:B------:R-:W-:Y:S01]  /*0750*/  MOV R7, R27 ;  /* 0x0000001b00077202 */ /* 0x000fe20000000f00 */
[----:B0-----:R-:W-:Y:S01]  /*0760*/  CS2R R16, SRZ ;  /* 0x0000000000107805 */ /* 0x001fe2000001ff00 */
[----:B------:R-:W-:-:S02]  /*0770*/  MOV R8, R24 ;  /* 0x0000001800087202 */ /* 0x000fc40000000f00 */
[----:B------:R-:W-:Y:S01]  /*0780*/  MOV R42, R25 ;  /* 0x00000019002a7202 */ /* 0x000fe20000000f00 */
[----:B------:R-:W-:Y:S05]  /*0790*/  @P1 BRA `(.L_x_502) ;  /* 0x0000011000001947 */ /* 0x000fea0003800000 */
[----:B------:R-:W-:Y:S02]  /*07a0*/  IADD3 R27, P2, R4, 0x20, RZ ;  /* 0x00000020041b7810 */ /* 0x000fe40007f5e0ff */
[----:B------:R-:W-:Y:S02]  /*07b0*/  MOV R25, R35 ;  /* 0x0000002300197202 */ /* 0x000fe40000000f00 */
[----:B------:R-:W-:Y:S02]  /*07c0*/  IADD3.X R24, RZ, R3, RZ, P2, !PT ;  /* 0x00000003ff187210 */ /* 0x000fe400017fe4ff */
[C---:B------:R-:W-:Y:S02]  /*07d0*/  IADD3 R33, R40.reuse, 0x80, RZ ;  /* 0x0000008028217810 */ /* 0x040fe40007ffe0ff */
[----:B------:R-:W-:Y:S01]  /*07e0*/  ISETP.GE.AND P3, PT, R40, c[0x0][0x220], PT ;  /* 0x0000880028007a0c */ /* 0x000fe20003f66270 */
[----:B------:R-:W-:Y:S01]  /*07f0*/  IMAD R26, R24, c[0x0][0x370], RZ ;  /* 0x0000dc00181a7a24 */ /* 0x000fe200078e02ff */
[----:B------:R-:W-:-:S02]  /*0800*/  MOV R24, R32 ;  /* 0x0000002000187202 */ /* 0x000fc40000000f00 */
[----:B------:R-:W-:Y:S02]  /*0810*/  ISETP.GE.AND P5, PT, R33, c[0x0][0x220], PT ;  /* 0x0000880021007a0c */ /* 0x000fe40003fa6270 */
[----:B------:R-:W-:Y:S01]  /*0820*/  ISETP.GE.AND P4, PT, R2, c[0x0][0x220], PT ;  /* 0x0000880002007a0c */ /* 0x000fe20003f86270 */
[----:B------:R-:W-:-:S04]  /*0830*/  IMAD.WIDE.U32 R24, R27, c[0x0][0x370], R24 ;  /* 0x0000dc001b187a25 */ /* 0x000fc800078e0018 */
[----:B------:R-:W-:Y:S01]  /*0840*/  IMAD R27, R27, c[0x0][0x374], R26 ;  /* 0x0000dd001b1b7a24 */ /* 0x000fe200078e021a */
[----:B------:R-:W-:-:S03]  /*0850*/  LEA R26, P2, R24, c[0x0][0x330], 0x1 ;  /* 0x0000cc00181a7a11 */ /* 0x000fc600078408ff */
[----:B------:R-:W-:-:S05]  /*0860*/  IMAD.IADD R25, R25, 0x1, R27 ;  /* 0x0000000119197824 */ /* 0x000fca00078e021b */
[----:B------:R-:W-:-:S05]  /*0870*/  LEA.HI.X R27, R24, c[0x0][0x334], R25, 0x1, P2 ;  /* 0x0000cd00181b7a11 */ /* 0x000fca00010f0c19 */
[----:B------:R0:W5:Y:S04]  /*0880*/  @!P3 LDG.E.128 R20, [R26.64] ;  /* 0x000000041a14b981 */ /* 0x000168000c1e1d00 */
[----:B------:R0:W5:Y:S04]  /*0890*/  @!P4 LDG.E.128 R28, [R26.64+0x80] ;  /* 0x000080041a1cc981 */ /* 0x000168000c1e1d00 */
[----:B------:R0:W5:Y:S02]  /*08a0*/  @!P5 LDG.E.128 R16, [R26.64+0x100] ;  /* 0x000100041a10d981 */ /* 0x000164000c1e1d00 */
.L_x_502:
[----:B------:R-:W-:Y:S05]  /*08b0*/  BSYNC B0 ;  /* 0x0000000000007941 */ /* 0x000fea0003800000 */
.L_x_501:
[----:B------:R-:W-:Y:S01]  /*08c0*/  BSSY B0, `(.L_x_503) ;  /* 0x0000021000007945 */ /* 0x000fe20003800000 */
[----:B------:R-:W-:Y:S01]  /*08d0*/  HFMA2.MMA R38, -RZ, RZ, 0, 0 ;  /* 0x00000000ff267435 */ /* 0x000fe200000001ff */
[----:B-----5:R-:W-:Y:S01]  /*08e0*/  MOV R47, R30 ;  /* 0x0000001e002f7202 */ /* 0x020fe20000000f00 */
[----:B------:R-:W-:Y:S01]  /*08f0*/  IMAD.MOV.U32 R53, RZ, RZ, R20 ;  /* 0x000000ffff357224 */ /* 0x000fe200078e0014 */
[----:B------:R-:W-:Y:S01]  /*0900*/  MOV R50, R31 ;  /* 0x0000001f00327202 */ /* 0x000fe20000000f00 */
[----:B------:R-:W-:Y:S01]  /*0910*/  CS2R R34, SRZ ;  /* 0x0000000000227805 */ /* 0x000fe2000001ff00 */
[----:B------:R-:W-:Y:S01]  /*0920*/  MOV R49, R28 ;  /* 0x0000001c00317202 */ /* 0x000fe20000000f00 */
[----:B0-----:R-:W-:Y:S01]  /*0930*/  CS2R R26, SRZ ;  /* 0x00000000001a7805 */ /* 0x001fe2000001ff00 */
[----:B------:R-:W-:Y:S01]  /*0940*/  MOV R52, R29 ;  /* 0x0000001d00347202 */ /* 0x000fe20000000f00 */
[----:B------:R-:W-:Y:S01]  /*0950*/  CS2R R24, SRZ ;  /* 0x0000000000187805 */ /* 0x000fe2000001ff00 */
[----:B------:R-:W-:Y:S01]  /*0960*/  MOV R51, R22 ;  /* 0x0000001600337202 */ /* 0x000fe20000000f00 */
[----:B------:R-:W-:Y:S01]  /*0970*/  CS2R R30, SRZ ;  /* 0x00000000001e7805 */ /* 0x000fe2000001ff00 */
[----:B------:R-:W-:Y:S01]  /*0980*/  MOV R54, R23 ;  /* 0x0000001700367202 */ /* 0x000fe20000000f00 */
[----:B------:R-:W-:Y:S01]  /*0990*/  CS2R R28, SRZ ;  /* 0x00000000001c7805 */ /* 0x000fe2000001ff00 */
[----:B------:R-:W-:Y:S01]  /*09a0*/  MOV R55, R21 ;  /* 0x0000001500377202 */ /* 0x000fe20000000f00 */
[----:B------:R-:W-:Y:S01]  /*09b0*/  CS2R R22, SRZ ;  /* 0x0000000000167805 */ /* 0x000fe2000001ff00 */
[----:B------:R-:W-:Y:S01]  /*09c0*/  CS2R R20, SRZ ;  /* 0x0000000000147805 */ /* 0x000fe2000001ff00 */
[----:B------:R-:W-:Y:S01]  /*09d0*/  IADD3 R45, R11, R45, RZ ;  /* 0x0000002d0b2d7210 */ /* 0x000fe20007ffe0ff */
[----:B------:R-:W-:Y:S05]  /*09e0*/  @P0 BRA `(.L_x_504) ;  /* 0x000000e000000947 */ /* 0x000fea0003800000 */
[----:B------:R-:W-:Y:S01]  /*09f0*/  MOV R44, R10 ;  /* 0x0000000a002c7202 */ /* 0x000fe20000000f00 */
[----:B------:R-:W-:Y:S01]  /*0a00*/  IMAD R33, R3, c[0x0][0x1e8], RZ ;  /* 0x00007a0003217a24 */ /* 0x000fe200078e02ff */
[----:B------:R-:W-:-:S02]  /*0a10*/  IADD3 R32, R40, 0x80, RZ ;  /* 0x0000008028207810 */ /* 0x000fc40007ffe0ff */
[----:B------:R-:W-:Y:S01]  /*0a20*/  ISETP.GE.AND P2, PT, R40, c[0x0][0x220], PT ;  /* 0x0000880028007a0c */ /* 0x000fe20003f46270 */
[----:B------:R-:W-:Y:S01]  /*0a30*/  IMAD.WIDE.U32 R36, R4, c[0x0][0x1e8], R44 ;  /* 0x00007a0004247a25 */ /* 0x000fe200078e002c */
[----:B------:R-:W-:Y:S02]  /*0a40*/  ISETP.GE.AND P4, PT, R32, c[0x0][0x220], PT ;  /* 0x0000880020007a0c */ /* 0x000fe40003f86270 */
[----:B------:R-:W-:Y:S01]  /*0a50*/  ISETP.GE.AND P3, PT, R2, c[0x0][0x220], PT ;  /* 0x0000880002007a0c */ /* 0x000fe20003f66270 */
[----:B------:R-:W-:Y:S01]  /*0a60*/  IMAD R33, R4, c[0x0][0x1ec], R33 ;  /* 0x00007b0004217a24 */ /* 0x000fe200078e0221 */
[----:B------:R-:W-:-:S04]  /*0a70*/  LEA R32, P0, R36, c[0x0][0x1d0], 0x1 ;  /* 0x0000740024207a11 */ /* 0x000fc800078008ff */
[----:B------:R-:W-:-:S04]  /*0a80*/  IADD3 R33, R37, R33, RZ ;  /* 0x0000002125217210 */ /* 0x000fc80007ffe0ff */
[----:B------:R-:W-:-:S05]  /*0a90*/  LEA.HI.X R33, R36, c[0x0][0x1d4], R33, 0x1, P0 ;  /* 0x0000750024217a11 */ /* 0x000fca00000f0c21 */
[----:B------:R0:W5:Y:S04]  /*0aa0*/  @!P2 LDG.E.128 R24, [R32.64] ;  /* 0x000000042018a981 */ /* 0x000168000c1e1d00 */
[----:B------:R0:W5:Y:S04]  /*0ab0*/  @!P3 LDG.E.128 R20, [R32.64+0x80] ;  /* 0x000080042014b981 */ /* 0x000168000c1e1d00 */
[----:B------:R0:W5:Y:S02]  /*0ac0*/  @!P4 LDG.E.128 R28, [R32.64+0x100] ;  /* 0x00010004201cc981 */ /* 0x000164000c1e1d00 */
.L_x_504:
[----:B------:R-:W-:Y:S05]  /*0ad0*/  BSYNC B0 ;  /* 0x0000000000007941 */ /* 0x000fea0003800000 */
.L_x_503:
[----:B------:R-:W-:Y:S01]  /*0ae0*/  BSSY B0, `(.L_x_505) ;  /* 0x000001b000007945 */ /* 0x000fe20003800000 */
[----:B------:R-:W-:Y:S01]  /*0af0*/  HFMA2.MMA R39, -RZ, RZ, 0, 0 ;  /* 0x00000000ff277435 */ /* 0x000fe200000001ff */
[----:B-----5:R-:W-:Y:S01]  /*0b00*/  MOV R56, R22 ;  /* 0x0000001600387202 */ /* 0x020fe20000000f00 */
[----:B------:R-:W-:Y:S01]  /*0b10*/  IMAD.MOV.U32 R58, RZ, RZ, R23 ;  /* 0x000000ffff3a7224 */ /* 0x000fe200078e0017 */
[----:B------:R-:W-:Y:S01]  /*0b20*/  MOV R57, R20 ;  /* 0x0000001400397202 */ /* 0x000fe20000000f00 */
[----:B0-----:R-:W-:Y:S01]  /*0b30*/  CS2R R32, SRZ ;  /* 0x0000000000207805 */ /* 0x001fe2000001ff00 */
[----:B------:R-:W-:Y:S01]  /*0b40*/  MOV R59, R21 ;  /* 0x00000015003b7202 */ /* 0x000fe20000000f00 */
[----:B------:R-:W-:Y:S01]  /*0b50*/  CS2R R22, SRZ ;  /* 0x0000000000167805 */ /* 0x000fe2000001ff00 */
[----:B------:R-:W-:Y:S01]  /*0b60*/  CS2R R36, SRZ ;  /* 0x0000000000247805 */ /* 0x000fe2000001ff00 */
[----:B------:R-:W-:Y:S01]  /*0b70*/  CS2R R20, SRZ ;  /* 0x0000000000147805 */ /* 0x000fe2000001ff00 */
[----:B------:R-:W-:Y:S05]  /*0b80*/  @P1 BRA `(.L_x_506) ;  /* 0x0000010000001947 */ /* 0x000fea0003800000 */
[----:B------:R-:W-:Y:S02]  /*0b90*/  IADD3 R41, P0, R4, 0x20, RZ ;  /* 0x0000002004297810 */ /* 0x000fe40007f1e0ff */
[----:B------:R-:W-:-:S02]  /*0ba0*/  ISETP.GE.AND P2, PT, R2, c[0x0][0x220], PT ;  /* 0x0000880002007a0c */ /* 0x000fc40003f46270 */
[----:B------:R-:W-:Y:S02]  /*0bb0*/  IADD3.X R3, RZ, R3, RZ, P0, !PT ;  /* 0x00000003ff037210 */ /* 0x000fe400007fe4ff */
[----:B------:R-:W-:Y:S02]  /*0bc0*/  MOV R11, R45 ;  /* 0x0000002d000b7202 */ /* 0x000fe40000000f00 */
[----:B------:R-:W-:Y:S01]  /*0bd0*/  ISETP.GE.AND P1, PT, R40, c[0x0][0x220], PT ;  /* 0x0000880028007a0c */ /* 0x000fe20003f26270 */
[----:B------:R-:W-:Y:S02]  /*0be0*/  IMAD R2, R3, c[0x0][0x1e8], RZ ;  /* 0x00007a0003027a24 */ /* 0x000fe400078e02ff */
[----:B------:R-:W-:-:S04]  /*0bf0*/  IMAD.WIDE.U32 R10, R41, c[0x0][0x1e8], R10 ;  /* 0x00007a00290a7a25 */ /* 0x000fc800078e000a */
[----:B------:R-:W-:Y:S01]  /*0c00*/  IMAD R3, R41, c[0x0][0x1ec], R2 ;  /* 0x00007b0029037a24 */ /* 0x000fe200078e0202 */
[----:B------:R-:W-:-:S04]  /*0c10*/  IADD3 R2, R40, 0x80, RZ ;  /* 0x0000008028027810 */ /* 0x000fc80007ffe0ff */
[----:B------:R-:W-:Y:S02]  /*0c20*/  ISETP.GE.AND P3, PT, R2, c[0x0][0x220], PT ;  /* 0x0000880002007a0c */ /* 0x000fe40003f66270 */
[----:B------:R-:W-:Y:S02]  /*0c30*/  LEA R2, P0, R10, c[0x0][0x1d0], 0x1 ;  /* 0x000074000a027a11 */ /* 0x000fe400078008ff */
[----:B------:R-:W-:-:S04]  /*0c40*/  IADD3 R3, R11, R3, RZ ;  /* 0x000000030b037210 */ /* 0x000fc80007ffe0ff */
[----:B------:R-:W-:-:S05]  /*0c50*/  LEA.HI.X R3, R10, c[0x0][0x1d4], R3, 0x1, P0 ;  /* 0x000075000a037a11 */ /* 0x000fca00000f0c03 */
[----:B------:R0:W5:Y:S04]  /*0c60*/  @!P1 LDG.E.128 R20, [R2.64] ;  /* 0x0000000402149981 */ /* 0x000168000c1e1d00 */
[----:B------:R0:W5:Y:S04]  /*0c70*/  @!P2 LDG.E.128 R32, [R2.64+0x80] ;  /* 0x000080040220a981 */ /* 0x000168000c1e1d00 */
[----:B------:R0:W5:Y:S02]  /*0c80*/  @!P3 LDG.E.128 R36, [R2.64+0x100] ;  /* 0x000100040224b981 */ /* 0x000164000c1e1d00 */
.L_x_506:
[----:B------:R-:W-:Y:S05]  /*0c90*/  BSYNC B0 ;  /* 0x0000000000007941 */ /* 0x000fea0003800000 */
.L_x_505:
[----:B0-----:R-:W-:Y:S01]  /*0ca0*/  HADD2.F32 R2, -RZ, R43.H1_H1 ;  /* 0x3000002bff027230 */ /* 0x001fe20000004100 */
[----:B------:R-:W-:Y:S01]  /*0cb0*/  LOP3.LUT P0, RZ, R6, 0x7, RZ, 0xc0, !PT ;  /* 0x0000000706ff7812 */ /* 0x000fe2000780c0ff */
[----:B------:R-:W-:-:S02]  /*0cc0*/  HADD2.F32 R3, -RZ, R24.H1_H1 ;  /* 0x30000018ff037230 */ /* 0x000fc40000004100 */
[----:B------:R-:W-:Y:S02]  /*0cd0*/  HADD2.F32 R43, -RZ, R43.H0_H0 ;  /* 0x2000002bff2b7230 */ /* 0x000fe40000004100 */
[----:B------:R-:W-:Y:S01]  /*0ce0*/  HADD2.F32 R24, -RZ, R24.H0_H0 ;  /* 0x20000018ff187230 */ /* 0x000fe20000004100 */
[----:B------:R-:W-:Y:S01]  /*0cf0*/  FMUL.FTZ R2, R2, R3 ;  /* 0x0000000302027220 */ /* 0x000fe20000410000 */
[----:B------:R-:W-:Y:S02]  /*0d00*/  HADD2.F32 R3, -RZ, R25.H0_H0 ;  /* 0x20000019ff037230 */ /* 0x000fe40000004100 */
[----:B------:R-:W-:Y:S01]  /*0d10*/  HADD2.F32 R4, -RZ, R53.H1_H1 ;  /* 0x30000035ff047230 */ /* 0x000fe20000004100 */
[----:B------:R-:W-:Y:S01]  /*0d20*/  FFMA.FTZ R24, R43, R24, R2 ;  /* 0x000000182b187223 */ /* 0x000fe20000010002 */
[----:B------:R-:W-:Y:S02]  /*0d30*/  HADD2.F32 R2, -RZ, R48.H0_H0 ;  /* 0x20000030ff027230 */ /* 0x000fe40000004100 */
[----:B-----5:R-:W-:-:S02]  /*0d40*/  HADD2.F32 R11, -RZ, R20.H1_H1 ;  /* 0x30000014ff0b7230 */ /* 0x020fc40000004100 */
[----:B------:R-:W-:Y:S01]  /*0d50*/  HADD2.F32 R48, -RZ, R48.H1_H1 ;  /* 0x30000030ff307230 */ /* 0x000fe20000004100 */
[----:B------:R-:W-:Y:S01]  /*0d60*/  FFMA.FTZ R24, R2, R3, R24 ;  /* 0x0000000302187223 */ /* 0x000fe20000010018 */
[----:B------:R-:W-:Y:S01]  /*0d70*/  HADD2.F32 R25, -RZ, R25.H1_H1 ;  /* 0x30000019ff197230 */ /* 0x000fe20000004100 */
[----:B------:R-:W-:Y:S01]  /*0d80*/  FMUL.FTZ R4, R4, R11 ;  /* 0x0000000b04047220 */ /* 0x000fe20000410000 */
[----:B------:R-:W-:Y:S02]  /*0d90*/  HADD2.F32 R2, -RZ, R9.H0_H0 ;  /* 0x20000009ff027230 */ /* 0x000fe40000004100 */
[----:B------:R-:W-:Y:S01]  /*0da0*/  HADD2.F32 R53, -RZ, R53.H0_H0 ;  /* 0x20000035ff357230 */ /* 0x000fe20000004100 */
[----:B------:R-:W-:Y:S01]  /*0db0*/  FFMA.FTZ R24, R48, R25, R24 ;  /* 0x0000001930187223 */ /* 0x000fe20000010018 */
[----:B------:R-:W-:Y:S02]  /*0dc0*/  HADD2.F32 R10, -RZ, R20.H0_H0 ;  /* 0x20000014ff0a7230 */ /* 0x000fe40000004100 */
[----:B------:R-:W-:-:S02]  /*0dd0*/  HADD2.F32 R3, -RZ, R26.H0_H0 ;  /* 0x2000001aff037230 */ /* 0x000fc40000004100 */
[----:B------:R-:W-:Y:S01]  /*0de0*/  HADD2.F32 R9, -RZ, R9.H1_H1 ;  /* 0x30000009ff097230 */ /* 0x000fe20000004100 */
[----:B------:R-:W-:Y:S01]  /*0df0*/  FFMA.FTZ R4, R53, R10, R4 ;  /* 0x0000000a35047223 */ /* 0x000fe20000010004 */
[----:B------:R-:W-:Y:S01]  /*0e00*/  HADD2.F32 R10, -RZ, R21.H0_H0 ;  /* 0x20000015ff0a7230 */ /* 0x000fe20000004100 */
[----:B------:R-:W-:Y:S01]  /*0e10*/  FFMA.FTZ R2, R2, R3, R24 ;  /* 0x0000000302027223 */ /* 0x000fe20000010018 */
[--C-:B------:R-:W-:Y:S02]  /*0e20*/  HADD2.F32 R3, -RZ, R55.reuse.H0_H0 ;  /* 0x20000037ff037230 */ /* 0x100fe40000004100 */
[----:B------:R-:W-:Y:S02]  /*0e30*/  HADD2.F32 R26, -RZ, R26.H1_H1 ;  /* 0x3000001aff1a7230 */ /* 0x000fe40000004100 */
[----:B------:R-:W-:Y:S01]  /*0e40*/  HADD2.F32 R55, -RZ, R55.H1_H1 ;  /* 0x30000037ff377230 */ /* 0x000fe20000004100 */
[----:B------:R-:W-:Y:S01]  /*0e50*/  FFMA.FTZ R4, R3, R10, R4 ;  /* 0x0000000a03047223 */ /* 0x000fe20000010004 */
[----:B------:R-:W-:Y:S01]  /*0e60*/  HADD2.F32 R3, -RZ, R27.H0_H0 ;  /* 0x2000001bff037230 */ /* 0x000fe20000004100 */
[----:B------:R-:W-:Y:S01]  /*0e70*/  FFMA.FTZ R9, R9, R26, R2 ;  /* 0x0000001a09097223 */ /* 0x000fe20000010002 */
[----:B------:R-:W-:-:S02]  /*0e80*/  HADD2.F32 R2, -RZ, R46.H0_H0 ;  /* 0x2000002eff027230 */ /* 0x000fc40000004100 */
[----:B------:R-:W-:Y:S02]  /*0e90*/  HADD2.F32 R21, -RZ, R21.H1_H1 ;  /* 0x30000015ff157230 */ /* 0x000fe40000004100 */
[----:B------:R-:W-:Y:S01]  /*0ea0*/  HADD2.F32 R46, -RZ, R46.H1_H1 ;  /* 0x3000002eff2e7230 */ /* 0x000fe20000004100 */
[----:B------:R-:W-:Y:S01]  /*0eb0*/  FFMA.FTZ R2, R2, R3, R9 ;  /* 0x0000000302027223 */ /* 0x000fe20000010009 */
[----:B------:R-:W-:Y:S01]  /*0ec0*/  HADD2.F32 R27, -RZ, R27.H1_H1 ;  /* 0x3000001bff1b7230 */ /* 0x000fe20000004100 */
[----:B------:R-:W-:Y:S01]  /*0ed0*/  FFMA.FTZ R4, R55, R21, R4 ;  /* 0x0000001537047223 */ /* 0x000fe20000010004 */
[--C-:B------:R-:W-:Y:S02]  /*0ee0*/  HADD2.F32 R11, -RZ, R51.reuse.H0_H0 ;  /* 0x20000033ff0b7230 */ /* 0x100fe40000004100 */
[----:B------:R-:W-:Y:S01]  /*0ef0*/  HADD2.F32 R10, -RZ, R22.H0_H0 ;  /* 0x20000016ff0a7230 */ /* 0x000fe20000004100 */
[----:B------:R-:W-:Y:S01]  /*0f00*/  FFMA.FTZ R27, R46, R27, R2 ;  /* 0x0000001b2e1b7223 */ /* 0x000fe20000010002 */
[----:B------:R-:W-:-:S02]  /*0f10*/  HADD2.F32 R51, -RZ, R51.H1_H1 ;  /* 0x30000033ff337230 */ /* 0x000fc40000004100 */
[----:B------:R-:W-:Y:S01]  /*0f20*/  HADD2.F32 R22, -RZ, R22.H1_H1 ;  /* 0x30000016ff167230 */ /* 0x000fe20000004100 */
[----:B------:R-:W-:Y:S01]  /*0f30*/  FFMA.FTZ R4, R11, R10, R4 ;  /* 0x0000000a0b047223 */ /* 0x000fe20000010004 */
[----:B------:R-:W-:Y:S02]  /*0f40*/  HADD2.F32 R2, -RZ, R8.H0_H0 ;  /* 0x20000008ff027230 */ /* 0x000fe40000004100 */
[----:B------:R-:W-:Y:S01]  /*0f50*/  HADD2.F32 R3, -RZ, R57.H0_H0 ;  /* 0x20000039ff037230 */ /* 0x000fe20000004100 */
[----:B------:R-:W-:Y:S01]  /*0f60*/  FFMA.FTZ R4, R51, R22, R4 ;  /* 0x0000001633047223 */ /* 0x000fe20000010004 */
[----:B------:R-:W-:Y:S02]  /*0f70*/  HADD2.F32 R9, -RZ, R54.H0_H0 ;  /* 0x20000036ff097230 */ /* 0x000fe40000004100 */
        /* <DEDUP_REMOVED lines=8> */
[----:B------:R-:W-:Y:S02]  /*1000*/  HADD2.F32 R9, -RZ, R54.H1_H1 ;  /* 0x30000036ff097230 */ /* 0x000fe40000004100 */
[----:B------:R-:W-:Y:S01]  /*1010*/  HADD2.F32 R23, -RZ, R23.H1_H1 ;  /* 0x30000017ff177230 */ /* 0x000fe20000004100 */
[----:B------:R-:W-:Y:S01]  /*1020*/  FFMA.FTZ R2, R2, R3, R8 ;  /* 0x0000000302027223 */ /* 0x000fe20000010008 */
[----:B------:R-:W-:-:S02]  /*1030*/  HADD2.F32 R42, -RZ, R42.H1_H1 ;  /* 0x3000002aff2a7230 */ /* 0x000fc40000004100 */
[----:B------:R-:W-:Y:S01]  /*1040*/  HADD2.F32 R59, -RZ, R59.H1_H1 ;  /* 0x3000003bff3b7230 */ /* 0x000fe20000004100 */
[----:B------:R-:W-:Y:S01]  /*1050*/  FFMA.FTZ R4, R9, R23, R4 ;  /* 0x0000001709047223 */ /* 0x000fe20000010004 */
[--C-:B------:R-:W-:Y:S02]  /*1060*/  HADD2.F32 R3, -RZ, R49.reuse.H0_H0 ;  /* 0x20000031ff037230 */ /* 0x100fe40000004100 */
        /* <DEDUP_REMOVED lines=8> */
[----:B------:R-:W-:Y:S02]  /*10f0*/  HADD2.F32 R22, -RZ, R0.H1_H1 ;  /* 0x30000000ff167230 */ /* 0x000fe40000004100 */
        /* <DEDUP_REMOVED lines=11> */
[--C-:B------:R-:W-:Y:S02]  /*11b0*/  HADD2.F32 R21, -RZ, R29.reuse.H0_H0 ;  /* 0x2000001dff157230 */ /* 0x100fe40000004100 */
[----:B------:R-:W-:Y:S01]  /*11c0*/  HADD2.F32 R20, -RZ, R29.H1_H1 ;  /* 0x3000001dff147230 */ /* 0x000fe20000004100 */
[----:B------:R-:W-:Y:S01]  /*11d0*/  FFMA.FTZ R22, R22, R25, R42 ;  /* 0x0000001916167223 */ /* 0x000fe2000001002a */
[----:B------:R-:W-:-:S02]  /*11e0*/  HADD2.F32 R7, -RZ, R7.H1_H1 ;  /* 0x30000007ff077230 */ /* 0x000fc40000004100 */
[--C-:B------:R-:W-:Y:S02]  /*11f0*/  HADD2.F32 R29, -RZ, R47.reuse.H0_H0 ;  /* 0x2000002fff1d7230 */ /* 0x100fe40000004100 */
[----:B------:R-:W-:Y:S02]  /*1200*/  HADD2.F32 R26, -RZ, R34.H0_H0 ;  /* 0x20000022ff1a7230 */ /* 0x000fe40000004100 */
[----:B------:R-:W-:Y:S02]  /*1210*/  HADD2.F32 R58, -RZ, R58.H1_H1 ;  /* 0x3000003aff3a7230 */ /* 0x000fe40000004100 */
[----:B------:R-:W-:Y:S01]  /*1220*/  HADD2.F32 R8, -RZ, R12.H0_H0 ;  /* 0x2000000cff087230 */ /* 0x000fe20000004100 */
[----:B------:R-:W-:Y:S01]  /*1230*/  FFMA.FTZ R24, R29, R26, R24 ;  /* 0x0000001a1d187223 */ /* 0x000fe20000010018 */
        /* <DEDUP_REMOVED lines=8> */
[----:B------:R-:W-:Y:S02]  /*12c0*/  HADD2.F32 R25, -RZ, R50.H0_H0 ;  /* 0x20000032ff197230 */ /* 0x000fe40000004100 */
[----:B------:R-:W-:Y:S01]  /*12d0*/  HADD2.F32 R22, -RZ, R35.H0_H0 ;  /* 0x20000023ff167230 */ /* 0x000fe20000004100 */
[----:B------:R-:W-:Y:S01]  /*12e0*/  FFMA.FTZ R7, R12, R23, R7 ;  /* 0x000000170c077223 */ /* 0x000fe20000010007 */
[----:B------:R-:W-:-:S02]  /*12f0*/  HADD2.F32 R4, -RZ, R13.H0_H0 ;  /* 0x2000000dff047230 */ /* 0x000fc40000004100 */
[----:B------:R-:W-:Y:S01]  /*1300*/  HADD2.F32 R27, -RZ, R50.H1_H1 ;  /* 0x30000032ff1b7230 */ /* 0x000fe20000004100 */
[----:B------:R-:W-:Y:S01]  /*1310*/  FFMA.FTZ R24, R25, R22, R24 ;  /* 0x0000001619187223 */ /* 0x000fe20000010018 */
[----:B------:R-:W-:Y:S01]  /*1320*/  HADD2.F32 R35, -RZ, R35.H1_H1 ;  /* 0x30000023ff237230 */ /* 0x000fe20000004100 */
[----:B------:R-:W-:Y:S01]  /*1330*/  FFMA.FTZ R4, R4, R21, R7 ;  /* 0x0000001504047223 */ /* 0x000fe20000010007 */
[----:B------:R-:W-:Y:S02]  /*1340*/  HADD2.F32 R13, -RZ, R13.H1_H1 ;  /* 0x3000000dff0d7230 */ /* 0x000fe40000004100 */
[----:B------:R-:W-:Y:S01]  /*1350*/  HADD2.F32 R23, -RZ, R16.H0_H0 ;  /* 0x20000010ff177230 */ /* 0x000fe20000004100 */
[----:B------:R-:W-:Y:S01]  /*1360*/  FFMA.FTZ R24, R27, R35, R24 ;  /* 0x000000231b187223 */ /* 0x000fe20000010018 */
[----:B------:R-:W-:Y:S01]  /*1370*/  HADD2.F32 R8, -RZ, R36.H0_H0 ;  /* 0x20000024ff087230 */ /* 0x000fe20000004100 */
[----:B------:R-:W-:Y:S01]  /*1380*/  FFMA.FTZ R4, R13, R20, R4 ;  /* 0x000000140d047223 */ /* 0x000fe20000010004 */
[----:B------:R-:W-:-:S02]  /*1390*/  HADD2.F32 R3, -RZ, R14.H0_H0 ;  /* 0x2000000eff037230 */ /* 0x000fc40000004100 */
[----:B------:R-:W-:Y:S01]  /*13a0*/  HADD2.F32 R10, -RZ, R30.H0_H0 ;  /* 0x2000001eff0a7230 */ /* 0x000fe20000004100 */
[----:B------:R-:W-:Y:S01]  /*13b0*/  FFMA.FTZ R24, R23, R8, R24 ;  /* 0x0000000817187223 */ /* 0x000fe20000010018 */
[----:B------:R-:W-:Y:S02]  /*13c0*/  HADD2.F32 R7, -RZ, R16.H1_H1 ;  /* 0x30000010ff077230 */ /* 0x000fe40000004100 */
[----:B------:R-:W-:Y:S01]  /*13d0*/  HADD2.F32 R36, -RZ, R36.H1_H1 ;  /* 0x30000024ff247230 */ /* 0x000fe20000004100 */
[----:B------:R-:W-:Y:S01]  /*13e0*/  FFMA.FTZ R3, R3, R10, R4 ;  /* 0x0000000a03037223 */ /* 0x000fe20000010004 */
[----:B------:R-:W-:Y:S02]  /*13f0*/  HADD2.F32 R14, -RZ, R14.H1_H1 ;  /* 0x3000000eff0e7230 */ /* 0x000fe40000004100 */
[----:B------:R-:W-:Y:S01]  /*1400*/  HADD2.F32 R11, -RZ, R30.H1_H1 ;  /* 0x3000001eff0b7230 */ /* 0x000fe20000004100 */
[----:B------:R-:W-:Y:S01]  /*1410*/  FFMA.FTZ R24, R7, R36, R24 ;  /* 0x0000002407187223 */ /* 0x000fe20000010018 */
[----:B------:R-:W-:-:S02]  /*1420*/  HADD2.F32 R13, -RZ, R17.H0_H0 ;  /* 0x20000011ff0d7230 */ /* 0x000fc40000004100 */
[----:B------:R-:W-:Y:S01]  /*1430*/  HADD2.F32 R8, -RZ, R37.H0_H0 ;  /* 0x20000025ff087230 */ /* 0x000fe20000004100 */
        /* <DEDUP_REMOVED lines=16> */
[----:B------:R-:W-:-:S02]  /*1540*/  HADD2.F32 R7, -RZ, R19.H0_H0 ;  /* 0x20000013ff077230 */ /* 0x000fc40000004100 */
[----:B------:R-:W-:Y:S01]  /*1550*/  HADD2.F32 R2, -RZ, R39.H0_H0 ;  /* 0x20000027ff027230 */ /* 0x000fe20000004100 */
[----:B------:R-:W-:Y:S01]  /*1560*/  FFMA.FTZ R24, R3, R38, R24 ;  /* 0x0000002603187223 */ /* 0x000fe20000010018 */
[----:B------:R-:W-:Y:S01]  /*1570*/  HADD2.F32 R19, -RZ, R19.H1_H1 ;  /* 0x30000013ff137230 */ /* 0x000fe20000004100 */
[----:B------:R-:W0:Y:S01]  /*1580*/  SHFL.BFLY PT, R3, R0, 0x4, 0x1f ;  /* 0x0c801f0000037f89 */ /* 0x000e2200000e0000 */
[----:B------:R-:W-:Y:S01]  /*1590*/  HADD2.F32 R39, -RZ, R39.H1_H1 ;  /* 0x30000027ff277230 */ /* 0x000fe20000004100 */
[----:B------:R-:W-:-:S04]  /*15a0*/  FFMA.FTZ R24, R7, R2, R24 ;  /* 0x0000000207187223 */ /* 0x000fc80000010018 */
[----:B------:R-:W-:-:S05]  /*15b0*/  FFMA.FTZ R24, R19, R39, R24 ;  /* 0x0000002713187223 */ /* 0x000fca0000010018 */
[----:B------:R-:W1:Y:S01]  /*15c0*/  SHFL.BFLY PT, R7, R24, 0x4, 0x1f ;  /* 0x0c801f0018077f89 */ /* 0x000e6200000e0000 */
[----:B0-----:R-:W-:-:S05]  /*15d0*/  FADD.FTZ R3, R0, R3 ;  /* 0x0000000300037221 */ /* 0x001fca0000010000 */
[----:B------:R-:W0:Y:S01]  /*15e0*/  SHFL.BFLY PT, R2, R3, 0x2, 0x1f ;  /* 0x0c401f0003027f89 */ /* 0x000e2200000e0000 */
[----:B-1----:R-:W-:-:S05]  /*15f0*/  FADD.FTZ R8, R24, R7 ;  /* 0x0000000718087221 */ /* 0x002fca0000010000 */
[----:B------:R-:W1:Y:S01]  /*1600*/  SHFL.BFLY PT, R9, R8, 0x2, 0x1f ;  /* 0x0c401f0008097f89 */ /* 0x000e6200000e0000 */
[----:B0-----:R-:W-:Y:S01]  /*1610*/  FADD.FTZ R4, R3, R2 ;  /* 0x0000000203047221 */ /* 0x001fe20000010000 */
[----:B------:R-:W-:Y:S02]  /*1620*/  SHF.R.S32.HI R2, RZ, 0x1f, R5 ;  /* 0x0000001fff027819 */ /* 0x000fe40000011405 */
[----:B------:R-:W-:Y:S02]  /*1630*/  LEA.HI R5, P1, R6, R5, RZ, 0x1d ;  /* 0x0000000506057211 */ /* 0x000fe4000783e8ff */
[----:B------:R-:W0:Y:S02]  /*1640*/  SHFL.BFLY PT, R7, R4, 0x1, 0x1f ;  /* 0x0c201f0004077f89 */ /* 0x000e2400000e0000 */
[----:B------:R-:W-:Y:S02]  /*1650*/  IADD3.X R6, RZ, R2, RZ, P1, !PT ;  /* 0x00000002ff067210 */ /* 0x000fe40000ffe4ff */
[----:B------:R-:W-:Y:S01]  /*1660*/  LEA R2, P1, R5, c[0x0][0x3c8], 0x2 ;  /* 0x0000f20005027a11 */ /* 0x000fe200078210ff */
[----:B-1----:R-:W-:-:S03]  /*1670*/  FADD.FTZ R9, R8, R9 ;  /* 0x0000000908097221 */ /* 0x002fc60000010000 */
[----:B------:R-:W-:Y:S02]  /*1680*/  LEA.HI.X R3, R5, c[0x0][0x3cc], R6, 0x2, P1 ;  /* 0x0000f30005037a11 */ /* 0x000fe400008f1406 */
[----:B------:R-:W1:Y:S01]  /*1690*/  SHFL.BFLY PT, R0, R9, 0x1, 0x1f ;  /* 0x0c201f0009007f89 */ /* 0x000e6200000e0000 */
[----:B0-----:R-:W-:-:S04]  /*16a0*/  FADD.FTZ R7, R4, R7 ;  /* 0x0000000704077221 */ /* 0x001fc80000010000 */
[----:B------:R-:W-:-:S05]  /*16b0*/  FMUL.FTZ R7, R7, c[0x0][0x2d4] ;  /* 0x0000b50007077a20 */ /* 0x000fca0000410000 */
[----:B------:R0:W-:Y:S01]  /*16c0*/  @!P0 STG.E [R2.64], R7 ;  /* 0x0000000702008986 */ /* 0x0001e2000c101904 */
[----:B-1----:R-:W-:Y:S01]  /*16d0*/  FADD.FTZ R0, R9, R0 ;  /* 0x0000000009007221 */ /* 0x002fe20000010000 */
[----:B------:R-:W-:Y:S06]  /*16e0*/  @P0 EXIT ;  /* 0x000000000000094d */ /* 0x000fec0003800000 */
[----:B------:R-:W-:-:S05]  /*16f0*/  FMUL.FTZ R5, R0, c[0x0][0x2d4] ;  /* 0x0000b50000057a20 */ /* 0x000fca0000410000 */
[----:B------:R-:W-:Y:S01]  /*1700*/  STG.E [R2.64+0x80], R5 ;  /* 0x0000800502007986 */ /* 0x000fe2000c101904 */
[----:B------:R-:W-:Y:S05]  /*1710*/  EXIT ;  /* 0x000000000000794d */ /* 0x000fea0003800000 */
.L_x_507:
        /* <DEDUP_REMOVED lines=14> */
.L_x_811:


//--------------------- .text._ZN5flash25flash_bwd_dot_do_o_kernelILb1E23Flash_bwd_kernel_traitsILi192ELi64ELi64ELi8ELi4ELi2ELi2ELb1ELb1EN7cutlass6half_tE19Flash_kernel_traitsILi192ELi64ELi64ELi8ES3_EEEEvNS_16Flash_bwd_paramsE --------------------------
	.section	.text._ZN5flash25flash_bwd_dot_do_o_kernelILb1E23Flash_bwd_kernel_traitsILi192ELi64ELi64ELi8ELi4ELi2ELi2ELb1ELb1EN7cutlass6half_tE19Flash_kernel_traitsILi192ELi64ELi64ELi8ES3_EEEEvNS_16Flash_bwd_paramsE,"ax",@progbits
	.sectioninfo	@"SHI_REGISTERS=65"
	.align	128
        .global         _ZN5flash25flash_bwd_dot_do_o_kernelILb1E23Flash_bwd_kernel_traitsILi192ELi64ELi64ELi8ELi4ELi2ELi2ELb1ELb1EN7cutlass6half_tE19Flash_kernel_traitsILi192ELi64ELi64ELi8ES3_EEEEvNS_16Flash_bwd_paramsE
        .type           _ZN5flash25flash_bwd_dot_do_o_kernelILb1E23Flash_bwd_kernel_traitsILi192ELi64ELi64ELi8ELi4ELi2ELi2ELb1ELb1EN7cutlass6half_tE19Flash_kernel_traitsILi192ELi64ELi64ELi8ES3_EEEEvNS_16Flash_bwd_paramsE,@function
        .size           _ZN5flash25flash_bwd_dot_do_o_kernelILb1E23Flash_bwd_kernel_traitsILi192ELi64ELi64ELi8ELi4ELi2ELi2ELb1ELb1EN7cutlass6half_tE19Flash_kernel_traitsILi192ELi64ELi64ELi8ES3_EEEEvNS_16Flash_bwd_paramsE,(.L_x_812 - _ZN5flash25flash_bwd_dot_do_o_kernelILb1E23Flash_bwd_kernel_traitsILi192ELi64ELi64ELi8ELi4ELi2ELi2ELb1ELb1EN7cutlass6half_tE19Flash_kernel_traitsILi192ELi64ELi64ELi8ES3_EEEEvNS_16Flash_bwd_paramsE)
        .other          _ZN5flash25flash_bwd_dot_do_o_kernelILb1E23Flash_bwd_kernel_traitsILi192ELi64ELi64ELi8ELi4ELi2ELi2ELb1ELb1EN7cutlass6half_tE19Flash_kernel_traitsILi192ELi64ELi64ELi8ES3_EEEEvNS_16Flash_bwd_paramsE,@"STO_CUDA_ENTRY STV_DEFAULT"
_ZN5flash25flash_bwd_dot_do_o_kernelILb1E23Flash_bwd_kernel_traitsILi192ELi64ELi64ELi8ELi4ELi2ELi2ELb1ELb1EN7cutlass6half_tE19Flash_kernel_traitsILi192ELi64ELi64ELi8ES3_EEEEvNS_16Flash_bwd_paramsE:
.text._ZN5flash25flash_bwd_dot_do_o_kernelILb1E23Flash_bwd_kernel_traitsILi192ELi64ELi64ELi8ELi4ELi2ELi2ELb1ELb1EN7cutlass6half_tE19Flash_kernel_traitsILi192ELi64ELi64ELi8ES3_EEEEvNS_16Flash_bwd_paramsE:
        /* <DEDUP_REMOVED lines=11> */
[----:B0-----:R-:W-:Y:S01]  /*00b0*/  IMAD.SHL.U32 R5, R5, 0x40, RZ ;  /* 0x0000004005057824 */ /* 0x001fe200078e00ff */
[----:B--2---:R-:W-:-:S02]  /*00c0*/  @P0 IADD3 R8, R8, -R7, RZ ;  /* 0x8000000708080210 */ /* 0x004fc40007ffe0ff */
[----:B------:R-:W-:-:S04]  /*00d0*/  @!P0 MOV R8, c[0x0][0x214] ;  /* 0x0000850000088a02 */ /* 0x000fc80000000f00 */
[----:B------:R-:W-:-:S13]  /*00e0*/  ISETP.GT.AND P1, PT, R8, R5, PT ;  /* 0x000000050800720c */ /* 0x000fda0003f24270 */
[----:B------:R-:W-:Y:S05]  /*00f0*/  @!P1 EXIT ;  /* 0x000000000000994d */ /* 0x000fea0003800000 */
[----:B------:R-:W-:Y:S01]  /*0100*/  ISETP.NE.AND P1, PT, R7, -0x1, PT ;  /* 0xffffffff0700780c */ /* 0x000fe20003f25270 */
[----:B------:R-:W-:Y:S01]  /*0110*/  IMAD.WIDE R2, R12, 0x80, RZ ;  /* 0x000000800c027825 */ /* 0x000fe200078e02ff */
[----:B------:R-:W-:Y:S01]  /*0120*/  MOV R36, c[0x0][0x1c0] ;  /* 0x0000700000247a02 */ /* 0x000fe20000000f00 */
[----:B------:R-:W0:Y:S01]  /*0130*/  S2R R38, SR_TID.X ;  /* 0x0000000000267919 */ /* 0x000e220000002100 */
[----:B------:R-:W-:Y:S02]  /*0140*/  ULDC.U8 UR6, c[0x0][0x328] ;  /* 0x0000ca0000067ab9 */ /* 0x000fe40000000000 */
[----:B------:R-:W-:Y:S02]  /*0150*/  SEL R18, R2, RZ, P0 ;  /* 0x000000ff02127207 */ /* 0x000fe40000000000 */
[----:B------:R-:W-:Y:S02]  /*0160*/  SEL R19, R3, RZ, P0 ;  /* 0x000000ff03137207 */ /* 0x000fe40000000000 */
[----:B------:R-:W-:-:S03]  /*0170*/  SHF.R.S32.HI R3, RZ, 0x1f, R36 ;  /* 0x0000001fff037819 */ /* 0x000fc60000011424 */
[C---:B------:R-:W-:Y:S01]  /*0180*/  @P1 IMAD.WIDE.U32 R10, R7.reuse, c[0x0][0x370], RZ ;  /* 0x0000dc00070a1a25 */ /* 0x040fe200078e00ff */
[--C-:B------:R-:W-:Y:S02]  /*0190*/  @!P1 SHF.R.S32.HI R0, RZ, 0x1f, R12.reuse ;  /* 0x0000001fff009819 */ /* 0x100fe4000001140c */
[----:B------:R-:W-:Y:S01]  /*01a0*/  @!P1 SHF.R.S32.HI R20, RZ, 0x1f, R12 ;  /* 0x0000001fff149819 */ /* 0x000fe2000001140c */
[----:B------:R-:W-:Y:S01]  /*01b0*/  @P1 IMAD R2, R7, c[0x0][0x374], R11 ;  /* 0x0000dd0007021a24 */ /* 0x000fe200078e020b */
[----:B------:R-:W-:Y:S01]  /*01c0*/  @P1 MOV R4, R10 ;  /* 0x0000000a00041202 */ /* 0x000fe20000000f00 */
[----:B------:R-:W-:Y:S01]  /*01d0*/  IMAD.WIDE R10, R12, c[0x0][0x224], RZ ;  /* 0x000089000c0a7a25 */ /* 0x000fe200078e02ff */
[----:B------:R-:W-:Y:S02]  /*01e0*/  @P1 MOV R21, R7 ;  /* 0x0000000700151202 */ /* 0x000fe40000000f00 */
[----:B------:R-:W-:Y:S01]  /*01f0*/  @!P1 MOV R21, 0xffffffff ;  /* 0xffffffff00159802 */ /* 0x000fe20000000f00 */
[----:B------:R-:W-:-:S02]  /*0200*/  @!P1 IMAD R9, R0, c[0x0][0x368], RZ ;  /* 0x0000da0000099a24 */ /* 0x000fc400078e02ff */
[----:B------:R-:W-:Y:S02]  /*0210*/  IMAD R11, R11, c[0x0][0x1c0], RZ ;  /* 0x000070000b0b7a24 */ /* 0x000fe400078e02ff */
[----:B------:R-:W-:-:S04]  /*0220*/  @!P1 IMAD.WIDE.U32 R14, R12, c[0x0][0x368], RZ ;  /* 0x0000da000c0e9a25 */ /* 0x000fc800078e00ff */
[----:B------:R-:W-:Y:S02]  /*0230*/  @!P1 IMAD R9, R12, c[0x0][0x36c], R9 ;  /* 0x0000db000c099a24 */ /* 0x000fe400078e0209 */
[----:B------:R-:W-:Y:S02]  /*0240*/  IMAD R13, R10, R3, R11 ;  /* 0x000000030a0d7224 */ /* 0x000fe400078e020b */
[----:B------:R-:W-:Y:S01]  /*0250*/  @!P1 IMAD R3, R20, c[0x0][0x1e0], RZ ;  /* 0x0000780014039a24 */ /* 0x000fe200078e02ff */
[----:B------:R-:W-:Y:S01]  /*0260*/  @!P1 IADD3 R2, R15, R9, RZ ;  /* 0x000000090f029210 */ /* 0x000fe20007ffe0ff */
[----:B------:R-:W-:Y:S01]  /*0270*/  @!P1 IMAD.MOV.U32 R4, RZ, RZ, R14 ;  /* 0x000000ffff049224 */ /* 0x000fe200078e000e */
[----:B------:R-:W-:Y:S01]  /*0280*/  SHF.R.S32.HI R20, RZ, 0x1f, R5 ;  /* 0x0000001fff147819 */ /* 0x000fe20000011405 */
[----:B------:R-:W-:-:S04]  /*0290*/  @P1 IMAD.WIDE.U32 R16, R7, c[0x0][0x1e8], RZ ;  /* 0x00007a0007101a25 */ /* 0x000fc800078e00ff */
[----:B------:R-:W-:Y:S01]  /*02a0*/  @!P1 IMAD.WIDE.U32 R14, R12, c[0x0][0x1e0], RZ ;  /* 0x000078000c0e9a25 */ /* 0x000fe200078e00ff */
[----:B------:R-:W-:-:S03]  /*02b0*/  @P1 MOV R6, R16 ;  /* 0x0000001000061202 */ /* 0x000fc60000000f00 */
[----:B------:R-:W-:Y:S01]  /*02c0*/  @!P1 IMAD R9, R12, c[0x0][0x1e4], R3 ;  /* 0x000079000c099a24 */ /* 0x000fe200078e0203 */
[----:B------:R-:W-:Y:S01]  /*02d0*/  @!P1 MOV R6, R14 ;  /* 0x0000000e00069202 */ /* 0x000fe20000000f00 */
[----:B------:R-:W-:Y:S01]  /*02e0*/  IMAD.WIDE.U32 R10, R10, c[0x0][0x1c0], RZ ;  /* 0x000070000a0a7a25 */ /* 0x000fe200078e00ff */
[----:B------:R-:W1:Y:S03]  /*02f0*/  S2R R3, SR_CTAID.Z ;  /* 0x0000000000037919 */ /* 0x000e660000002700 */
[----:B------:R-:W-:Y:S01]  /*0300*/  @P1 IMAD R0, R7, c[0x0][0x1ec], R17 ;  /* 0x00007b0007001a24 */ /* 0x000fe200078e0211 */
[----:B------:R-:W-:Y:S01]  /*0310*/  @!P1 IADD3 R0, R15, R9, RZ ;  /* 0x000000090f009210 */ /* 0x000fe20007ffe0ff */
[----:B------:R-:W-:Y:S01]  /*0320*/  IMAD.MOV.U32 R9, RZ, RZ, c[0x0][0x22c] ;  /* 0x00008b00ff097624 */ /* 0x000fe200078e00ff */
[----:B------:R-:W-:Y:S01]  /*0330*/  IADD3 R11, R11, R13, RZ ;  /* 0x0000000d0b0b7210 */ /* 0x000fe20007ffe0ff */
[----:B------:R-:W-:Y:S01]  /*0340*/  IMAD.WIDE R14, R36, c[0x0][0x22c], RZ ;  /* 0x00008b00240e7a25 */ /* 0x000fe200078e02ff */
[----:B------:R-:W-:-:S02]  /*0350*/  IADD3 R13, P0, R5, R18, RZ ;  /* 0x00000012050d7210 */ /* 0x000fc40007f1e0ff */
[----:B------:R-:W-:Y:S01]  /*0360*/  SHF.R.S32.HI R9, RZ, 0x1f, R9 ;  /* 0x0000001fff097819 */ /* 0x000fe20000011409 */
[----:B------:R-:W-:Y:S01]  /*0370*/  IMAD R11, R11, c[0x0][0x22c], RZ ;  /* 0x00008b000b0b7a24 */ /* 0x000fe200078e02ff */
[----:B------:R-:W-:Y:S01]  /*0380*/  MOV R17, RZ ;  /* 0x000000ff00117202 */ /* 0x000fe20000000f00 */
[----:B------:R-:W-:Y:S02]  /*0390*/  IMAD R16, R15, R21, RZ ;  /* 0x000000150f107224 */ /* 0x000fe400078e02ff */
[----:B------:R-:W-:Y:S01]  /*03a0*/  IMAD R11, R9, R10, R11 ;  /* 0x0000000a090b7224 */ /* 0x000fe200078e020b */
[----:B------:R-:W-:Y:S01]  /*03b0*/  IADD3.X R9, R20, R19, RZ, P0, !PT ;  /* 0x0000001314097210 */ /* 0x000fe200007fe4ff */
[----:B------:R-:W-:Y:S01]  /*03c0*/  IMAD R23, R14, R17, R16 ;  /* 0x000000110e177224 */ /* 0x000fe200078e0210 */
[----:B------:R-:W-:Y:S01]  /*03d0*/  ISETP.NE.AND P0, PT, RZ, UR6, PT ;  /* 0x00000006ff007c0c */ /* 0x000fe2000bf05270 */
[----:B------:R-:W-:-:S04]  /*03e0*/  IMAD.WIDE.U32 R16, R10, c[0x0][0x22c], RZ ;  /* 0x00008b000a107a25 */ /* 0x000fc800078e00ff */
[----:B------:R-:W-:-:S04]  /*03f0*/  IMAD.WIDE.U32 R18, R14, R21, RZ ;  /* 0x000000150e127225 */ /* 0x000fc800078e00ff */
[-C--:B------:R-:W-:Y:S02]  /*0400*/  IMAD R21, R9, R14.reuse, RZ ;  /* 0x0000000e09157224 */ /* 0x080fe400078e02ff */
[----:B------:R-:W-:Y:S01]  /*0410*/  IMAD.IADD R22, R17, 0x1, R11 ;  /* 0x0000000111167824 */ /* 0x000fe200078e020b */
[----:B------:R-:W-:Y:S01]  /*0420*/  @P1 IADD3 R22, R19, R23, RZ ;  /* 0x0000001713161210 */ /* 0x000fe20007ffe0ff */
[----:B-1----:R-:W-:Y:S02]  /*0430*/  IMAD R9, R3, c[0x0][0x22c], RZ ;  /* 0x00008b0003097a24 */ /* 0x002fe400078e02ff */
[----:B------:R-:W-:Y:S01]  /*0440*/  IMAD.WIDE.U32 R10, R13, R14, RZ ;  /* 0x0000000e0d0a7225 */ /* 0x000fe200078e00ff */
[----:B------:R-:W-:-:S03]  /*0450*/  SHF.R.S32.HI R14, RZ, 0x1f, R3 ;  /* 0x0000001fff0e7819 */ /* 0x000fc60000011403 */
[----:B------:R-:W-:Y:S01]  /*0460*/  IMAD R17, R15, R13, R21 ;  /* 0x0000000d0f117224 */ /* 0x000fe200078e0215 */
[----:B------:R-:W-:Y:S02]  /*0470*/  SEL R21, R16, R18, !P1 ;  /* 0x0000001210157207 */ /* 0x000fe40004800000 */
[----:B------:R-:W-:Y:S02]  /*0480*/  SHF.R.S32.HI R16, RZ, 0x1f, R9 ;  /* 0x0000001fff107819 */ /* 0x000fe40000011409 */
[----:B------:R-:W-:Y:S01]  /*0490*/  IADD3 R17, R11, R17, RZ ;  /* 0x000000110b117210 */ /* 0x000fe20007ffe0ff */
[----:B------:R-:W-:Y:S05]  /*04a0*/  @!P0 BRA `(.L_x_508) ;  /* 0x0000007000008947 */ /* 0x000fea0003800000 */
[----:B0-----:R-:W-:Y:S01]  /*04b0*/  HFMA2.MMA R13, -RZ, RZ, 0, 7.62939453125e-06 ;  /* 0x00000080ff0d7435 */ /* 0x001fe200000001ff */
[----:B------:R-:W-:Y:S01]  /*04c0*/  @!P1 IMAD R7, R12, c[0x0][0x224], RZ ;  /* 0x000089000c079a24 */ /* 0x000fe200078e02ff */
[----:B------:R-:W-:-:S03]  /*04d0*/  MOV R18, c[0x0][0x210] ;  /* 0x0000840000127a02 */ /* 0x000fc60000000f00 */
[----:B------:R-:W-:-:S05]  /*04e0*/  IMAD R7, R12, 0x80, R7 ;  /* 0x000000800c077824 */ /* 0x000fca00078e0207 */
[----:B------:R-:W-:-:S04]  /*04f0*/  IMAD R12, R13, R18, c[0x0][0x234] ;  /* 0x00008d000d0c7624 */ /* 0x000fc800078e0212 */
[----:B------:R-:W-:Y:S01]  /*0500*/  IMAD R12, R12, R3, R7 ;  /* 0x000000030c0c7224 */ /* 0x000fe200078e0207 */
[----:B------:R-:W-:Y:S05]  /*0510*/  BRA `(.L_x_509) ;  /* 0x0000002000007947 */ /* 0x000fea0003800000 */
.L_x_508:
[----:B0-----:R-:W-:-:S04]  /*0520*/  IMAD R12, R12, c[0x0][0x1c0], R3 ;  /* 0x000070000c0c7a24 */ /* 0x001fc800078e0203 */
[----:B------:R-:W-:Y:S02]  /*0530*/  IMAD R12, R12, c[0x0][0x224], RZ ;  /* 0x000089000c0c7a24 */ /* 0x000fe400078e02ff */
.L_x_509:
[----:B------:R-:W-:Y:S01]  /*0540*/  SHF.R.S32.HI R7, RZ, 0x1f, R38 ;  /* 0x0000001fff077819 */ /* 0x000fe20000011426 */
[----:B------:R-:W-:Y:S01]  /*0550*/  IMAD R36, R36, c[0x0][0x22c], RZ ;  /* 0x00008b0024247a24 */ /* 0x000fe200078e02ff */
[----:B------:R-:W-:Y:S01]  /*0560*/  IADD3 R18, P0, P1, R10, R21, R9 ;  /* 0x000000150a127210 */ /* 0x000fe2000791e009 */
[C---:B------:R-:W-:Y:S01]  /*0570*/  IMAD R10, R20.reuse, c[0x0][0x370], RZ ;  /* 0x0000dc00140a7a24 */ /* 0x040fe200078e02ff */
[CC--:B------:R-:W-:Y:S01]  /*0580*/  LEA.HI R13, R7.reuse, R38.reuse, RZ, 0x4 ;  /* 0x00000026070d7211 */ /* 0x0c0fe200078f20ff */
[----:B------:R-:W-:Y:S01]  /*0590*/  IMAD R20, R20, c[0x0][0x1e8], RZ ;  /* 0x00007a0014147a24 */ /* 0x000fe200078e02ff */
[----:B------:R-:W-:Y:S01]  /*05a0*/  LEA.HI R7, R7, R38, RZ, 0x3 ;  /* 0x0000002607077211 */ /* 0x000fe200078f18ff */
[----:B------:R-:W-:Y:S01]  /*05b0*/  IMAD.IADD R35, R5, 0x1, R12 ;  /* 0x0000000105237824 */ /* 0x000fe200078e020c */
[----:B------:R-:W-:Y:S01]  /*05c0*/  LOP3.LUT R15, R13, 0x3ffffff0, RZ, 0xc0, !PT ;  /* 0x3ffffff00d0f7812 */ /* 0x000fe200078ec0ff */
[----:B------:R-:W-:Y:S01]  /*05d0*/  BSSY B0, `(.L_x_510) ;  /* 0x000003b000007945 */ /* 0x000fe20003800000 */
[----:B------:R-:W-:-:S02]  /*05e0*/  LOP3.LUT R11, R7, 0x1ffffff8, RZ, 0xc0, !PT ;  /* 0x1ffffff8070b7812 */ /* 0x000fc400078ec0ff */
[-C--:B------:R-:W-:Y:S02]  /*05f0*/  IADD3 R15, -R15, R38.reuse, RZ ;  /* 0x000000260f0f7210 */ /* 0x080fe40007ffe1ff */
[----:B------:R-:W-:Y:S02]  /*0600*/  IADD3 R11, -R11, R38, RZ ;  /* 0x000000260b0b7210 */ /* 0x000fe40007ffe1ff */
[----:B------:R-:W-:Y:S02]  /*0610*/  SHF.R.S32.HI R13, RZ, 0x4, R13 ;  /* 0x00000004ff0d7819 */ /* 0x000fe4000001140d */
[----:B------:R-:W-:Y:S02]  /*0620*/  SHF.L.U32 R30, R11, 0x3, RZ ;  /* 0x000000030b1e7819 */ /* 0x000fe400000006ff */
[----:B------:R-:W-:Y:S02]  /*0630*/  SHF.L.U32 R15, R15, 0x2, RZ ;  /* 0x000000020f0f7819 */ /* 0x000fe400000006ff */
[----:B------:R-:W-:-:S02]  /*0640*/  SHF.R.S32.HI R31, RZ, 0x1f, R30 ;  /* 0x0000001fff1f7819 */ /* 0x000fc4000001141e */
[----:B------:R-:W-:Y:S01]  /*0650*/  IADD3.X R16, R17, R22, R16, P0, P1 ;  /* 0x0000001611107210 */ /* 0x000fe200007e2410 */
[----:B------:R-:W-:Y:S01]  /*0660*/  IMAD R13, R13, R36, R15 ;  /* 0x000000240d0d7224 */ /* 0x000fe200078e020f */
[C---:B------:R-:W-:Y:S01]  /*0670*/  IADD3 R17, -R5.reuse, R8, RZ ;  /* 0x0000000805117210 */ /* 0x040fe20007ffe1ff */
[----:B------:R-:W-:Y:S01]  /*0680*/  IMAD.WIDE.U32 R8, R5, c[0x0][0x370], R30 ;  /* 0x0000dc0005087a25 */ /* 0x000fe200078e001e */
[----:B------:R-:W-:Y:S01]  /*0690*/  SHF.R.S32.HI R34, RZ, 0x3, R7 ;  /* 0x00000003ff227819 */ /* 0x000fe20000011407 */
[----:B------:R-:W-:Y:S01]  /*06a0*/  CS2R R22, SRZ ;  /* 0x0000000000167805 */ /* 0x000fe2000001ff00 */
[----:B------:R-:W-:Y:S01]  /*06b0*/  IADD3 R12, P2, R13, R18, RZ ;  /* 0x000000120d0c7210 */ /* 0x000fe20007f5e0ff */
[C---:B------:R-:W-:Y:S01]  /*06c0*/  IMAD R15, R5.reuse, c[0x0][0x374], R10 ;  /* 0x0000dd00050f7a24 */ /* 0x040fe200078e020a */
[----:B------:R-:W-:Y:S01]  /*06d0*/  IADD3 R24, P3, R4, R8, RZ ;  /* 0x0000000804187210 */ /* 0x000fe20007f7e0ff */
[C---:B------:R-:W-:Y:S01]  /*06e0*/  IMAD.WIDE.U32 R10, R5.reuse, c[0x0][0x1e8], R30 ;  /* 0x00007a00050a7a25 */ /* 0x040fe200078e001e */
[----:B------:R-:W-:Y:S01]  /*06f0*/  ISETP.GE.AND P0, PT, R34, R17, PT ;  /* 0x000000112200720c */ /* 0x000fe20003f06270 */
[----:B------:R-:W-:Y:S01]  /*0700*/  CS2R R18, SRZ ;  /* 0x0000000000127805 */ /* 0x000fe2000001ff00 */
[----:B------:R-:W-:Y:S01]  /*0710*/  IADD3.X R25, R2, R9, R15, P3, !PT ;  /* 0x0000000902197210 */ /* 0x000fe20001ffe40f */
[----:B------:R-:W-:Y:S01]  /*0720*/  IMAD R7, R5, c[0x0][0x1ec], R20 ;  /* 0x00007b0005077a24 */ /* 0x000fe200078e0214 */
[----:B------:R-:W-:Y:S01]  /*0730*/  IADD3 R6, P3, R6, R10, RZ ;  /* 0x0000000a06067210 */ /* 0x000fe20007f7e0ff */
[C---:B------:R-:W-:Y:S01]  /*0740*/  IMAD R2, R14.reuse, c[0x0][0x378], RZ ;  /* 0x0000de000e027a24 */ /* 0x040fe200078e02ff */
[----:B------:R-:W-:Y:S01]  /*0750*/  LEA.HI.X.SX32 R13, R13, R16, 0x1, P2 ;  /* 0x000000100d0d7211 */ /* 0x000fe200010f0eff */
[----:B------:R-:W-:Y:S01]  /*0760*/  IMAD R14, R14, c[0x0][0x1f0], RZ ;  /* 0x00007c000e0e7a24 */ /* 0x000fe200078e02ff */
[----:B------:R-:W-:Y:S01]  /*0770*/  IADD3.X R7, R0, R11, R7, P3, !PT ;  /* 0x0000000b00077210 */ /* 0x000fe20001ffe407 */
[C---:B------:R-:W-:Y:S01]  /*0780*/  IMAD R27, R3.reuse, c[0x0][0x37c], R2 ;  /* 0x0000df00031b7a24 */ /* 0x040fe200078e0202 */
[----:B------:R-:W-:Y:S01]  /*0790*/  IADD3 R5, R34, 0x20, RZ ;  /* 0x0000002022057810 */ /* 0x000fe20007ffe0ff */
[----:B------:R-:W-:Y:S01]  /*07a0*/  IMAD.WIDE.U32 R24, R3, c[0x0][0x378], R24 ;  /* 0x0000de0003187a25 */ /* 0x000fe200078e0018 */
[C---:B------:R-:W-:Y:S01]  /*07b0*/  LEA R28, P2, R12.reuse, c[0x0][0x350], 0x2 ;  /* 0x0000d4000c1c7a11 */ /* 0x040fe200078410ff */
[----:B------:R-:W-:Y:S01]  /*07c0*/  CS2R R20, SRZ ;  /* 0x0000000000147805 */ /* 0x000fe2000001ff00 */
[----:B------:R-:W-:Y:S01]  /*07d0*/  ISETP.GE.AND P1, PT, R5, R17, PT ;  /* 0x000000110500720c */ /* 0x000fe20003f26270 */
[C---:B------:R-:W-:Y:S01]  /*07e0*/  IMAD R41, R3.reuse, c[0x0][0x1f4], R14 ;  /* 0x00007d0003297a24 */ /* 0x040fe200078e020e */
[----:B------:R-:W-:Y:S01]  /*07f0*/  LEA.HI.X R29, R12, c[0x0][0x354], R13, 0x2, P2 ;  /* 0x0000d5000c1d7a11 */ /* 0x000fe200010f140d */
[----:B------:R-:W-:Y:S01]  /*0800*/  IMAD.WIDE.U32 R2, R3, c[0x0][0x1f0], R6 ;  /* 0x00007c0003027a25 */ /* 0x000fe200078e0006 */
[----:B------:R-:W-:Y:S01]  /*0810*/  CS2R R12, SRZ ;  /* 0x00000000000c7805 */ /* 0x000fe2000001ff00 */
[----:B------:R-:W-:Y:S01]  /*0820*/  CS2R R16, SRZ ;  /* 0x0000000000107805 */ /* 0x000fe2000001ff00 */
[----:B------:R-:W-:Y:S01]  /*0830*/  MOV R8, RZ ;  /* 0x000000ff00087202 */ /* 0x000fe20000000f00 */
[----:B------:R-:W-:Y:S01]  /*0840*/  CS2R R4, SRZ ;  /* 0x0000000000047805 */ /* 0x000fe2000001ff00 */
[----:B------:R-:W-:Y:S01]  /*0850*/  CS2R R6, SRZ ;  /* 0x0000000000067805 */ /* 0x000fe2000001ff00 */
[----:B------:R-:W-:-:S02]  /*0860*/  SHF.R.S32.HI R33, RZ, 0x1f, R34 ;  /* 0x0000001fff217819 */ /* 0x000fc40000011422 */
[----:B------:R-:W-:Y:S02]  /*0870*/  IADD3 R32, R30, 0x40, RZ ;  /* 0x000000401e207810 */ /* 0x000fe40007ffe0ff */
[----:B------:R-:W-:Y:S01]  /*0880*/  IADD3 R27, R25, R27, RZ ;  /* 0x0000001b191b7210 */ /* 0x000fe20007ffe0ff */
[----:B------:R-:W-:Y:S05]  /*0890*/  @P0 BRA `(.L_x_511) ;  /* 0x000000e000000947 */ /* 0x000fea0003800000 */
[----:B------:R-:W-:Y:S01]  /*08a0*/  MOV R26, R24 ;  /* 0x00000018001a7202 */ /* 0x000fe20000000f00 */
[----:B------:R-:W-:Y:S01]  /*08b0*/  IMAD R9, R33, c[0x0][0x370], RZ ;  /* 0x0000dc0021097a24 */ /* 0x000fe200078e02ff */
[C---:B------:R-:W-:Y:S02]  /*08c0*/  IADD3 R0, R30.reuse, 0x80, RZ ;  /* 0x000000801e007810 */ /* 0x040fe40007ffe0ff */
[----:B------:R-:W-:Y:S01]  /*08d0*/  ISETP.GE.AND P2, PT, R30, c[0x0][0x220], PT ;  /* 0x000088001e007a0c */ /* 0x000fe20003f46270 */
[----:B------:R-:W-:Y:S01]  /*08e0*/  IMAD.WIDE.U32 R10, R34, c[0x0][0x370], R26 ;  /* 0x0000dc00220a7a25 */ /* 0x000fe200078e001a */
[----:B------:R-:W-:Y:S02]  /*08f0*/  ISETP.GE.AND P4, PT, R0, c[0x0][0x220], PT ;  /* 0x0000880000007a0c */ /* 0x000fe40003f86270 */
[----:B------:R-:W-:Y:S01]  /*0900*/  ISETP.GE.AND P3, PT, R32, c[0x0][0x220], PT ;  /* 0x0000880020007a0c */ /* 0x000fe20003f66270 */
[----:B------:R-:W-:Y:S01]  /*0910*/  IMAD R9, R34, c[0x0][0x374], R9 ;  /* 0x0000dd0022097a24 */ /* 0x000fe200078e0209 */
[----:B------:R-:W-:-:S03]  /*0920*/  LEA R14, P5, R10, c[0x0][0x330], 0x1 ;  /* 0x0000cc000a0e7a11 */ /* 0x000fc600078a08ff */
[----:B------:R-:W-:-:S05]  /*0930*/  IMAD.IADD R9, R11, 0x1, R9 ;  /* 0x000000010b097824 */ /* 0x000fca00078e0209 */
[----:B------:R-:W-:-:S05]  /*0940*/  LEA.HI.X R15, R10, c[0x0][0x334], R9, 0x1, P5 ;  /* 0x0000cd000a0f7a11 */ /* 0x000fca00028f0c09 */
[----:B------:R0:W5:Y:S04]  /*0950*/  @!P2 LDG.E.128 R16, [R14.64] ;  /* 0x000000040e10a981 */ /* 0x000168000c1e1d00 */
[----:B------:R0:W5:Y:S04]  /*0960*/  @!P3 LDG.E.128 R20, [R14.64+0x80] ;  /* 0x000080040e14b981 */ /* 0x000168000c1e1d00 */
[----:B------:R0:W5:Y:S02]  /*0970*/  @!P4 LDG.E.128 R4, [R14.64+0x100] ;  /* 0x000100040e04c981 */ /* 0x000164000c1e1d00 */
.L_x_511:
[----:B------:R-:W-:Y:S05]  /*0980*/  BSYNC B0 ;  /* 0x0000000000007941 */ /* 0x000fea0003800000 */
.L_x_510:
        /* <DEDUP_REMOVED lines=21> */
[----:B------:R-:W-:Y:S01]  /*0ae0*/  ISETP.GE.AND P5, PT, R25, c[0x0][0x220], PT ;  /* 0x0000880019007a0c */ /* 0x000fe20003fa6270 */
[----:B------:R-:W-:Y:S01]  /*0af0*/  IMAD.MOV.U32 R20, RZ, RZ, R24 ;  /* 0x000000ffff147224 */ /* 0x000fe200078e0018 */
[----:B------:R-:W-:-:S03]  /*0b00*/  ISETP.GE.AND P4, PT, R32, c[0x0][0x220], PT ;  /* 0x0000880020007a0c */ /* 0x000fc60003f86270 */
[----:B------:R-:W-:-:S04]  /*0b10*/  IMAD.WIDE.U32 R20, R23, c[0x0][0x370], R20 ;  /* 0x0000dc0017147a25 */ /* 0x000fc800078e0014 */
[----:B------:R-:W-:Y:S01]  /*0b20*/  IMAD R23, R23, c[0x0][0x374], R22 ;  /* 0x0000dd0017177a24 */ /* 0x000fe200078e0216 */
[----:B------:R-:W-:-:S04]  /*0b30*/  LEA R22, P2, R20, c[0x0][0x330], 0x1 ;  /* 0x0000cc0014167a11 */ /* 0x000fc800078408ff */
[----:B------:R-:W-:-:S04]  /*0b40*/  IADD3 R21, R21, R23, RZ ;  /* 0x0000001715157210 */ /* 0x000fc80007ffe0ff */
[----:B------:R-:W-:-:S05]  /*0b50*/  LEA.HI.X R23, R20, c[0x0][0x334], R21, 0x1, P2 ;  /* 0x0000cd0014177a11 */ /* 0x000fca00010f0c15 */
[----:B------:R0:W5:Y:S04]  /*0b60*/  @!P3 LDG.E.128 R12, [R22.64] ;  /* 0x00000004160cb981 */ /* 0x000168000c1e1d00 */
[----:B------:R0:W5:Y:S04]  /*0b70*/  @!P4 LDG.E.128 R16, [R22.64+0x80] ;  /* 0x000080041610c981 */ /* 0x000168000c1e1d00 */
[----:B------:R0:W5:Y:S02]  /*0b80*/  @!P5 LDG.E.128 R8, [R22.64+0x100] ;  /* 0x000100041608d981 */ /* 0x000164000c1e1d00 */
.L_x_513:
[----:B------:R-:W-:Y:S05]  /*0b90*/  BSYNC B0 ;  /* 0x0000000000007941 */ /* 0x000fea0003800000 */
.L_x_512:
[----:B-----5:R-:W-:Y:S01]  /*0ba0*/  MOV R53, R16 ;  /* 0x0000001000357202 */ /* 0x020fe20000000f00 */
[----:B------:R-:W-:Y:S01]  /*0bb0*/  BSSY B0, `(.L_x_514) ;  /* 0x000001f000007945 */ /* 0x000fe20003800000 */
[----:B------:R-:W-:Y:S01]  /*0bc0*/  HFMA2.MMA R16, -RZ, RZ, 0, 0 ;  /* 0x00000000ff107435 */ /* 0x000fe200000001ff */
[----:B------:R-:W-:Y:S01]  /*0bd0*/  MOV R46, R12 ;  /* 0x0000000c002e7202 */ /* 0x000fe20000000f00 */
        /* <DEDUP_REMOVED lines=9> */
[----:B------:R-:W-:Y:S01]  /*0c70*/  MOV R56, R19 ;  /* 0x0000001300387202 */ /* 0x000fe20000000f00 */
[----:B------:R-:W-:Y:S01]  /*0c80*/  CS2R R12, SRZ ;  /* 0x00000000000c7805 */ /* 0x000fe2000001ff00 */
[----:B------:R-:W-:Y:S01]  /*0c90*/  CS2R R14, SRZ ;  /* 0x00000000000e7805 */ /* 0x000fe2000001ff00 */
[----:B------:R-:W-:Y:S01]  /*0ca0*/  IMAD.IADD R41, R3, 0x1, R41 ;  /* 0x0000000103297824 */ /* 0x000fe200078e0229 */
        /* <DEDUP_REMOVED lines=15> */
.L_x_515:
[----:B------:R-:W-:Y:S05]  /*0da0*/  BSYNC B0 ;  /* 0x0000000000007941 */ /* 0x000fea0003800000 */
.L_x_514:
[----:B------:R-:W-:Y:S01]  /*0db0*/  BSSY B0, `(.L_x_516) ;  /* 0x0000020000007945 */ /* 0x000fe20003800000 */
[----:B------:R-:W-:Y:S01]  /*0dc0*/  HFMA2.MMA R17, -RZ, RZ, 0, 0 ;  /* 0x00000000ff117435 */ /* 0x000fe200000001ff */
[----:B0----5:R-:W-:Y:S01]  /*0dd0*/  MOV R48, R24 ;  /* 0x0000001800307202 */ /* 0x021fe20000000f00 */
[----:B------:R-:W-:Y:S01]  /*0de0*/  IMAD.MOV.U32 R59, RZ, RZ, R27 ;  /* 0x000000ffff3b7224 */ /* 0x000fe200078e001b */
        /* <DEDUP_REMOVED lines=8> */
[----:B------:R-:W-:Y:S01]  /*0e70*/  CS2R R20, SRZ ;  /* 0x0000000000147805 */ /* 0x000fe2000001ff00 */
[----:B------:R-:W-:Y:S02]  /*0e80*/  MOV R62, R23 ;  /* 0x00000017003e7202 */ /* 0x000fe40000000f00 */
[----:B------:R-:W-:Y:S01]  /*0e90*/  CS2R R22, SRZ ;  /* 0x0000000000167805 */ /* 0x000fe2000001ff00 */
[----:B------:R-:W-:Y:S05]  /*0ea0*/  @P1 BRA `(.L_x_517) ;  /* 0x0000010000001947 */ /* 0x000fea0003800000 */
[----:B------:R-:W-:Y:S02]  /*0eb0*/  IADD3 R34, P0, R34, 0x20, RZ ;  /* 0x0000002022227810 */ /* 0x000fe40007f1e0ff */
[----:B------:R-:W-:Y:S02]  /*0ec0*/  MOV R3, R41 ;  /* 0x0000002900037202 */ /* 0x000fe40000000f00 */
[C---:B------:R-:W-:Y:S01]  /*0ed0*/  ISETP.GE.AND P1, PT, R30.reuse, c[0x0][0x220], PT ;  /* 0x000088001e007a0c */ /* 0x040fe20003f26270 */
[----:B------:R-:W-:Y:S01]  /*0ee0*/  IMAD.X R31, RZ, RZ, R33, P0 ;  /* 0x000000ffff1f7224 */ /* 0x000fe200000e0621 */
[----:B------:R-:W-:Y:S01]  /*0ef0*/  IADD3 R30, R30, 0x80, RZ ;  /* 0x000000801e1e7810 */ /* 0x000fe20007ffe0ff */
[----:B------:R-:W-:Y:S01]  /*0f00*/  IMAD.WIDE.U32 R2, R34, c[0x0][0x1e8], R2 ;  /* 0x00007a0022027a25 */ /* 0x000fe200078e0002 */
[----:B------:R-:W-:-:S02]  /*0f10*/  ISETP.GE.AND P2, PT, R32, c[0x0][0x220], PT ;  /* 0x0000880020007a0c */ /* 0x000fc40003f46270 */
[----:B------:R-:W-:Y:S01]  /*0f20*/  ISETP.GE.AND P3, PT, R30, c[0x0][0x220], PT ;  /* 0x000088001e007a0c */ /* 0x000fe20003f66270 */
[----:B------:R-:W-:Y:S01]  /*0f30*/  IMAD R31, R31, c[0x0][0x1e8], RZ ;  /* 0x00007a001f1f7a24 */ /* 0x000fe200078e02ff */
[----:B------:R-:W-:-:S03]  /*0f40*/  LEA R30, P0, R2, c[0x0][0x1d0], 0x1 ;  /* 0x00007400021e7a11 */ /* 0x000fc600078008ff */
[----:B------:R-:W-:-:S05]  /*0f50*/  IMAD R31, R34, c[0x0][0x1ec], R31 ;  /* 0x00007b00221f7a24 */ /* 0x000fca00078e021f */
[----:B------:R-:W-:-:S04]  /*0f60*/  IADD3 R3, R3, R31, RZ ;  /* 0x0000001f03037210 */ /* 0x000fc80007ffe0ff */
[----:B------:R-:W-:-:S05]  /*0f70*/  LEA.HI.X R31, R2, c[0x0][0x1d4], R3, 0x1, P0 ;  /* 0x00007500021f7a11 */ /* 0x000fca00000f0c03 */
[----:B------:R0:W5:Y:S04]  /*0f80*/  @!P1 LDG.E.128 R20, [R30.64] ;  /* 0x000000041e149981 */ /* 0x000168000c1e1d00 */
[----:B------:R0:W5:Y:S04]  /*0f90*/  @!P2 LDG.E.128 R24, [R30.64+0x80] ;  /* 0x000080041e18a981 */ /* 0x000168000c1e1d00 */
[----:B------:R0:W5:Y:S02]  /*0fa0*/  @!P3 LDG.E.128 R16, [R30.64+0x100] ;  /* 0x000100041e10b981 */ /* 0x000164000c1e1d00 */
.L_x_517:
[----:B------:R-:W-:Y:S05]  /*0fb0*/  BSYNC B0 ;  /* 0x0000000000007941 */ /* 0x000fea0003800000 */
.L_x_516:
[----:B------:R-:W-:Y:S01]  /*0fc0*/  HADD2.F32 R2, -RZ, R0.H1_H1 ;  /* 0x30000000ff027230 */ /* 0x000fe20000004100 */
[----:B0----5:R-:W-:Y:S01]  /*0fd0*/  MOV R30, R21 ;  /* 0x00000015001e7202 */ /* 0x021fe20000000f00 */
[----:B------:R-:W-:Y:S01]  /*0fe0*/  HADD2.F32 R3, -RZ, R48.H1_H1 ;  /* 0x30000030ff037230 */ /* 0x000fe20000004100 */
[----:B------:R-:W-:Y:S01]  /*0ff0*/  LOP3.LUT P0, RZ, R38, 0x7, RZ, 0xc0, !PT ;  /* 0x0000000726ff7812 */ /* 0x000fe2000780c0ff */
[----:B------:R-:W-:-:S02]  /*1000*/  HADD2.F32 R0, -RZ, R0.H0_H0 ;  /* 0x20000000ff007230 */ /* 0x000fc40000004100 */
[----:B------:R-:W-:Y:S01]  /*1010*/  HADD2.F32 R32, -RZ, R51.H0_H0 ;  /* 0x20000033ff207230 */ /* 0x000fe20000004100 */
[----:B------:R-:W-:Y:S01]  /*1020*/  FMUL.FTZ R2, R2, R3 ;  /* 0x0000000302027220 */ /* 0x000fe20000410000 */
[----:B------:R-:W-:Y:S02]  /*1030*/  HADD2.F32 R3, -RZ, R48.H0_H0 ;  /* 0x20000030ff037230 */ /* 0x000fe40000004100 */
[--C-:B------:R-:W-:Y:S02]  /*1040*/  HADD2.F32 R31, -RZ, R30.reuse.H0_H0 ;  /* 0x2000001eff1f7230 */ /* 0x100fe40000004100 */
[----:B------:R-:W-:Y:S01]  /*1050*/  HADD2.F32 R30, -RZ, R30.H1_H1 ;  /* 0x3000001eff1e7230 */ /* 0x000fe20000004100 */
[----:B------:R-:W-:Y:S01]  /*1060*/  FFMA.FTZ R2, R0, R3, R2 ;  /* 0x0000000300027223 */ /* 0x000fe20000010002 */
[----:B------:R-:W-:Y:S02]  /*1070*/  HADD2.F32 R0, -RZ, R37.H0_H0 ;  /* 0x20000025ff007230 */ /* 0x000fe40000004100 */
[----:B------:R-:W-:-:S02]  /*1080*/  HADD2.F32 R3, -RZ, R57.H0_H0 ;  /* 0x20000039ff037230 */ /* 0x000fc40000004100 */
[----:B------:R-:W-:Y:S02]  /*1090*/  HADD2.F32 R37, -RZ, R37.H1_H1 ;  /* 0x30000025ff257230 */ /* 0x000fe40000004100 */
[----:B------:R-:W-:Y:S01]  /*10a0*/  HADD2.F32 R33, -RZ, R12.H1_H1 ;  /* 0x3000000cff217230 */ /* 0x000fe20000004100 */
[----:B------:R-:W-:Y:S01]  /*10b0*/  FFMA.FTZ R2, R0, R3, R2 ;  /* 0x0000000300027223 */ /* 0x000fe20000010002 */
[----:B------:R-:W-:Y:S02]  /*10c0*/  HADD2.F32 R3, -RZ, R46.H1_H1 ;  /* 0x3000002eff037230 */ /* 0x000fe40000004100 */
[----:B------:R-:W-:Y:S02]  /*10d0*/  HADD2.F32 R0, -RZ, R20.H1_H1 ;  /* 0x30000014ff007230 */ /* 0x000fe40000004100 */
[----:B------:R-:W-:Y:S02]  /*10e0*/  HADD2.F32 R46, -RZ, R46.H0_H0 ;  /* 0x2000002eff2e7230 */ /* 0x000fe40000004100 */
[----:B------:R-:W-:Y:S01]  /*10f0*/  HADD2.F32 R20, -RZ, R20.H0_H0 ;  /* 0x20000014ff147230 */ /* 0x000fe20000004100 */
[----:B------:R-:W-:Y:S01]  /*1100*/  FMUL.FTZ R3, R3, R0 ;  /* 0x0000000003037220 */ /* 0x000fe20000410000 */
[----:B------:R-:W-:-:S03]  /*1110*/  HADD2.F32 R0, -RZ, R57.H1_H1 ;  /* 0x30000039ff007230 */ /* 0x000fc60000004100 */
[----:B------:R-:W-:Y:S01]  /*1120*/  FFMA.FTZ R21, R46, R20, R3 ;  /* 0x000000142e157223 */ /* 0x000fe20000010003 */
[----:B------:R-:W-:Y:S01]  /*1130*/  HADD2.F32 R3, -RZ, R49.H0_H0 ;  /* 0x20000031ff037230 */ /* 0x000fe20000004100 */
[----:B------:R-:W-:Y:S01]  /*1140*/  FFMA.FTZ R2, R37, R0, R2 ;  /* 0x0000000025027223 */ /* 0x000fe20000010002 */
[--C-:B------:R-:W-:Y:S01]  /*1150*/  HADD2.F32 R0, -RZ, R39.reuse.H0_H0 ;  /* 0x20000027ff007230 */ /* 0x100fe20000004100 */
[----:B------:R-:W-:Y:S01]  /*1160*/  FFMA.FTZ R21, R32, R31, R21 ;  /* 0x0000001f20157223 */ /* 0x000fe20000010015 */
[----:B------:R-:W-:Y:S02]  /*1170*/  HADD2.F32 R39, -RZ, R39.H1_H1 ;  /* 0x30000027ff277230 */ /* 0x000fe40000004100 */
[----:B------:R-:W-:Y:S01]  /*1180*/  HADD2.F32 R32, -RZ, R51.H1_H1 ;  /* 0x30000033ff207230 */ /* 0x000fe20000004100 */
[----:B------:R-:W-:Y:S01]  /*1190*/  FFMA.FTZ R20, R0, R3, R2 ;  /* 0x0000000300147223 */ /* 0x000fe20000010002 */
        /* <DEDUP_REMOVED lines=8> */
[----:B------:R-:W-:Y:S02]  /*1220*/  HADD2.F32 R2, -RZ, R50.H0_H0 ;  /* 0x20000032ff027230 */ /* 0x000fe40000004100 */
[----:B------:R-:W-:Y:S02]  /*1230*/  HADD2.F32 R3, -RZ, R22.H0_H0 ;  /* 0x20000016ff037230 */ /* 0x000fe40000004100 */
[----:B------:R-:W-:Y:S02]  /*1240*/  HADD2.F32 R50, -RZ, R50.H1_H1 ;  /* 0x30000032ff327230 */ /* 0x000fe40000004100 */
[----:B------:R-:W-:Y:S01]  /*1250*/  HADD2.F32 R59, -RZ, R59.H1_H1 ;  /* 0x3000003bff3b7230 */ /* 0x000fe20000004100 */
[----:B------:R-:W-:Y:S01]  /*1260*/  FFMA.FTZ R21, R2, R3, R21 ;  /* 0x0000000302157223 */ /* 0x000fe20000010015 */
[----:B------:R-:W-:-:S02]  /*1270*/  HADD2.F32 R2, -RZ, R52.H0_H0 ;  /* 0x20000034ff027230 */ /* 0x000fc40000004100 */
[----:B------:R-:W-:Y:S01]  /*1280*/  HADD2.F32 R3, -RZ, R58.H0_H0 ;  /* 0x2000003aff037230 */ /* 0x000fe20000004100 */
[----:B------:R-:W-:Y:S01]  /*1290*/  FFMA.FTZ R21, R50, R20, R21 ;  /* 0x0000001432157223 */ /* 0x000fe20000010015 */
[----:B------:R-:W-:Y:S01]  /*12a0*/  HADD2.F32 R20, -RZ, R23.H0_H0 ;  /* 0x20000017ff147230 */ /* 0x000fe20000004100 */
[----:B------:R-:W-:Y:S01]  /*12b0*/  FFMA.FTZ R42, R42, R59, R0 ;  /* 0x0000003b2a2a7223 */ /* 0x000fe20000010000 */
[----:B------:R-:W-:Y:S02]  /*12c0*/  HADD2.F32 R0, -RZ, R43.H0_H0 ;  /* 0x2000002bff007230 */ /* 0x000fe40000004100 */
[----:B------:R-:W-:Y:S01]  /*12d0*/  HADD2.F32 R52, -RZ, R52.H1_H1 ;  /* 0x30000034ff347230 */ /* 0x000fe20000004100 */
[----:B------:R-:W-:Y:S01]  /*12e0*/  FFMA.FTZ R21, R2, R20, R21 ;  /* 0x0000001402157223 */ /* 0x000fe20000010015 */
        /* <DEDUP_REMOVED lines=27> */
[----:B------:R-:W-:Y:S01]  /*14a0*/  HADD2.F32 R37, -RZ, R54.H0_H0 ;  /* 0x20000036ff257230 */ /* 0x000fe20000004100 */
[----:B------:R-:W-:Y:S01]  /*14b0*/  FFMA.FTZ R45, R21, R22, R45 ;  /* 0x00000016152d7223 */ /* 0x000fe2000001002d */
[----:B------:R-:W-:-:S02]  /*14c0*/  HADD2.F32 R25, -RZ, R60.H1_H1 ;  /* 0x3000003cff197230 */ /* 0x000fc40000004100 */
[----:B------:R-:W-:Y:S02]  /*14d0*/  HADD2.F32 R32, -RZ, R26.H0_H0 ;  /* 0x2000001aff207230 */ /* 0x000fe40000004100 */
[----:B------:R-:W-:Y:S01]  /*14e0*/  HADD2.F32 R31, -RZ, R12.H0_H0 ;  /* 0x2000000cff1f7230 */ /* 0x000fe20000004100 */
[----:B------:R-:W-:Y:S01]  /*14f0*/  FFMA.FTZ R25, R44, R25, R45 ;  /* 0x000000192c197223 */ /* 0x000fe2000001002d */
[--C-:B------:R-:W-:Y:S01]  /*1500*/  HADD2.F32 R24, -RZ, R13.reuse.H0_H0 ;  /* 0x2000000dff187230 */ /* 0x100fe20000004100 */
[----:B------:R-:W-:Y:S01]  /*1510*/  FFMA.FTZ R30, R37, R32, R30 ;  /* 0x00000020251e7223 */ /* 0x000fe2000001001e */
[----:B------:R-:W-:Y:S02]  /*1520*/  HADD2.F32 R22, -RZ, R13.H1_H1 ;  /* 0x3000000dff167230 */ /* 0x000fe40000004100 */
[--C-:B------:R-:W-:Y:S02]  /*1530*/  HADD2.F32 R23, -RZ, R14.reuse.H0_H0 ;  /* 0x2000000eff177230 */ /* 0x100fe40000004100 */
[----:B------:R-:W-:-:S02]  /*1540*/  HADD2.F32 R21, -RZ, R14.H1_H1 ;  /* 0x3000000eff157230 */ /* 0x000fc40000004100 */
[--C-:B------:R-:W-:Y:S02]  /*1550*/  HADD2.F32 R13, -RZ, R15.reuse.H0_H0 ;  /* 0x2000000fff0d7230 */ /* 0x100fe40000004100 */
[----:B------:R-:W-:Y:S02]  /*1560*/  HADD2.F32 R12, -RZ, R15.H1_H1 ;  /* 0x3000000fff0c7230 */ /* 0x000fe40000004100 */
[--C-:B------:R-:W-:Y:S02]  /*1570*/  HADD2.F32 R14, -RZ, R47.reuse.H0_H0 ;  /* 0x2000002fff0e7230 */ /* 0x100fe40000004100 */
[----:B------:R-:W-:Y:S02]  /*1580*/  HADD2.F32 R15, -RZ, R62.H0_H0 ;  /* 0x2000003eff0f7230 */ /* 0x000fe40000004100 */
[----:B------:R-:W-:Y:S02]  /*1590*/  HADD2.F32 R37, -RZ, R54.H1_H1 ;  /* 0x30000036ff257230 */ /* 0x000fe40000004100 */
[----:B------:R-:W-:Y:S01]  /*15a0*/  HADD2.F32 R26, -RZ, R26.H1_H1 ;  /* 0x3000001aff1a7230 */ /* 0x000fe20000004100 */
[----:B------:R-:W-:Y:S01]  /*15b0*/  FFMA.FTZ R14, R14, R15, R25 ;  /* 0x0000000f0e0e7223 */ /* 0x000fe20000010019 */
[----:B------:R-:W-:-:S02]  /*15c0*/  HADD2.F32 R47, -RZ, R47.H1_H1 ;  /* 0x3000002fff2f7230 */ /* 0x000fc40000004100 */
[----:B------:R-:W-:Y:S01]  /*15d0*/  HADD2.F32 R62, -RZ, R62.H1_H1 ;  /* 0x3000003eff3e7230 */ /* 0x000fe20000004100 */
[----:B------:R-:W-:Y:S01]  /*15e0*/  FFMA.FTZ R30, R37, R26, R30 ;  /* 0x0000001a251e7223 */ /* 0x000fe2000001001e */
[----:B------:R-:W-:Y:S02]  /*15f0*/  HADD2.F32 R15, -RZ, R56.H0_H0 ;  /* 0x20000038ff0f7230 */ /* 0x000fe40000004100 */
[--C-:B------:R-:W-:Y:S01]  /*1600*/  HADD2.F32 R32, -RZ, R27.reuse.H0_H0 ;  /* 0x2000001bff207230 */ /* 0x100fe20000004100 */
[----:B------:R-:W-:Y:S01]  /*1610*/  FFMA.FTZ R14, R47, R62, R14 ;  /* 0x0000003e2f0e7223 */ /* 0x000fe2000001000e */
[----:B------:R-:W-:Y:S02]  /*1620*/  HADD2.F32 R20, -RZ, R4.H0_H0 ;  /* 0x20000004ff147230 */ /* 0x000fe40000004100 */
[----:B------:R-:W-:Y:S01]  /*1630*/  HADD2.F32 R25, -RZ, R56.H1_H1 ;  /* 0x30000038ff197230 */ /* 0x000fe20000004100 */
[----:B------:R-:W-:Y:S01]  /*1640*/  FFMA.FTZ R30, R15, R32, R30 ;  /* 0x000000200f1e7223 */ /* 0x000fe2000001001e */
[----:B------:R-:W-:Y:S01]  /*1650*/  HADD2.F32 R27, -RZ, R27.H1_H1 ;  /* 0x3000001bff1b7230 */ /* 0x000fe20000004100 */
[----:B------:R-:W-:Y:S01]  /*1660*/  FFMA.FTZ R14, R20, R31, R14 ;  /* 0x0000001f140e7223 */ /* 0x000fe2000001000e */
[----:B------:R-:W-:-:S02]  /*1670*/  HADD2.F32 R4, -RZ, R4.H1_H1 ;  /* 0x30000004ff047230 */ /* 0x000fc40000004100 */
[----:B------:R-:W-:Y:S01]  /*1680*/  HADD2.F32 R15, -RZ, R8.H0_H0 ;  /* 0x20000008ff0f7230 */ /* 0x000fe20000004100 */
[----:B------:R-:W-:Y:S01]  /*1690*/  FFMA.FTZ R30, R25, R27, R30 ;  /* 0x0000001b191e7223 */ /* 0x000fe2000001001e */
[----:B------:R-:W-:Y:S01]  /*16a0*/  HADD2.F32 R20, -RZ, R16.H0_H0 ;  /* 0x20000010ff147230 */ /* 0x000fe20000004100 */
[----:B------:R-:W-:Y:S01]  /*16b0*/  FFMA.FTZ R4, R4, R33, R14 ;  /* 0x0000002104047223 */ /* 0x000fe2000001000e */
[--C-:B------:R-:W-:Y:S02]  /*16c0*/  HADD2.F32 R3, -RZ, R5.reuse.H0_H0 ;  /* 0x20000005ff037230 */ /* 0x100fe40000004100 */
        /* <DEDUP_REMOVED lines=19> */
[----:B------:R-:W-:Y:S01]  /*1800*/  HADD2.F32 R0, -RZ, R7.H0_H0 ;  /* 0x20000007ff007230 */ /* 0x000fe20000004100 */
[----:B------:R-:W-:Y:S01]  /*1810*/  SHF.L.U32 R9, R36, 0x2, RZ ;  /* 0x0000000224097819 */ /* 0x000fe200000006ff */
[----:B------:R-:W-:Y:S01]  /*1820*/  HADD2.F32 R5, -RZ, R10.H1_H1 ;  /* 0x3000000aff057230 */ /* 0x000fe20000004100 */
[----:B------:R-:W-:Y:S01]  /*1830*/  FFMA.FTZ R30, R3, R4, R30 ;  /* 0x00000004031e7223 */ /* 0x000fe2000001001e */
[----:B------:R-:W-:Y:S01]  /*1840*/  HADD2.F32 R18, -RZ, R18.H1_H1 ;  /* 0x30000012ff127230 */ /* 0x000fe20000004100 */
[----:B------:R-:W-:Y:S01]  /*1850*/  FFMA.FTZ R0, R0, R13, R2 ;  /* 0x0000000d00007223 */ /* 0x000fe20000010002 */
[----:B------:R-:W-:-:S02]  /*1860*/  HADD2.F32 R3, -RZ, R11.H0_H0 ;  /* 0x2000000bff037230 */ /* 0x000fc40000004100 */
[----:B------:R-:W-:Y:S01]  /*1870*/  HADD2.F32 R2, -RZ, R19.H0_H0 ;  /* 0x20000013ff027230 */ /* 0x000fe20000004100 */
[----:B------:R-:W-:Y:S01]  /*1880*/  FFMA.FTZ R30, R5, R18, R30 ;  /* 0x00000012051e7223 */ /* 0x000fe2000001001e */
[----:B------:R-:W-:Y:S02]  /*1890*/  HADD2.F32 R7, -RZ, R7.H1_H1 ;  /* 0x30000007ff077230 */ /* 0x000fe40000004100 */
[----:B------:R-:W-:Y:S01]  /*18a0*/  HADD2.F32 R11, -RZ, R11.H1_H1 ;  /* 0x3000000bff0b7230 */ /* 0x000fe20000004100 */
[----:B------:R-:W-:Y:S01]  /*18b0*/  FFMA.FTZ R30, R3, R2, R30 ;  /* 0x00000002031e7223 */ /* 0x000fe2000001001e */
[----:B------:R-:W-:Y:S01]  /*18c0*/  HADD2.F32 R19, -RZ, R19.H1_H1 ;  /* 0x30000013ff137230 */ /* 0x000fe20000004100 */
[----:B------:R-:W-:-:S04]  /*18d0*/  FFMA.FTZ R0, R7, R12, R0 ;  /* 0x0000000c07007223 */ /* 0x000fc80000010000 */
[----:B------:R-:W-:Y:S01]  /*18e0*/  FFMA.FTZ R30, R11, R19, R30 ;  /* 0x000000130b1e7223 */ /* 0x000fe2000001001e */
[----:B------:R-:W0:Y:S01]  /*18f0*/  SHFL.BFLY PT, R3, R0, 0x4, 0x1f ;  /* 0x0c801f0000037f89 */ /* 0x000e2200000e0000 */
[----:B------:R-:W-:-:S03]  /*1900*/  LEA.HI R11, P1, R38, R35, RZ, 0x1d ;  /* 0x00000023260b7211 */ /* 0x000fc6000783e8ff */
[----:B------:R-:W1:Y:S01]  /*1910*/  SHFL.BFLY PT, R5, R30, 0x4, 0x1f ;  /* 0x0c801f001e057f89 */ /* 0x000e6200000e0000 */
[----:B0-----:R-:W-:Y:S01]  /*1920*/  FADD.FTZ R3, R0, R3 ;  /* 0x0000000300037221 */ /* 0x001fe20000010000 */
[----:B------:R-:W-:Y:S02]  /*1930*/  LEA.HI.X.SX32 R0, R35, RZ, 0x1, P1 ;  /* 0x000000ff23007211 */ /* 0x000fe400008f0eff */
[C---:B------:R-:W-:Y:S01]  /*1940*/  LEA R10, P1, R11.reuse, c[0x0][0x3c8], 0x2 ;  /* 0x0000f2000b0a7a11 */ /* 0x040fe200078210ff */
[----:B-1----:R-:W-:Y:S01]  /*1950*/  FADD.FTZ R6, R30, R5 ;  /* 0x000000051e067221 */ /* 0x002fe20000010000 */
[----:B------:R-:W0:Y:S02]  /*1960*/  SHFL.BFLY PT, R2, R3, 0x2, 0x1f ;  /* 0x0c401f0003027f89 */ /* 0x000e2400000e0000 */
[----:B------:R-:W-:Y:S02]  /*1970*/  LEA.HI.X R11, R11, c[0x0][0x3cc], R0, 0x2, P1 ;  /* 0x0000f3000b0b7a11 */ /* 0x000fe400008f1400 */
[----:B------:R-:W1:Y:S01]  /*1980*/  SHFL.BFLY PT, R5, R6, 0x2, 0x1f ;  /* 0x0c401f0006057f89 */ /* 0x000e6200000e0000 */
[----:B0-----:R-:W-:-:S02]  /*1990*/  FADD.FTZ R4, R3, R2 ;  /* 0x0000000203047221 */ /* 0x001fc40000010000 */
[----:B------:R-:W-:-:S04]  /*19a0*/  IMAD.WIDE R2, R9, 0x10, R28 ;  /* 0x0000001009027825 */ /* 0x000fc800078e021c */
[----:B-1----:R-:W-:Y:S01]  /*19b0*/  FADD.FTZ R7, R6, R5 ;  /* 0x0000000506077221 */ /* 0x002fe20000010000 */
[C---:B------:R-:W-:Y:S01]  /*19c0*/  IADD3 R6, R9.reuse, 0x10, R9 ;  /* 0x0000001009067810 */ /* 0x040fe20007ffe009 */
[----:B------:R-:W0:Y:S03]  /*19d0*/  SHFL.BFLY PT, R5, R4, 0x1, 0x1f ;  /* 0x0c201f0004057f89 */ /* 0x000e2600000e0000 */
[----:B------:R-:W-:Y:S01]  /*19e0*/  IADD3 R9, R9, R6, RZ ;  /* 0x0000000609097210 */ /* 0x000fe20007ffe0ff */
[----:B------:R-:W1:Y:S01]  /*19f0*/  SHFL.BFLY PT, R8, R7, 0x1, 0x1f ;  /* 0x0c201f0007087f89 */ /* 0x000e6200000e0000 */
[----:B0-----:R-:W-:Y:S02]  /*1a00*/  FADD.FTZ R5, R4, R5 ;  /* 0x0000000504057221 */ /* 0x001fe40000010000 */
[----:B-1----:R-:W-:Y:S02]  /*1a10*/  FADD.FTZ R8, R7, R8 ;  /* 0x0000000807087221 */ /* 0x002fe40000010000 */
[----:B------:R-:W-:-:S02]  /*1a20*/  FMUL.FTZ R13, R5, c[0x0][0x2d4] ;  /* 0x0000b500050d7a20 */ /* 0x000fc40000410000 */
[----:B------:R-:W-:-:S03]  /*1a30*/  IMAD.WIDE R4, R36, 0x40, R2 ;  /* 0x0000004024047825 */ /* 0x000fc600078e0202 */
[----:B------:R-:W-:Y:S01]  /*1a40*/  @!P0 STG.E [R10.64], R13 ;  /* 0x0000000d0a008986 */ /* 0x000fe2000c101904 */
[----:B------:R-:W-:Y:S02]  /*1a50*/  FMUL.FTZ R15, R8, c[0x0][0x2d4] ;  /* 0x0000b500080f7a20 */ /* 0x000fe40000410000 */
[----:B------:R-:W-:-:S03]  /*1a60*/  IMAD.WIDE R36, R36, 0x40, R4 ;  /* 0x0000004024247825 */ /* 0x000fc600078e0204 */
[----:B------:R-:W-:Y:S01]  /*1a70*/  @!P0 STG.E [R10.64+0x80], R15 ;  /* 0x0000800f0a008986 */ /* 0x000fe2000c101904 */
[----:B------:R-:W-:-:S03]  /*1a80*/  IMAD.WIDE R6, R6, 0x10, R28 ;  /* 0x0000001006067825 */ /* 0x000fc600078e021c */
[----:B------:R-:W-:Y:S01]  /*1a90*/  STG.E.128 [R28.64], RZ ;  /* 0x000000ff1c007986 */ /* 0x000fe2000c101d04 */
[----:B------:R-:W-:-:S03]  /*1aa0*/  IMAD.WIDE R8, R9, 0x10, R28 ;  /* 0x0000001009087825 */ /* 0x000fc600078e021c */
[----:B------:R-:W-:Y:S04]  /*1ab0*/  STG.E.128 [R2.64], RZ ;  /* 0x000000ff02007986 */ /* 0x000fe8000c101d04 */
[----:B------:R-:W-:Y:S04]  /*1ac0*/  STG.E.128 [R4.64], RZ ;  /* 0x000000ff04007986 */ /* 0x000fe8000c101d04 */
[----:B------:R-:W-:Y:S04]  /*1ad0*/  STG.E.128 [R36.64], RZ ;  /* 0x000000ff24007986 */ /* 0x000fe8000c101d04 */
[----:B------:R-:W-:Y:S04]  /*1ae0*/  STG.E.128 [R28.64+0x100], RZ ;  /* 0x000100ff1c007986 */ /* 0x000fe8000c101d04 */
[----:B------:R-:W-:Y:S04]  /*1af0*/  STG.E.128 [R2.64+0x100], RZ ;  /* 0x000100ff02007986 */ /* 0x000fe8000c101d04 */
[----:B------:R-:W-:Y:S04]  /*1b00*/  STG.E.128 [R6.64], RZ ;  /* 0x000000ff06007986 */ /* 0x000fe8000c101d04 */
[----:B------:R-:W-:Y:S04]  /*1b10*/  STG.E.128 [R8.64], RZ ;  /* 0x000000ff08007986 */ /* 0x000fe8000c101d04 */
[----:B------:R-:W-:Y:S04]  /*1b20*/  STG.E.128 [R28.64+0x200], RZ ;  /* 0x000200ff1c007986 */ /* 0x000fe8000c101d04 */
[----:B------:R-:W-:Y:S04]  /*1b30*/  STG.E.128 [R2.64+0x200], RZ ;  /* 0x000200ff02007986 */ /* 0x000fe8000c101d04 */
[----:B------:R-:W-:Y:S04]  /*1b40*/  STG.E.128 [R6.64+0x100], RZ ;  /* 0x000100ff06007986 */ /* 0x000fe8000c101d04 */
[----:B------:R-:W-:Y:S01]  /*1b50*/  STG.E.128 [R8.64+0x100], RZ ;  /* 0x000100ff08007986 */ /* 0x000fe2000c101d04 */
[----:B------:R-:W-:Y:S05]  /*1b60*/  EXIT ;  /* 0x000000000000794d */ /* 0x000fea0003800000 */
.L_x_518:
        /* <DEDUP_REMOVED lines=9> */
.L_x_812:


//--------------------- .text._ZN5flash27flash_bwd_convert_dq_kernelI23Flash_bwd_kernel_traitsILi192ELi64ELi64ELi8ELi4ELi2ELi2ELb0ELb0EN7cutlass6half_tE19Flash_kernel_traitsILi192ELi64ELi64ELi8ES3_EEEEvNS_16Flash_bwd_paramsEi --------------------------
	.section	.text._ZN5flash27flash_bwd_convert_dq_kernelI23Flash_bwd_kernel_traitsILi192ELi64ELi64ELi8ELi4ELi2ELi2ELb0ELb0EN7cutlass6half_tE19Flash_kernel_traitsILi192ELi64ELi64ELi8ES3_EEEEvNS_16Flash_bwd_paramsEi,"ax",@progbits
	.sectioninfo	@"SHI_REGISTERS=96"
	.align	128
        .global         _ZN5flash27flash_bwd_convert_dq_kernelI23Flash_bwd_kernel_traitsILi192ELi64ELi64ELi8ELi4ELi2ELi2ELb0ELb0EN7cutlass6half_tE19Flash_kernel_traitsILi192ELi64ELi64ELi8ES3_EEEEvNS_16Flash_bwd_paramsEi
        .type           _ZN5flash27flash_bwd_convert_dq_kernelI23Flash_bwd_kernel_traitsILi192ELi64ELi64ELi8ELi4ELi2ELi2ELb0ELb0EN7cutlass6half_tE19Flash_kernel_traitsILi192ELi64ELi64ELi8ES3_EEEEvNS_16Flash_bwd_paramsEi,@function
        .size           _ZN5flash27flash_bwd_convert_dq_kernelI23Flash_bwd_kernel_traitsILi192ELi64ELi64ELi8ELi4ELi2ELi2ELb0ELb0EN7cutlass6half_tE19Flash_kernel_traitsILi192ELi64ELi64ELi8ES3_EEEEvNS_16Flash_bwd_paramsEi,(.L_x_813 - _ZN5flash27flash_bwd_convert_dq_kernelI23Flash_bwd_kernel_traitsILi192ELi64ELi64ELi8ELi4ELi2ELi2ELb0ELb0EN7cutlass6half_tE19Flash_kernel_traitsILi192ELi64ELi64ELi8ES3_EEEEvNS_16Flash_bwd_paramsEi)
        .other          _ZN5flash27flash_bwd_convert_dq_kernelI23Flash_bwd_kernel_traitsILi192ELi64ELi64ELi8ELi4ELi2ELi2ELb0ELb0EN7cutlass6half_tE19Flash_kernel_traitsILi192ELi64ELi64ELi8ES3_EEEEvNS_16Flash_bwd_paramsEi,@"STO_CUDA_ENTRY STV_DEFAULT"
_ZN5flash27flash_bwd_convert_dq_kernelI23Flash_bwd_kernel_traitsILi192ELi64ELi64ELi8ELi4ELi2ELi2ELb0ELb0EN7cutlass6half_tE19Flash_kernel_traitsILi192ELi64ELi64ELi8ES3_EEEEvNS_16Flash_bwd_paramsEi:
.text._ZN5flash27flash_bwd_convert_dq_kernelI23Flash_bwd_kernel_traitsILi192ELi64ELi64ELi8ELi4ELi2ELi2ELb0ELb0EN7cutlass6half_tE19Flash_kernel_traitsILi192ELi64ELi64ELi8ES3_EEEEvNS_16Flash_bwd_paramsEi:
        /* <DEDUP_REMOVED lines=143> */
.L_x_520:
        /* <DEDUP_REMOVED lines=124> */
.L_x_519:
        /* <DEDUP_REMOVED lines=171> */
.L_x_522:
[----:B------:R-:W-:Y:S05]  /*1b60*/  BSYNC B0 ;  /* 0x0000000000007941 */ /* 0x000fea0003800000 */
.L_x_521:
        /* <DEDUP_REMOVED lines=20> */
.L_x_523:
        /* <DEDUP_REMOVED lines=13> */
.L_x_813:


//--------------------- .text._ZN5flash44flash_bwd_dq_dk_dv_loop_seqk_parallel_kernelI23Flash_bwd_kernel_traitsILi192ELi64ELi64ELi8ELi4ELi2ELi2ELb0ELb0EN7cutlass6half_tE19Flash_kernel_traitsILi192ELi64ELi64ELi8ES3_EELb1ELb1ELb0ELb0ELb0ELb0ELb0EEEvNS_16Flash_bwd_paramsE --------------------------
	.section	.text._ZN5flash44flash_bwd_dq_dk_dv_loop_seqk_parallel_kernelI23Flash_bwd_kernel_traitsILi192ELi64ELi64ELi8ELi4ELi2ELi2ELb0ELb0EN7cutlass6half_tE19Flash_kernel_traitsILi192ELi64ELi64ELi8ES3_EELb1ELb1ELb0ELb0ELb0ELb0ELb0EEEvNS_16Flash_bwd_paramsE,"ax",@progbits
	.sectioninfo	@"SHI_REGISTERS=255"
	.align	128
        .global         _ZN5flash44flash_bwd_dq_dk_dv_loop_seqk_parallel_kernelI23Flash_bwd_kernel_traitsILi192ELi64ELi64ELi8ELi4ELi2ELi2ELb0ELb0EN7cutlass6half_tE19Flash_kernel_traitsILi192ELi64ELi64ELi8ES3_EELb1ELb1ELb0ELb0ELb0ELb0ELb0EEEvNS_16Flash_bwd_paramsE
        .type           _ZN5flash44flash_bwd_dq_dk_dv_loop_seqk_parallel_kernelI23Flash_bwd_kernel_traitsILi192ELi64ELi64ELi8ELi4ELi2ELi2ELb0ELb0EN7cutlass6half_tE19Flash_kernel_traitsILi192ELi64ELi64ELi8ES3_EELb1ELb1ELb0ELb0ELb0ELb0ELb0EEEvNS_16Flash_bwd_paramsE,@function
        .size           _ZN5flash44flash_bwd_dq_dk_dv_loop_seqk_parallel_kernelI23Flash_bwd_kernel_traitsILi192ELi64ELi64ELi8ELi4ELi2ELi2ELb0ELb0EN7cutlass6half_tE19Flash_kernel_traitsILi192ELi64ELi64ELi8ES3_EELb1ELb1ELb0ELb0ELb0ELb0ELb0EEEvNS_16Flash_bwd_paramsE,(.L_x_814 - _ZN5flash44flash_bwd_dq_dk_dv_loop_seqk_parallel_kernelI23Flash_bwd_kernel_traitsILi192ELi64ELi64ELi8ELi4ELi2ELi2ELb0ELb0EN7cutlass6half_tE19Flash_kernel_traitsILi192ELi64ELi64ELi8ES3_EELb1ELb1ELb0ELb0ELb0ELb0ELb0EEEvNS_16Flash_bwd_paramsE)
        .other          _ZN5flash44flash_bwd_dq_dk_dv_loop_seqk_parallel_kernelI23Flash_bwd_kernel_traitsILi192ELi64ELi64ELi8ELi4ELi2ELi2ELb0ELb0EN7cutlass6half_tE19Flash_kernel_traitsILi192ELi64ELi64ELi8ES3_EELb1ELb1ELb0ELb0ELb0ELb0ELb0EEEvNS_16Flash_bwd_paramsE,@"STO_CUDA_ENTRY STV_DEFAULT"
_ZN5flash44flash_bwd_dq_dk_dv_loop_seqk_parallel_kernelI23Flash_bwd_kernel_traitsILi192ELi64ELi64ELi8ELi4ELi2ELi2ELb0ELb0EN7cutlass6half_tE19Flash_kernel_traitsILi192ELi64ELi64ELi8ES3_EELb1ELb1ELb0ELb0ELb0ELb0ELb0EEEvNS_16Flash_bwd_paramsE:
.text._ZN5flash44flash_bwd_dq_dk_dv_loop_seqk_parallel_kernelI23Flash_bwd_kernel_traitsILi192ELi64ELi64ELi8ELi4ELi2ELi2ELb0ELb0EN7cutlass6half_tE19Flash_kernel_traitsILi192ELi64ELi64ELi8ES3_EELb1ELb1ELb0ELb0ELb0ELb0ELb0EEEvNS_16Flash_bwd_paramsE:
        /* <DEDUP_REMOVED lines=14> */
[----:B------:R-:W-:Y:S01]  /*00e0*/  ULDC.U8 UR6, c[0x0][0x2d8] ;  /* 0x0000b60000067ab9 */ /* 0x000fe20000000000 */
[----:B------:R-:W-:Y:S01]  /*00f0*/  IMAD.MOV.U32 R209, RZ, RZ, -0x10 ;  /* 0xfffffff0ffd17424 */ /* 0x000fe200078e00ff */
[----:B-1----:R-:W-:-:S04]  /*0100*/  SHF.R.S32.HI R2, RZ, 0x1f, R11 ;  /* 0x0000001fff027819 */ /* 0x002fc8000001140b */
[CC--:B------:R-:W-:Y:S02]  /*0110*/  LEA.HI R3, R2.reuse, R11.reuse, RZ, 0x4 ;  /* 0x0000000b02037211 */ /* 0x0c0fe400078f20ff */
[CC--:B------:R-:W-:Y:S02]  /*0120*/  LEA.HI R0, R2.reuse, R11.reuse, RZ, 0x2 ;  /* 0x0000000b02007211 */ /* 0x0c0fe400078f10ff */
[----:B------:R-:W-:Y:S02]  /*0130*/  SHF.R.S32.HI R4, RZ, 0x4, R3 ;  /* 0x00000004ff047819 */ /* 0x000fe40000011403 */
[CC--:B------:R-:W-:Y:S02]  /*0140*/  LEA.HI R9, R2.reuse, R11.reuse, RZ, 0x5 ;  /* 0x0000000b02097211 */ /* 0x0c0fe400078f28ff */
[CC--:B------:R-:W-:Y:S02]  /*0150*/  LEA.HI R10, R2.reuse, R11.reuse, RZ, 0x3 ;  /* 0x0000000b020a7211 */ /* 0x0c0fe400078f18ff */
[----:B------:R-:W-:-:S02]  /*0160*/  LEA.HI R251, R2, R11, RZ, 0x7 ;  /* 0x0000000b02fb7211 */ /* 0x000fc400078f38ff */
[----:B------:R-:W-:Y:S02]  /*0170*/  LEA.HI R14, R2, R11, RZ, 0x6 ;  /* 0x0000000b020e7211 */ /* 0x000fe400078f30ff */
[C---:B------:R-:W-:Y:S02]  /*0180*/  LOP3.LUT R5, R3.reuse, 0xfffffff0, RZ, 0xc0, !PT ;  /* 0xfffffff003057812 */ /* 0x040fe400078ec0ff */
[----:B------:R-:W-:Y:S02]  /*0190*/  LOP3.LUT R2, R0, 0x7ffffffc, RZ, 0xc0, !PT ;  /* 0x7ffffffc00027812 */ /* 0x000fe400078ec0ff */
[----:B------:R-:W-:Y:S02]  /*01a0*/  LEA.HI R3, R3, R4, RZ, 0x1 ;  /* 0x0000000403037211 */ /* 0x000fe400078f08ff */
[----:B------:R-:W-:Y:S01]  /*01b0*/  SHF.R.S32.HI R7, RZ, 0x2, R0 ;  /* 0x00000002ff077819 */ /* 0x000fe20000011400 */
[----:B------:R-:W-:Y:S01]  /*01c0*/  IMAD.IADD R13, R11, 0x1, -R2 ;  /* 0x000000010b0d7824 */ /* 0x000fe200078e0a02 */
[----:B------:R-:W-:-:S02]  /*01d0*/  SHF.R.S32.HI R6, RZ, 0x1f, R0 ;  /* 0x0000001fff067819 */ /* 0x000fc40000011400 */
[----:B------:R-:W-:Y:S02]  /*01e0*/  LOP3.LUT R8, R9, 0xffffffe0, RZ, 0xc0, !PT ;  /* 0xffffffe009087812 */ /* 0x000fe400078ec0ff */
[----:B------:R-:W-:Y:S02]  /*01f0*/  LOP3.LUT R0, R10, 0xfffffff8, RZ, 0xc0, !PT ;  /* 0xfffffff80a007812 */ /* 0x000fe400078ec0ff */
[----:B------:R-:W-:Y:S01]  /*0200*/  LOP3.LUT R3, R3, 0xfffffffe, RZ, 0xc0, !PT ;  /* 0xfffffffe03037812 */ /* 0x000fe200078ec0ff */
[C---:B------:R-:W-:Y:S01]  /*0210*/  IMAD.IADD R16, R11.reuse, 0x1, -R8 ;  /* 0x000000010b107824 */ /* 0x040fe200078e0a08 */
[----:B------:R-:W-:Y:S01]  /*0220*/  SHF.R.S32.HI R237, RZ, 0x3, R10 ;  /* 0x00000003ffed7819 */ /* 0x000fe2000001140a */
[C---:B------:R-:W-:Y:S01]  /*0230*/  IMAD.IADD R0, R11.reuse, 0x1, -R0 ;  /* 0x000000010b007824 */ /* 0x040fe200078e0a00 */
[----:B------:R-:W-:Y:S01]  /*0240*/  LEA.HI R2, R6, R7, RZ, 0x3 ;  /* 0x0000000706027211 */ /* 0x000fe200078f18ff */
[----:B------:R-:W-:Y:S01]  /*0250*/  IMAD.IADD R8, R11, 0x1, -R5 ;  /* 0x000000010b087824 */ /* 0x000fe200078e0a05 */
[----:B------:R-:W-:Y:S01]  /*0260*/  SHF.R.S32.HI R19, RZ, 0x5, R9 ;  /* 0x00000005ff137819 */ /* 0x000fe20000011409 */
[----:B------:R-:W-:Y:S01]  /*0270*/  IMAD.IADD R11, R4, 0x1, -R3 ;  /* 0x00000001040b7824 */ /* 0x000fe200078e0a03 */
[----:B------:R-:W-:Y:S01]  /*0280*/  LOP3.LUT R3, R2, 0xfffffff8, RZ, 0xc0, !PT ;  /* 0xfffffff802037812 */ /* 0x000fe200078ec0ff */
[----:B------:R-:W-:Y:S01]  /*0290*/  IMAD.SHL.U32 R5, R237, 0x40, RZ ;  /* 0x00000040ed057824 */ /* 0x000fe200078e00ff */
[----:B------:R-:W-:Y:S01]  /*02a0*/  LEA.HI R4, R9, R19, RZ, 0x1 ;  /* 0x0000001309047211 */ /* 0x000fe200078f08ff */
[C---:B------:R-:W-:Y:S01]  /*02b0*/  IMAD.SHL.U32 R202, R0.reuse, 0x8, RZ ;  /* 0x0000000800ca7824 */ /* 0x040fe200078e00ff */
[----:B------:R-:W-:Y:S01]  /*02c0*/  LOP3.LUT P4, RZ, R0, 0x4, RZ, 0xc0, !PT ;  /* 0x0000000400ff7812 */ /* 0x000fe2000788c0ff */
[----:B------:R-:W-:Y:S01]  /*02d0*/  IMAD.IADD R7, R7, 0x1, -R3 ;  /* 0x0000000107077824 */ /* 0x000fe200078e0a03 */
[----:B------:R-:W-:Y:S01]  /*02e0*/  LOP3.LUT R2, R5, 0x1c0, RZ, 0xc0, !PT ;  /* 0x000001c005027812 */ /* 0x000fe200078ec0ff */
[----:B------:R-:W-:Y:S01]  /*02f0*/  IMAD.SHL.U32 R174, R11, 0x200, RZ ;  /* 0x000002000bae7824 */ /* 0x000fe200078e00ff */
[----:B------:R-:W-:Y:S01]  /*0300*/  LOP3.LUT R3, R4, 0xfffffffe, RZ, 0xc0, !PT ;  /* 0xfffffffe04037812 */ /* 0x000fe200078ec0ff */
[----:B------:R1:W-:Y:S01]  /*0310*/  STL [R1+0x4], R16 ;  /* 0x0000041001007387 */ /* 0x0003e20000100800 */
[----:B------:R-:W-:-:S02]  /*0320*/  LOP3.LUT R4, R2, 0x38, R202, 0xf8, !PT ;  /* 0x0000003802047812 */ /* 0x000fc400078ef8ca */
[----:B------:R-:W-:Y:S01]  /*0330*/  SHF.R.U32.HI R2, RZ, 0x3, R2 ;  /* 0x00000003ff027819 */ /* 0x000fe20000011602 */
[----:B------:R-:W-:Y:S01]  /*0340*/  IMAD.IADD R181, R19, 0x1, -R3 ;  /* 0x0000000113b57824 */ /* 0x000fe200078e0a03 */
[C---:B------:R-:W-:Y:S01]  /*0350*/  LOP3.LUT P3, RZ, R0.reuse, 0x2, RZ, 0xc0, !PT ;  /* 0x0000000200ff7812 */ /* 0x040fe2000786c0ff */
[----:B------:R-:W-:Y:S01]  /*0360*/  IMAD.SHL.U32 R0, R0, 0x40, RZ ;  /* 0x0000004000007824 */ /* 0x000fe200078e00ff */
[----:B------:R-:W-:Y:S02]  /*0370*/  SHF.R.S32.HI R5, RZ, 0x1f, R8 ;  /* 0x0000001fff057819 */ /* 0x000fe40000011408 */
[----:B------:R-:W-:Y:S01]  /*0380*/  LOP3.LUT R6, R4, R2, RZ, 0x3c, !PT ;  /* 0x0000000204067212 */ /* 0x000fe200078e3cff */
[----:B------:R-:W-:Y:S01]  /*0390*/  IMAD.SHL.U32 R2, R181, 0x10, RZ ;  /* 0x00000010b5027824 */ /* 0x000fe200078e00ff */
[----:B------:R-:W-:Y:S02]  /*03a0*/  LOP3.LUT R0, R0, 0x1c0, RZ, 0xc0, !PT ;  /* 0x000001c000007812 */ /* 0x000fe400078ec0ff */
[----:B------:R-:W-:-:S02]  /*03b0*/  LEA.HI R12, R5, R8, RZ, 0x3 ;  /* 0x00000008050c7211 */ /* 0x000fc400078f18ff */
[C---:B------:R-:W-:Y:S02]  /*03c0*/  LOP3.LUT R171, R0.reuse, 0x8, R10, 0xf8, !PT ;  /* 0x0000000800ab7812 */ /* 0x040fe400078ef80a */
[----:B------:R-:W-:Y:S02]  /*03d0*/  LOP3.LUT R2, R0, 0x10, R2, 0xf8, !PT ;  /* 0x0000001000027812 */ /* 0x000fe400078ef802 */
[----:B------:R-:W-:Y:S02]  /*03e0*/  SHF.R.S32.HI R251, RZ, 0x7, R251 ;  /* 0x00000007fffb7819 */ /* 0x000fe400000114fb */
[----:B------:R-:W-:Y:S02]  /*03f0*/  LOP3.LUT R4, R12, 0xfffffff8, RZ, 0xc0, !PT ;  /* 0xfffffff80c047812 */ /* 0x000fe400078ec0ff */
[----:B------:R-:W-:Y:S01]  /*0400*/  LOP3.LUT R3, R7, 0x1, RZ, 0xc0, !PT ;  /* 0x0000000107037812 */ /* 0x000fe200078ec0ff */
[----:B------:R-:W-:Y:S01]  /*0410*/  IMAD.SHL.U32 R18, R251, 0x20, RZ ;  /* 0x00000020fb127824 */ /* 0x000fe200078e00ff */
[----:B------:R-:W-:Y:S01]  /*0420*/  SHF.R.U32.HI R0, RZ, 0x3, R0 ;  /* 0x00000003ff007819 */ /* 0x000fe20000011600 */
[----:B------:R-:W-:Y:S01]  /*0430*/  IMAD.IADD R17, R8, 0x1, -R4 ;  /* 0x0000000108117824 */ /* 0x000fe200078e0a04 */
[----:B------:R-:W-:Y:S01]  /*0440*/  ISETP.NE.U32.AND P0, PT, R3, 0x1, PT ;  /* 0x000000010300780c */ /* 0x000fe20003f05070 */
[----:B------:R-:W-:Y:S01]  /*0450*/  IMAD R3, R251, 0x800, R174 ;  /* 0x00000800fb037824 */ /* 0x000fe200078e02ae */
[----:B------:R-:W-:-:S02]  /*0460*/  LOP3.LUT R171, R171, R0, RZ, 0x3c, !PT ;  /* 0x00000000abab7212 */ /* 0x000fc400078e3cff */
[----:B------:R-:W-:Y:S01]  /*0470*/  LOP3.LUT R4, R2, 0x8, R10, 0xf8, !PT ;  /* 0x0000000802047812 */ /* 0x000fe200078ef80a */
[----:B------:R1:W-:Y:S01]  /*0480*/  STL [R1+0xc], R17 ;  /* 0x00000c1101007387 */ /* 0x0003e20000100800 */
[----:B------:R-:W-:Y:S01]  /*0490*/  SHF.R.S32.HI R5, RZ, 0x1f, R9 ;  /* 0x0000001fff057819 */ /* 0x000fe20000011409 */
[----:B------:R-:W-:Y:S01]  /*04a0*/  IMAD.IADD R171, R3, 0x1, R171 ;  /* 0x0000000103ab7824 */ /* 0x000fe200078e02ab */
[----:B------:R-:W-:Y:S02]  /*04b0*/  SHF.R.S32.HI R2, RZ, 0x6, R14 ;  /* 0x00000006ff027819 */ /* 0x000fe4000001140e */
[----:B------:R-:W-:Y:S01]  /*04c0*/  LOP3.LUT R174, R174, R4, R0, 0xf6, !PT ;  /* 0x00000004aeae7212 */ /* 0x000fe200078ef600 */
[----:B------:R-:W-:Y:S01]  /*04d0*/  IMAD.SHL.U32 R0, R7, 0x40, RZ ;  /* 0x0000004007007824 */ /* 0x000fe200078e00ff */
[----:B------:R-:W-:Y:S01]  /*04e0*/  LEA.HI R3, R5, R19, RZ, 0x2 ;  /* 0x0000001305037211 */ /* 0x000fe200078f10ff */
[C---:B------:R-:W-:Y:S01]  /*04f0*/  IMAD R15, R2.reuse, 0x200, R6 ;  /* 0x00000200020f7824 */ /* 0x040fe200078e0206 */
[----:B------:R-:W-:Y:S01]  /*0500*/  R2P PR, R7, 0x6 ;  /* 0x0000000607007804 */ /* 0x000fe20000000000 */
[----:B------:R-:W-:Y:S01]  /*0510*/  IMAD.SHL.U32 R2, R2, 0x8, RZ ;  /* 0x0000000802027824 */ /* 0x000fe200078e00ff */
[----:B------:R-:W-:Y:S01]  /*0520*/  LOP3.LUT R3, R3, 0xfffffffc, RZ, 0xc0, !PT ;  /* 0xfffffffc03037812 */ /* 0x000fe200078ec0ff */
[----:B------:R-:W-:Y:S01]  /*0530*/  IMAD.SHL.U32 R4, R11, 0x20, RZ ;  /* 0x000000200b047824 */ /* 0x000fe200078e00ff */
[----:B------:R-:W-:Y:S01]  /*0540*/  LOP3.LUT R0, R0, 0x1c0, RZ, 0xc0, !PT ;  /* 0x000001c000007812 */ /* 0x000fe200078ec0ff */
[----:B------:R-:W-:Y:S01]  /*0550*/  IMAD.SHL.U32 R6, R17, 0x40, RZ ;  /* 0x0000004011067824 */ /* 0x000fe200078e00ff */
[----:B------:R-:W-:Y:S01]  /*0560*/  LOP3.LUT R2, R2, 0x18, RZ, 0xc0, !PT ;  /* 0x0000001802027812 */ /* 0x000fe200078ec0ff */
[----:B------:R-:W-:Y:S01]  /*0570*/  IMAD.IADD R252, R19, 0x1, -R3 ;  /* 0x0000000113fc7824 */ /* 0x000fe200078e0a03 */
[----:B------:R-:W-:Y:S01]  /*0580*/  SHF.R.U32.HI R3, RZ, 0x3, R0 ;  /* 0x00000003ff037819 */ /* 0x000fe20000011600 */
[----:B------:R-:W-:Y:S01]  /*0590*/  IMAD.SHL.U32 R7, R13, 0x2, RZ ;  /* 0x000000020d077824 */ /* 0x000fe200078e00ff */
[----:B------:R-:W-:Y:S01]  /*05a0*/  LOP3.LUT R5, R0, 0x20, R18, 0xf8, !PT ;  /* 0x0000002000057812 */ /* 0x000fe200078ef812 */
[----:B------:R1:W-:Y:S01]  /*05b0*/  STL [R1+0x8], R15 ;  /* 0x0000080f01007387 */ /* 0x0003e20000100800 */
[----:B------:R-:W-:Y:S01]  /*05c0*/  LOP3.LUT R8, R2, 0x20, R4, 0xf8, !PT ;  /* 0x0000002002087812 */ /* 0x000fe200078ef804 */
[--C-:B------:R-:W-:Y:S01]  /*05d0*/  IMAD R4, R252, 0x400, R7.reuse ;  /* 0x00000400fc047824 */ /* 0x100fe200078e0207 */
[----:B------:R-:W-:Y:S01]  /*05e0*/  LOP3.LUT R9, R3, R0, R2, 0x1e, !PT ;  /* 0x0000000003097212 */ /* 0x000fe200078e1e02 */
[----:B------:R-:W-:Y:S01]  /*05f0*/  IMAD.SHL.U32 R172, R171, 0x2, RZ ;  /* 0x00000002abac7824 */ /* 0x000fe200078e00ff */
[----:B------:R-:W-:Y:S01]  /*0600*/  LOP3.LUT R2, R6, 0x1c0, RZ, 0xc0, !PT ;  /* 0x000001c006027812 */ /* 0x000fe200078ec0ff */
[----:B------:R-:W-:Y:S01]  /*0610*/  IMAD.SHL.U32 R6, R11, 0x8, RZ ;  /* 0x000000080b067824 */ /* 0x000fe200078e00ff */
[----:B------:R-:W-:Y:S01]  /*0620*/  LOP3.LUT R0, R5, R3, RZ, 0x3c, !PT ;  /* 0x0000000305007212 */ /* 0x000fe200078e3cff */
[----:B------:R-:W-:Y:S01]  /*0630*/  IMAD.SHL.U32 R5, R12, 0x40, RZ ;  /* 0x000000400c057824 */ /* 0x000fe200078e00ff */
[----:B------:R-:W-:Y:S01]  /*0640*/  SHF.R.U32.HI R3, RZ, 0x3, R2 ;  /* 0x00000003ff037819 */ /* 0x000fe20000011602 */
[----:B------:R-:W-:Y:S01]  /*0650*/  IMAD.SHL.U32 R191, R15, 0x2, RZ ;  /* 0x000000020fbf7824 */ /* 0x000fe200078e00ff */
[----:B------:R-:W-:Y:S01]  /*0660*/  LOP3.LUT R6, R2, 0x8, R6, 0xf8, !PT ;  /* 0x0000000802067812 */ /* 0x000fe200078ef806 */
[----:B------:R-:W-:Y:S01]  /*0670*/  IMAD.IADD R207, R4, 0x1, R0 ;  /* 0x0000000104cf7824 */ /* 0x000fe200078e0200 */
[----:B------:R-:W-:Y:S01]  /*0680*/  LOP3.LUT R0, R5, 0xfffffe00, RZ, 0xc0, !PT ;  /* 0xfffffe0005007812 */ /* 0x000fe200078ec0ff */
[----:B------:R-:W-:Y:S01]  /*0690*/  IMAD R4, R181, 0x400, R7 ;  /* 0x00000400b5047824 */ /* 0x000fe200078e0207 */
[----:B------:R-:W-:Y:S01]  /*06a0*/  LOP3.LUT R2, R3, R8, R2, 0x1e, !PT ;  /* 0x0000000803027212 */ /* 0x000fe200078e1e02 */
[----:B------:R-:W-:Y:S01]  /*06b0*/  IMAD.SHL.U32 R207, R207, 0x2, RZ ;  /* 0x00000002cfcf7824 */ /* 0x000fe200078e00ff */
[----:B------:R-:W-:Y:S01]  /*06c0*/  SEL R169, R169, 0xffffffe0, !P3 ;  /* 0xffffffe0a9a97807 */ /* 0x000fe20005800000 */
[--C-:B------:R-:W-:Y:S01]  /*06d0*/  IMAD R187, R252, 0x400, R0.reuse ;  /* 0x00000400fcbb7824 */ /* 0x100fe200078e0200 */
[----:B------:R-:W-:Y:S01]  /*06e0*/  LOP3.LUT R186, R2, R0, RZ, 0xfc, !PT ;  /* 0x0000000002ba7212 */ /* 0x000fe200078efcff */
[----:B------:R-:W-:Y:S01]  /*06f0*/  IMAD R181, R181, 0x400, R0 ;  /* 0x00000400b5b57824 */ /* 0x000fe200078e0200 */
[----:B------:R-:W-:Y:S01]  /*0700*/  SHF.R.S32.HI R0, RZ, 0x1f, R16 ;  /* 0x0000001fff007819 */ /* 0x000fe20000011410 */
[----:B------:R-:W-:Y:S01]  /*0710*/  IMAD.IADD R4, R4, 0x1, R9 ;  /* 0x0000000104047824 */ /* 0x000fe200078e0209 */
[----:B------:R-:W-:Y:S01]  /*0720*/  LOP3.LUT R3, R6, R3, RZ, 0x3c, !PT ;  /* 0x0000000306037212 */ /* 0x000fe200078e3cff */
[----:B------:R-:W-:Y:S01]  /*0730*/  IMAD R169, R171, 0x2, R169 ;  /* 0x00000002aba97824 */ /* 0x000fe200078e02a9 */
[----:B------:R-:W-:-:S02]  /*0740*/  LEA.HI R0, R0, R16, RZ, 0x2 ;  /* 0x0000001000007211 */ /* 0x000fc400078f10ff */
[----:B------:R-:W-:Y:S01]  /*0750*/  SEL R173, R173, 0xffffffc0, !P4 ;  /* 0xffffffc0adad7807 */ /* 0x000fe20006000000 */
[----:B------:R-:W-:Y:S01]  /*0760*/  IMAD.IADD R181, R3, 0x1, R181 ;  /* 0x0000000103b57824 */ /* 0x000fe200078e02b5 */
[----:B------:R-:W-:Y:S01]  /*0770*/  SEL R209, R209, 0x10, !P0 ;  /* 0x00000010d1d17807 */ /* 0x000fe20004000000 */
[----:B------:R-:W-:Y:S01]  /*0780*/  IMAD.IADD R187, R187, 0x1, R3 ;  /* 0x00000001bbbb7824 */ /* 0x000fe200078e0203 */
[----:B------:R-:W-:Y:S01]  /*0790*/  IADD3 R208, R207, 0x20, RZ ;  /* 0x00000020cfd07810 */ /* 0x000fe20007ffe0ff */
[----:B------:R-:W-:Y:S01]  /*07a0*/  IMAD R171, R171, 0x2, R173 ;  /* 0x00000002abab7824 */ /* 0x000fe200078e02ad */
[----:B------:R-:W-:Y:S01]  /*07b0*/  SHF.R.S32.HI R0, RZ, 0x2, R0 ;  /* 0x00000002ff007819 */ /* 0x000fe20000011400 */
[----:B------:R-:W-:Y:S01]  /*07c0*/  IMAD.IADD R170, R173, 0x1, R169 ;  /* 0x00000001adaa7824 */ /* 0x000fe200078e02a9 */
[----:B------:R-:W-:Y:S01]  /*07d0*/  LEA R240, R4, 0x12000, 0x1 ;  /* 0x0001200004f07811 */ /* 0x000fe200078e08ff */
[----:B------:R-:W-:Y:S01]  /*07e0*/  IMAD R173, R174, 0x2, R173 ;  /* 0x00000002aead7824 */ /* 0x000fe200078e02ad */
[C---:B------:R-:W-:Y:S01]  /*07f0*/  @P1 IADD3 R208, R207.reuse, -0x20, RZ ;  /* 0xffffffe0cfd01810 */ /* 0x040fe20007ffe0ff */
[----:B------:R-:W-:Y:S01]  /*0800*/  IMAD.IADD R210, R207, 0x1, R209 ;  /* 0x00000001cfd27824 */ /* 0x000fe200078e02d1 */
[----:B------:R-:W-:Y:S01]  /*0810*/  IADD3 R241, R240, 0x40, RZ ;  /* 0x00000040f0f17810 */ /* 0x000fe20007ffe0ff */
[----:B------:R-:W-:Y:S01]  /*0820*/  IMAD R204, R252, 0x10, R0 ;  /* 0x00000010fccc7824 */ /* 0x000fe200078e0200 */
[----:B------:R-:W-:Y:S01]  /*0830*/  IADD3 R213, R202, 0x40, RZ ;  /* 0x00000040cad57810 */ /* 0x000fe20007ffe0ff */
[----:B------:R-:W-:Y:S01]  /*0840*/  IMAD.SHL.U32 R174, R174, 0x2, RZ ;  /* 0x00000002aeae7824 */ /* 0x000fe200078e00ff */
[----:B------:R-:W-:Y:S01]  /*0850*/  IADD3 R214, R202, 0x80, RZ ;  /* 0x00000080cad67810 */ /* 0x000fe20007ffe0ff */
[----:B------:R-:W-:Y:S01]  /*0860*/  IMAD.IADD R209, R209, 0x1, R208 ;  /* 0x00000001d1d17824 */ /* 0x000fe200078e02d0 */
[----:B------:R-:W-:-:S02]  /*0870*/  LEA R181, R181, 0x1e000, 0x1 ;  /* 0x0001e000b5b57811 */ /* 0x000fc400078e08ff */
[----:B-1----:R-:W-:Y:S02]  /*0880*/  @P2 IADD3 R241, R240, -0x40, RZ ;  /* 0xffffffc0f0f12810 */ /* 0x002fe40007ffe0ff */
.L_x_570:
[----:B-1--4-:R-:W1:Y:S01]  /*0890*/  S2R R33, SR_CTAID.Y ;  /* 0x0000000000217919 */ /* 0x012e620000002600 */
[----:B--2---:R-:W2:Y:S01]  /*08a0*/  LDC.U8 R0, c[0x0][0x312] ;  /* 0x0000c480ff007b82 */ /* 0x004ea20000000000 */
[----:B------:R-:W-:Y:S02]  /*08b0*/  ISETP.NE.U32.AND P2, PT, RZ, c[0x0][0x240], PT ;  /* 0x00009000ff007a0c */ /* 0x000fe40003f45070 */
[----:B------:R-:W-:Y:S02]  /*08c0*/  ISETP.EQ.U32.AND P5, PT, RZ, c[0x0][0x248], PT ;  /* 0x00009200ff007a0c */ /* 0x000fe40003fa2070 */
[----:B------:R-:W-:Y:S02]  /*08d0*/  ISETP.NE.AND.EX P2, PT, RZ, c[0x0][0x244], PT, P2 ;  /* 0x00009100ff007a0c */ /* 0x000fe40003f45320 */
        /* <DEDUP_REMOVED lines=8> */
[----:B---3--:R-:W-:Y:S02]  /*0960*/  IADD3 R2, P0, R8, c[0x0][0x240], RZ ;  /* 0x0000900008027a10 */ /* 0x008fe40007f1e0ff */
        /* <DEDUP_REMOVED lines=16> */
[----:B---3--:R1:W-:Y:S07]  /*0a70*/  STL [R1], R35 ;  /* 0x0000002301007387 */ /* 0x0083ee0000100800 */
[----:B------:R-:W-:Y:S05]  /*0a80*/  @!P0 BRA `(.L_x_524) ;  /* 0x0000003000008947 */ /* 0x000fea0003800000 */
[----:B------:R-:W2:Y:S02]  /*0a90*/  @P4 LDG.E R4, [R2.64+0x4] ;  /* 0x0000040802044981 */ /* 0x000ea4000c1e1900 */
[----:B--2---:R-:W-:-:S06]  /*0aa0*/  @P4 IADD3 R4, R4, -R35, RZ ;  /* 0x8000002304044210 */ /* 0x004fcc0007ffe0ff */
[----:B------:R2:W5:Y:S02]  /*0ab0*/  @!P4 LDG.E R4, [R2.64] ;  /* 0x000000080204c981 */ /* 0x000564000c1e1900 */
.L_x_524:
        /* <DEDUP_REMOVED lines=45> */
.L_x_526:
        /* <DEDUP_REMOVED lines=15> */
.L_x_527:
[----:B------:R-:W-:Y:S01]  /*0e80*/  IABS R12, c[0x0][0x1c8] ;  /* 0x00007200000c7a13 */ /* 0x000fe20000000000 */
[----:B------:R-:W2:Y:S01]  /*0e90*/  S2R R34, SR_CTAID.Z ;  /* 0x0000000000227919 */ /* 0x000ea20000002700 */
[----:B------:R-:W3:Y:S01]  /*0ea0*/  LDC.U8 R17, c[0x0][0x328] ;  /* 0x0000ca00ff117b82 */ /* 0x000ee20000000000 */
[----:B------:R-:W-:Y:S01]  /*0eb0*/  IMAD.MOV.U32 R13, RZ, RZ, c[0x0][0x224] ;  /* 0x00008900ff0d7624 */ /* 0x000fe200078e00ff */
[----:B------:R-:W4:Y:S01]  /*0ec0*/  I2F.RP R2, R12 ;  /* 0x0000000c00027306 */ /* 0x000f220000209400 */
[----:B------:R-:W-:-:S03]  /*0ed0*/  @P1 IMAD.WIDE.U32 R4, R0, c[0x0][0x370], RZ ;  /* 0x0000dc0000041a25 */ /* 0x000fc600078e00ff */
[----:B------:R-:W-:Y:S01]  /*0ee0*/  SHF.R.S32.HI R13, RZ, 0x1f, R13 ;  /* 0x0000001fff0d7819 */ /* 0x000fe2000001140d */
[----:B------:R-:W-:Y:S01]  /*0ef0*/  @P1 IMAD R11, R0, c[0x0][0x374], R5 ;  /* 0x0000dd00000b1a24 */ /* 0x000fe200078e0205 */
[----:B------:R-:W-:Y:S01]  /*0f00*/  @P1 MOV R10, R4 ;  /* 0x00000004000a1202 */ /* 0x000fe20000000f00 */
[C---:B------:R-:W-:Y:S01]  /*0f10*/  @!P1 IMAD.WIDE.U32 R4, R33.reuse, c[0x0][0x368], RZ ;  /* 0x0000da0021049a25 */ /* 0x040fe200078e00ff */
[----:B------:R-:W5:Y:S03]  /*0f20*/  LDC.U8 R21, c[0x0][0x3d0] ;  /* 0x0000f400ff157b82 */ /* 0x000f660000000000 */
[----:B------:R-:W-:Y:S02]  /*0f30*/  IMAD.MOV.U32 R29, RZ, RZ, c[0x0][0x22c] ;  /* 0x00008b00ff1d7624 */ /* 0x000fe400078e00ff */
[----:B------:R-:W-:Y:S01]  /*0f40*/  IMAD.WIDE.U32 R14, R33, c[0x0][0x224], RZ ;  /* 0x00008900210e7a25 */ /* 0x000fe200078e00ff */
[----:B----4-:R-:W4:Y:S03]  /*0f50*/  MUFU.RCP R2, R2 ;  /* 0x0000000200027308 */ /* 0x010f260000001000 */
[----:B------:R-:W-:Y:S01]  /*0f60*/  IMAD.WIDE R18, R29, c[0x0][0x1c0], RZ ;  /* 0x000070001d127a25 */ /* 0x000fe200078e02ff */
[----:B--2---:R-:W-:-:S03]  /*0f70*/  IABS R7, R34 ;  /* 0x0000002200077213 */ /* 0x004fc60000000000 */
[----:B------:R-:W-:Y:S01]  /*0f80*/  @!P1 IMAD.MOV.U32 R10, RZ, RZ, R4 ;  /* 0x000000ffff0a9224 */ /* 0x000fe200078e0004 */
[C---:B------:R-:W-:Y:S01]  /*0f90*/  LOP3.LUT R9, R34.reuse, c[0x0][0x1c8], RZ, 0x3c, !PT ;  /* 0x0000720022097a12 */ /* 0x040fe200078e3cff */
[----:B------:R-:W-:Y:S01]  /*0fa0*/  IMAD R27, R34, c[0x0][0x22c], RZ ;  /* 0x00008b00221b7a24 */ /* 0x000fe200078e02ff */
[----:B---3--:R-:W-:Y:S02]  /*0fb0*/  ISETP.NE.AND P3, PT, R17, RZ, PT ;  /* 0x000000ff1100720c */ /* 0x008fe40003f65270 */
[----:B------:R-:W-:Y:S02]  /*0fc0*/  ISETP.GE.AND P4, PT, R9, RZ, PT ;  /* 0x000000ff0900720c */ /* 0x000fe40003f86270 */
[----:B------:R-:W-:Y:S02]  /*0fd0*/  SHF.L.U64.HI R9, R33, 0x7, R28 ;  /* 0x0000000721097819 */ /* 0x000fe4000001021c */
[----:B------:R-:W-:Y:S02]  /*0fe0*/  SHF.R.S32.HI R30, RZ, 0x1f, R34 ;  /* 0x0000001fff1e7819 */ /* 0x000fe40000011422 */
[----:B----4-:R-:W-:-:S02]  /*0ff0*/  IADD3 R2, R2, 0xffffffe, RZ ;  /* 0x0ffffffe02027810 */ /* 0x010fc40007ffe0ff */
[----:B------:R-:W-:Y:S02]  /*1000*/  SEL R9, R9, RZ, P2 ;  /* 0x000000ff09097207 */ /* 0x000fe40001000000 */
[----:B------:R-:W2:Y:S01]  /*1010*/  F2I.FTZ.U32.TRUNC.NTZ R3, R2 ;  /* 0x0000000200037305 */ /* 0x000ea2000021f000 */
[----:B------:R-:W-:Y:S02]  /*1020*/  SHF.R.S32.HI R31, RZ, 0x1f, R27 ;  /* 0x0000001fff1f7819 */ /* 0x000fe4000001141b */
        /* <DEDUP_REMOVED lines=11> */
[----:B------:R-:W2:Y:S01]  /*10e0*/  S2R R13, SR_CTAID.X ;  /* 0x00000000000d7919 */ /* 0x000ea20000002500 */
        /* <DEDUP_REMOVED lines=12> */
[----:B------:R-:W-:Y:S02]  /*11b0*/  ISETP.GE.U32.AND P6, PT, R3, R12, PT ;  /* 0x0000000c0300720c */ /* 0x000fe40003fc6070 */
[----:B------:R-:W-:Y:S01]  /*11c0*/  ISETP.NE.AND P5, PT, RZ, c[0x0][0x1c8], PT ;  /* 0x00007200ff007a0c */ /* 0x000fe20003fa5270 */
[----:B------:R-:W-:Y:S01]  /*11d0*/  IMAD.X R9, R16, 0x1, R9, P2 ;  /* 0x0000000110097824 */ /* 0x000fe200010e0609 */
[----:B------:R-:W-:Y:S01]  /*11e0*/  SEL R17, R14, R4, !P1 ;  /* 0x000000040e117207 */ /* 0x000fe20004800000 */
[----:B------:R-:W-:Y:S01]  /*11f0*/  IMAD R12, R19, R6, RZ ;  /* 0x00000006130c7224 */ /* 0x000fe200078e02ff */
[----:B------:R-:W-:Y:S01]  /*1200*/  IADD3 R14, R15, R7, RZ ;  /* 0x000000070f0e7210 */ /* 0x000fe20007ffe0ff */
[----:B------:R-:W-:Y:S01]  /*1210*/  IMAD R3, R19, R0, RZ ;  /* 0x0000000013037224 */ /* 0x000fe200078e02ff */
[----:B-----5:R-:W-:Y:S01]  /*1220*/  ISETP.NE.AND P2, PT, R21, RZ, PT ;  /* 0x000000ff1500720c */ /* 0x020fe20003f45270 */
[----:B------:R-:W-:-:S02]  /*1230*/  IMAD R9, R18, R9, R12 ;  /* 0x0000000912097224 */ /* 0x000fc400078e020c */
[----:B------:R-:W-:Y:S01]  /*1240*/  @P3 IMAD R4, R33, c[0x0][0x214], RZ ;  /* 0x0000850021043a24 */ /* 0x000fe200078e02ff */
[----:B------:R-:W-:Y:S01]  /*1250*/  @P1 IADD3 R14, R5, R3, RZ ;  /* 0x00000003050e1210 */ /* 0x000fe20007ffe0ff */
[----:B------:R-:W-:Y:S01]  /*1260*/  IMAD.WIDE.U32 R6, R18, R6, RZ ;  /* 0x0000000612067225 */ /* 0x000fe200078e00ff */
[----:B------:R-:W-:Y:S02]  /*1270*/  @P6 IADD3 R2, R2, 0x1, RZ ;  /* 0x0000000102026810 */ /* 0x000fe40007ffe0ff */
[----:B------:R-:W-:Y:S01]  /*1280*/  @P3 SEL R4, R4, R0, !P1 ;  /* 0x0000000004043207 */ /* 0x000fe20004800000 */
[----:B--2---:R-:W-:-:S04]  /*1290*/  IMAD.WIDE.U32 R18, R13, c[0x0][0x3d8], RZ ;  /* 0x0000f6000d127a25 */ /* 0x004fc800078e00ff */
[----:B------:R-:W-:Y:S02]  /*12a0*/  IMAD.MOV.U32 R12, RZ, RZ, R2 ;  /* 0x000000ffff0c7224 */ /* 0x000fe400078e0002 */
[----:B------:R-:W-:Y:S01]  /*12b0*/  IMAD R3, R13, c[0x0][0x3dc], R19 ;  /* 0x0000f7000d037a24 */ /* 0x000fe200078e0213 */
[----:B------:R-:W-:Y:S01]  /*12c0*/  SEL R19, R18, RZ, P2 ;  /* 0x000000ff12137207 */ /* 0x000fe20001000000 */
[----:B------:R-:W-:Y:S01]  /*12d0*/  @!P3 IMAD R5, R33, c[0x0][0x1c0], R34 ;  /* 0x000070002105ba24 */ /* 0x000fe200078e0222 */
[----:B------:R-:W-:Y:S01]  /*12e0*/  @!P4 IADD3 R12, -R12, RZ, RZ ;  /* 0x000000ff0c0cc210 */ /* 0x000fe20007ffe1ff */
[----:B------:R-:W-:Y:S01]  /*12f0*/  @P3 IMAD R4, R34, c[0x0][0x234], R4 ;  /* 0x00008d0022043a24 */ /* 0x000fe200078e0204 */
[----:B------:R-:W-:Y:S01]  /*1300*/  @!P5 LOP3.LUT R12, RZ, c[0x0][0x1c8], RZ, 0x33, !PT ;  /* 0x00007200ff0cda12 */ /* 0x000fe200078e33ff */
[----:B------:R-:W-:Y:S01]  /*1310*/  @!P3 IMAD R4, R5, c[0x0][0x214], RZ ;  /* 0x000085000504ba24 */ /* 0x000fe200078e02ff */
[----:B------:R-:W-:Y:S02]  /*1320*/  SHF.R.S32.HI R18, RZ, 0x1f, R250 ;  /* 0x0000001fff127819 */ /* 0x000fe400000114fa */
[----:B------:R-:W-:-:S02]  /*1330*/  SEL R15, R3, RZ, P2 ;  /* 0x000000ff030f7207 */ /* 0x000fc40001000000 */
[----:B------:R-:W-:Y:S02]  /*1340*/  IADD3 R13, R7, R9, RZ ;  /* 0x00000009070d7210 */ /* 0x000fe40007ffe0ff */
        /* <DEDUP_REMOVED lines=9> */
.L_x_528:
[----:B------:R-:W-:-:S04]  /*13e0*/  IMAD R0, R33, c[0x0][0x1c0], R34 ;  /* 0x0000700021007a24 */ /* 0x000fc800078e0222 */
[----:B------:R-:W-:Y:S02]  /*13f0*/  IMAD R0, R0, c[0x0][0x224], RZ ;  /* 0x0000890000007a24 */ /* 0x000fe400078e02ff */
.L_x_529:
[----:B------:R-:W2:Y:S01]  /*1400*/  LDL R32, [R1+0x4] ;  /* 0x0000040001207983 */ /* 0x000ea20000100800 */
[----:B------:R-:W-:Y:S01]  /*1410*/  IMAD R29, R29, c[0x0][0x1c0], RZ ;  /* 0x000070001d1d7a24 */ /* 0x000fe200078e02ff */
[----:B------:R-:W-:Y:S01]  /*1420*/  IADD3 R2, P1, R202, R10, RZ ;  /* 0x0000000aca027210 */ /* 0x000fe20007f3e0ff */
[----:B------:R-:W-:Y:S01]  /*1430*/  IMAD.IADD R7, R8, 0x1, R0 ;  /* 0x0000000108077824 */ /* 0x000fe200078e0200 */
[----:B------:R-:W3:Y:S01]  /*1440*/  S2R R36, SR_TID.X ;  /* 0x0000000000247919 */ /* 0x000ee20000002100 */
[----:B------:R-:W-:Y:S01]  /*1450*/  SHF.R.S32.HI R203, RZ, 0x1f, R202 ;  /* 0x0000001fffcb7819 */ /* 0x000fe200000114ca */
[----:B------:R-:W-:Y:S01]  /*1460*/  IMAD.SHL.U32 R10, R29, 0x40, RZ ;  /* 0x000000401d0a7824 */ /* 0x000fe200078e00ff */
[----:B------:R-:W-:Y:S01]  /*1470*/  BSSY B1, `(.L_x_525) ;  /* 0x00007b4000017945 */ /* 0x000fe20003800000 */
[----:B------:R-:W4:Y:S01]  /*1480*/  S2R R37, SR_TID.X ;  /* 0x0000000000257919 */ /* 0x000f220000002100 */
[----:B------:R-:W-:Y:S02]  /*1490*/  IMAD R0, R16, c[0x0][0x370], RZ ;  /* 0x0000dc0010007a24 */ /* 0x000fe400078e02ff */
[----:B------:R-:W-:Y:S01]  /*14a0*/  IMAD.X R3, R203, 0x1, R11, P1 ;  /* 0x00000001cb037824 */ /* 0x000fe200008e060b */
[----:B------:R-:W-:Y:S01]  /*14b0*/  IADD3 R9, P3, P1, R6, R10, R27 ;  /* 0x0000000a06097210 */ /* 0x000fe2000797e01b */
[C---:B------:R-:W-:Y:S01]  /*14c0*/  IMAD R5, R8.reuse, c[0x0][0x374], R0 ;  /* 0x0000dd0008057a24 */ /* 0x040fe200078e0200 */
[----:B------:R-:W-:Y:S01]  /*14d0*/  SHF.R.S32.HI R0, RZ, 0x1f, R10 ;  /* 0x0000001fff007819 */ /* 0x000fe2000001140a */
[----:B------:R-:W-:Y:S01]  /*14e0*/  IMAD.MOV.U32 R201, RZ, RZ, 0x4 ;  /* 0x00000004ffc97424 */ /* 0x000fe200078e00ff */
[----:B------:R-:W-:Y:S01]  /*14f0*/  SHF.R.S32.HI R27, RZ, 0x1f, R237 ;  /* 0x0000001fff1b7819 */ /* 0x000fe200000114ed */
[----:B------:R-:W-:Y:S01]  /*1500*/  IMAD.WIDE.U32 R2, R8, c[0x0][0x370], R2 ;  /* 0x0000dc0008027a25 */ /* 0x000fe200078e0002 */
[----:B------:R-:W-:-:S02]  /*1510*/  IADD3.X R10, R13, R0, R31, P3, P1 ;  /* 0x000000000d0a7210 */ /* 0x000fc40001fe241f */
[----:B------:R-:W-:Y:S01]  /*1520*/  IADD3 R0, -R199, R239, R250 ;  /* 0x000000efc7007210 */ /* 0x000fe20007ffe1fa */
[----:B------:R-:W-:Y:S01]  /*1530*/  IMAD.IADD R200, R8, 0x1, R4 ;  /* 0x0000000108c87824 */ /* 0x000fe200078e0204 */
[----:B------:R-:W-:Y:S01]  /*1540*/  IADD3 R4, P4, R237, R8, RZ ;  /* 0x00000008ed047210 */ /* 0x000fe20007f9e0ff */
[----:B------:R-:W-:Y:S01]  /*1550*/  IMAD.WIDE R6, R7, R201, c[0x0][0x3c8] ;  /* 0x0000f20007067625 */ /* 0x000fe200078e02c9 */
[----:B------:R-:W-:Y:S02]  /*1560*/  IADD3 R3, R3, R5, RZ ;  /* 0x0000000503037210 */ /* 0x000fe40007ffe0ff */
[----:B------:R-:W-:Y:S01]  /*1570*/  IADD3 R0, R0, -c[0x0][0x2e8], RZ ;  /* 0x8000ba0000007a10 */ /* 0x000fe20007ffe0ff */
[----:B------:R-:W-:Y:S01]  /*1580*/  IMAD R8, R30, c[0x0][0x378], RZ ;  /* 0x0000de001e087a24 */ /* 0x000fe200078e02ff */
[----:B---3--:R-:W-:Y:S01]  /*1590*/  SHF.R.S32.HI R36, RZ, 0x1f, R36 ;  /* 0x0000001fff247819 */ /* 0x008fe20000011424 */
[----:B------:R-:W-:Y:S02]  /*15a0*/  IMAD.MOV.U32 R212, RZ, RZ, R6 ;  /* 0x000000ffffd47224 */ /* 0x000fe400078e0006 */
[----:B------:R-:W-:Y:S01]  /*15b0*/  IMAD.MOV.U32 R211, RZ, RZ, R7 ;  /* 0x000000ffffd37224 */ /* 0x000fe200078e0007 */
[----:B----4-:R-:W-:Y:S01]  /*15c0*/  LEA.HI R36, R36, R37, RZ, 0x5 ;  /* 0x0000002524247211 */ /* 0x010fe200078f28ff */
[----:B------:R-:W-:Y:S01]  /*15d0*/  IMAD.X R5, R27, 0x1, R16, P4 ;  /* 0x000000011b057824 */ /* 0x000fe200020e0610 */
[----:B------:R-:W-:Y:S01]  /*15e0*/  IADD3 R7, P3, P1, R19, R9, R17 ;  /* 0x0000000913077210 */ /* 0x000fe2000797e011 */
[C---:B------:R-:W-:Y:S01]  /*15f0*/  IMAD R8, R34.reuse, c[0x0][0x37c], R8 ;  /* 0x0000df0022087a24 */ /* 0x040fe200078e0208 */
[----:B------:R-:W-:Y:S01]  /*1600*/  SHF.R.S32.HI R36, RZ, 0x5, R36 ;  /* 0x00000005ff247819 */ /* 0x000fe20000011424 */
[----:B------:R-:W-:Y:S01]  /*1610*/  IMAD.WIDE.U32 R2, R34, c[0x0][0x378], R2 ;  /* 0x0000de0022027a25 */ /* 0x000fe200078e0002 */
[----:B------:R-:W-:-:S02]  /*1620*/  SHF.R.S32.HI R9, RZ, 0x1f, R0 ;  /* 0x0000001fff097819 */ /* 0x000fc40000011400 */
[----:B------:R-:W-:Y:S01]  /*1630*/  IADD3.X R10, R15, R10, R14, P3, P1 ;  /* 0x0000000a0f0a7210 */ /* 0x000fe20001fe240e */
[----:B------:R-:W-:Y:S02]  /*1640*/  IMAD R5, R5, c[0x0][0x190], RZ ;  /* 0x0000640005057a24 */ /* 0x000fe400078e02ff */
[----:B------:R-:W-:Y:S01]  /*1650*/  IMAD.IADD R3, R3, 0x1, R8 ;  /* 0x0000000103037824 */ /* 0x000fe200078e0208 */
[----:B------:R-:W-:Y:S01]  /*1660*/  LEA.HI R8, R9, R0, RZ, 0x6 ;  /* 0x0000000009087211 */ /* 0x000fe200078f30ff */
[C---:B------:R-:W-:Y:S02]  /*1670*/  IMAD R11, R4.reuse, c[0x0][0x194], R5 ;  /* 0x00006500040b7a24 */ /* 0x040fe400078e0205 */
[----:B------:R-:W-:-:S04]  /*1680*/  IMAD.WIDE.U32 R4, R4, c[0x0][0x190], R202 ;  /* 0x0000640004047a25 */ /* 0x000fc800078e00ca */
[----:B------:R-:W-:Y:S01]  /*1690*/  IMAD R0, R30, c[0x0][0x1a8], RZ ;  /* 0x00006a001e007a24 */ /* 0x000fe200078e02ff */
[----:B------:R-:W-:Y:S01]  /*16a0*/  IADD3 R4, P3, R25, R4, RZ ;  /* 0x0000000419047210 */ /* 0x000fe20007f7e0ff */
[----:B------:R-:W-:-:S03]  /*16b0*/  IMAD.WIDE.U32 R2, R237, c[0x0][0x370], R2 ;  /* 0x0000dc00ed027a25 */ /* 0x000fc600078e0002 */
[----:B------:R-:W-:Y:S01]  /*16c0*/  IADD3.X R5, R20, R5, R11, P3, !PT ;  /* 0x0000000514057210 */ /* 0x000fe20001ffe40b */
[----:B------:R-:W-:Y:S01]  /*16d0*/  IMAD R11, R34, c[0x0][0x1ac], R0 ;  /* 0x00006b00220b7a24 */ /* 0x000fe200078e0200 */
[----:B------:R-:W-:Y:S01]  /*16e0*/  LEA R194, P3, R2, c[0x0][0x330], 0x1 ;  /* 0x0000cc0002c27a11 */ /* 0x000fe200078608ff */
[----:B------:R-:W-:Y:S02]  /*16f0*/  IMAD R0, R27, c[0x0][0x370], RZ ;  /* 0x0000dc001b007a24 */ /* 0x000fe400078e02ff */
[----:B------:R-:W-:-:S04]  /*1700*/  IMAD.WIDE.U32 R4, R34, c[0x0][0x1a8], R4 ;  /* 0x00006a0022047a25 */ /* 0x000fc800078e0004 */
[----:B------:R-:W-:Y:S01]  /*1710*/  IMAD R0, R237, c[0x0][0x374], R0 ;  /* 0x0000dd00ed007a24 */ /* 0x000fe200078e0200 */
[----:B------:R-:W-:Y:S01]  /*1720*/  IADD3 R11, R5, R11, RZ ;  /* 0x0000000b050b7210 */ /* 0x000fe20007ffe0ff */
[----:B------:R-:W-:Y:S01]  /*1730*/  IMAD.WIDE R200, R200, R201, c[0x0][0x200] ;  /* 0x00008000c8c87625 */ /* 0x000fe200078e02c9 */
[----:B------:R-:W-:-:S03]  /*1740*/  LEA R196, P4, R4, c[0x0][0x160], 0x1 ;  /* 0x0000580004c47a11 */ /* 0x000fc600078808ff */
[----:B------:R-:W-:Y:S01]  /*1750*/  IMAD.IADD R0, R3, 0x1, R0 ;  /* 0x0000000103007824 */ /* 0x000fe200078e0200 */
[----:B------:R-:W-:-:S04]  /*1760*/  LEA.HI.X R197, R4, c[0x0][0x164], R11, 0x1, P4 ;  /* 0x0000590004c57a11 */ /* 0x000fc800020f0c0b */
[----:B------:R-:W-:Y:S01]  /*1770*/  LEA.HI.X R195, R2, c[0x0][0x334], R0, 0x1, P3 ;  /* 0x0000cd0002c37a11 */ /* 0x000fe200018f0c00 */
[----:B--2---:R-:W-:-:S05]  /*1780*/  IMAD R6, R36, R29, R32 ;  /* 0x0000001d24067224 */ /* 0x004fca00078e0220 */
[----:B------:R-:W-:-:S04]  /*1790*/  IADD3 R7, P1, R6, R7, RZ ;  /* 0x0000000706077210 */ /* 0x000fc80007f3e0ff */
[----:B------:R-:W-:Y:S02]  /*17a0*/  LEA.HI.X.SX32 R10, R6, R10, 0x1, P1 ;  /* 0x0000000a060a7211 */ /* 0x000fe400008f0eff */
[----:B------:R-:W-:Y:S02]  /*17b0*/  SHF.R.S32.HI R6, RZ, 0x6, R8 ;  /* 0x00000006ff067819 */ /* 0x000fe40000011408 */
[C---:B------:R-:W-:Y:S02]  /*17c0*/  LEA R188, P1, R7.reuse, c[0x0][0x350], 0x2 ;  /* 0x0000d40007bc7a11 */ /* 0x040fe400078210ff */
[----:B------:R-:W-:Y:S02]  /*17d0*/  IMNMX R232, RZ, R6, !PT ;  /* 0x00000006ffe87217 */ /* 0x000fe40007800200 */
[----:B------:R-:W-:Y:S02]  /*17e0*/  LEA.HI.X R189, R7, c[0x0][0x354], R10, 0x2, P1 ;  /* 0x0000d50007bd7a11 */ /* 0x000fe400008f140a */
[----:B------:R-:W-:-:S02]  /*17f0*/  ISETP.GT.AND P5, PT, R192, R232, PT ;  /* 0x000000e8c000720c */ /* 0x000fc40003fa4270 */
[----:B------:R-:W-:-:S11]  /*1800*/  IADD3 R192, R192, -0x1, RZ ;  /* 0xffffffffc0c07810 */ /* 0x000fd60007ffe0ff */
        /* <DEDUP_REMOVED lines=16> */
.L_x_531:
        /* <DEDUP_REMOVED lines=15> */
.L_x_532:
        /* <DEDUP_REMOVED lines=27> */
.L_x_534:
[----:B------:R-:W-:Y:S05]  /*1bb0*/  BSYNC B0 ;  /* 0x0000000000007941 */ /* 0x000fea0003800000 */
.L_x_533:
        /* <DEDUP_REMOVED lines=19> */
.L_x_536:
[----:B------:R-:W-:Y:S05]  /*1cf0*/  BSYNC B0 ;  /* 0x0000000000007941 */ /* 0x000fea0003800000 */
.L_x_535:
        /* <DEDUP_REMOVED lines=25> */
.L_x_538:
[----:B------:R-:W-:Y:S05]  /*1e90*/  BSYNC B0 ;  /* 0x0000000000007941 */ /* 0x000fea0003800000 */
.L_x_537:
        /* <DEDUP_REMOVED lines=18> */
.L_x_530:
        /* <DEDUP_REMOVED lines=31> */
.L_x_541:
[----:B------:R-:W-:Y:S05]  /*21b0*/  BSYNC B0 ;  /* 0x0000000000007941 */ /* 0x000fea0003800000 */
.L_x_540:
        /* <DEDUP_REMOVED lines=39> */
.L_x_543:
[----:B------:R-:W-:Y:S05]  /*2430*/  BSYNC B0 ;  /* 0x0000000000007941 */ /* 0x000fea0003800000 */
.L_x_542:
        /* <DEDUP_REMOVED lines=19> */
.L_x_545:
        /* <DEDUP_REMOVED lines=28> */
.L_x_546:
[----:B------:R-:W-:Y:S05]  /*2730*/  BSYNC B0 ;  /* 0x0000000000007941 */ /* 0x000fea0003800000 */
.L_x_544:
        /* <DEDUP_REMOVED lines=17> */
.L_x_548:
        /* <DEDUP_REMOVED lines=38> */
.L_x_549:
[----:B------:R-:W-:Y:S05]  /*2ab0*/  BSYNC B0 ;  /* 0x0000000000007941 */ /* 0x000fea0003800000 */
.L_x_547:
[----:B------:R-:W-:Y:S01]  /*2ac0*/  IMAD R11, R233, -0x40, R199 ;  /* 0xffffffc0e90b7824 */ /* 0x000fe200078e02c7 */
[C---:B------:R-:W-:Y:S01]  /*2ad0*/  IADD3 R0, R204.reuse, 0x8, RZ ;  /* 0x00000008cc007810 */ /* 0x040fe20007ffe0ff */
[C---:B-1----:R-:W-:Y:S01]  /*2ae0*/  IMAD.WIDE R2, R204.reuse, 0x4, R200 ;  /* 0x00000004cc027825 */ /* 0x042fe200078e02c8 */
[-C--:B------:R-:W-:Y:S02]  /*2af0*/  ISETP.GE.AND P2, PT, R204, R10.reuse, PT ;  /* 0x0000000acc00720c */ /* 0x080fe40003f46270 */
[----:B------:R-:W-:Y:S02]  /*2b00*/  ISETP.GE.AND P1, PT, R0, R10, PT ;  /* 0x0000000a0000720c */ /* 0x000fe40003f26270 */
[----:B------:R-:W-:Y:S02]  /*2b10*/  ISETP.GE.AND P6, PT, R237, R11, PT ;  /* 0x0000000bed00720c */ /* 0x000fe40003fc6270 */
[----:B------:R-:W-:Y:S02]  /*2b20*/  MOV R205, 0x7f800000 ;  /* 0x7f80000000cd7802 */ /* 0x000fe40000000f00 */
[----:B------:R-:W-:Y:S01]  /*2b30*/  MOV R206, 0x7f800000 ;  /* 0x7f80000000ce7802 */ /* 0x000fe20000000f00 */
[----:B------:R-:W-:-:S04]  /*2b40*/  IMAD R0, R18, c[0x0][0x198], RZ ;  /* 0x0000660012007a24 */ /* 0x000fc800078e02ff */
[----:B------:R1:W5:Y:S04]  /*2b50*/  @!P2 LDG.E R205, [R2.64] ;  /* 0x0000000802cda981 */ /* 0x000368000c1e1900 */
[----:B------:R1:W5:Y:S01]  /*2b60*/  @!P1 LDG.E R206, [R2.64+0x20] ;  /* 0x0000200802ce9981 */ /* 0x000362000c1e1900 */
[C---:B------:R-:W-:Y:S01]  /*2b70*/  IMAD R0, R250.reuse, c[0x0][0x19c], R0 ;  /* 0x00006700fa007a24 */ /* 0x040fe200078e0200 */
[----:B------:R-:W-:Y:S02]  /*2b80*/  BSSY B0, `(.L_x_550) ;  /* 0x000002b000007945 */ /* 0x000fe40003800000 */
[----:B------:R2:W-:Y:S04]  /*2b90*/  @P6 STS.128 [R191+0x12000], RZ ;  /* 0x012000ffbf006388 */ /* 0x0005e80000000c00 */
[----:B------:R2:W-:Y:S04]  /*2ba0*/  @P6 STS.128 [R191+0x14000], RZ ;  /* 0x014000ffbf006388 */ /* 0x0005e80000000c00 */
[----:B------:R2:W-:Y:S01]  /*2bb0*/  @P6 STS.128 [R191+0x16000], RZ ;  /* 0x016000ffbf006388 */ /* 0x0005e20000000c00 */
[----:B-1----:R-:W-:-:S05]  /*2bc0*/  IMAD.WIDE.U32 R2, R250, c[0x0][0x198], R202 ;  /* 0x00006600fa027a25 */ /* 0x002fca00078e00ca */
[----:B------:R-:W-:-:S04]  /*2bd0*/  IADD3 R4, P1, R22, R2, RZ ;  /* 0x0000000216047210 */ /* 0x000fc80007f3e0ff */
[----:B------:R-:W-:Y:S01]  /*2be0*/  IADD3.X R5, R23, R3, R0, P1, !PT ;  /* 0x0000000317057210 */ /* 0x000fe20000ffe400 */
[----:B------:R-:W-:-:S04]  /*2bf0*/  IMAD R0, R21, c[0x0][0x1b0], RZ ;  /* 0x00006c0015007a24 */ /* 0x000fc800078e02ff */
[C---:B------:R-:W-:Y:S02]  /*2c00*/  IMAD R0, R12.reuse, c[0x0][0x1b4], R0 ;  /* 0x00006d000c007a24 */ /* 0x040fe400078e0200 */
[----:B------:R-:W-:-:S05]  /*2c10*/  IMAD.WIDE.U32 R4, R12, c[0x0][0x1b0], R4 ;  /* 0x00006c000c047a25 */ /* 0x000fca00078e0004 */
[----:B------:R-:W-:Y:S01]  /*2c20*/  IADD3 R10, R5, R0, RZ ;  /* 0x00000000050a7210 */ /* 0x000fe20007ffe0ff */
[----:B------:R-:W-:Y:S05]  /*2c30*/  @P6 BRA `(.L_x_551) ;  /* 0x000001f000006947 */ /* 0x000fea0003800000 */
[----:B--2---:R-:W-:Y:S01]  /*2c40*/  ISETP.GE.AND P4, PT, R202, c[0x0][0x220], PT ;  /* 0x00008800ca007a0c */ /* 0x004fe20003f86270 */
        /* <DEDUP_REMOVED lines=30> */
.L_x_551:
[----:B--2---:R-:W-:Y:S05]  /*2e30*/  BSYNC B0 ;  /* 0x0000000000007941 */ /* 0x004fea0003800000 */
.L_x_550:
        /* <DEDUP_REMOVED lines=38> */
.L_x_553:
[----:B------:R-:W-:Y:S05]  /*30a0*/  BSYNC B0 ;  /* 0x0000000000007941 */ /* 0x000fea0003800000 */
.L_x_552:
[----:B------:R1:W-:Y:S02]  /*30b0*/  @P6 STS.128 [R191+0x18000], RZ ;  /* 0x018000ffbf006388 */ /* 0x0003e40000000c00 */
[----:B-1----:R-:W-:Y:S01]  /*30c0*/  IMAD.WIDE.U32 R2, R250, c[0x0][0x1a0], R202 ;  /* 0x00006800fa027a25 */ /* 0x002fe200078e00ca */
        /* <DEDUP_REMOVED lines=43> */
.L_x_555:
[----:B------:R-:W-:Y:S05]  /*3380*/  BSYNC B0 ;  /* 0x0000000000007941 */ /* 0x000fea0003800000 */
.L_x_554:
        /* <DEDUP_REMOVED lines=16> */
[C---:B------:R-:W-:Y:S01]  /*3490*/  @!P4 LEA R4, P3, R8.reuse, c[0x0][0x170], 0x1 ;  /* 0x00005c000804ca11 */ /* 0x040fe200078608ff */
[----:B------:R-:W-:Y:S01]  /*34a0*/  IMAD.IADD R0, R9, 0x1, R0 ;  /* 0x0000000109007824 */ /* 0x000fe200078e0200 */
[----:B------:R-:W-:-:S04]  /*34b0*/  @!P2 LEA R2, P1, R8, c[0x0][0x170], 0x1 ;  /* 0x00005c000802aa11 */ /* 0x000fc800078208ff */
[C-C-:B------:R-:W-:Y:S02]  /*34c0*/  @!P5 LEA.HI.X R7, R8.reuse, c[0x0][0x174], R0.reuse, 0x1, P6 ;  /* 0x00005d000807da11 */ /* 0x140fe400030f0c00 */
[C-C-:B------:R-:W-:Y:S02]  /*34d0*/  @!P4 LEA.HI.X R5, R8.reuse, c[0x0][0x174], R0.reuse, 0x1, P3 ;  /* 0x00005d000805ca11 */ /* 0x140fe400018f0c00 */
[----:B------:R-:W-:Y:S01]  /*34e0*/  @!P2 LEA.HI.X R3, R8, c[0x0][0x174], R0, 0x1, P1 ;  /* 0x00005d000803aa11 */ /* 0x000fe200008f0c00 */
        /* <DEDUP_REMOVED lines=13> */
[----:B------:R1:W-:Y:S02]  /*35c0*/  @!P2 LDGSTS.E.BYPASS.LTC128B.128 [R191+0x1d000], [R2.64+0x100] ;  /* 0x1d00010002bfafae */ /* 0x0003e4000b901d48 */
.L_x_557:
[----:B------:R-:W-:Y:S05]  /*35d0*/  BSYNC B0 ;  /* 0x0000000000007941 */ /* 0x000fea0003800000 */
.L_x_556:
[----:B------:R-:W-:Y:S01]  /*35e0*/  IMAD.MOV.U32 R234, RZ, RZ, c[0x0][0x308] ;  /* 0x0000c200ffea7624 */ /* 0x000fe200078e00ff */
[----:B-12---:R-:W2:Y:S01]  /*35f0*/  LDL R6, [R1+0xc] ;  /* 0x00000c0001067983 */ /* 0x006ea20000100800 */
[----:B------:R-:W-:-:S03]  /*3600*/  IMAD.MOV.U32 R235, RZ, RZ, c[0x0][0x30c] ;  /* 0x0000c300ffeb7624 */ /* 0x000fc600078e00ff */
[----:B------:R-:W0:Y:S04]  /*3610*/  LDGDEPBAR ;  /* 0x00000000000079af */ /* 0x000e280000000000 */
[----:B---3--:R1:W3:Y:S04]  /*3620*/  LDG.E.64 R2, [R234.64+0x8] ;  /* 0x00000808ea027981 */ /* 0x0082e8000c1e1b00 */
[----:B-1--4-:R-:W4:Y:S01]  /*3630*/  LDG.E.64 R234, [R234.64] ;  /* 0x00000008eaea7981 */ /* 0x012f22000c1e1b00 */
[----:B------:R-:W-:Y:S01]  /*3640*/  IMAD R0, R33, c[0x0][0x1c0], R34 ;  /* 0x0000700021007a24 */ /* 0x000fe200078e0222 */
[----:B------:R-:W-:Y:S01]  /*3650*/  SHF.R.S32.HI R5, RZ, 0x1f, R32 ;  /* 0x0000001fff057819 */ /* 0x000fe20000011420 */
[----:B------:R-:W-:Y:S01]  /*3660*/  IMAD.MOV.U32 R180, RZ, RZ, 0x40 ;  /* 0x00000040ffb47424 */ /* 0x000fe200078e00ff */
[----:B------:R-:W-:Y:S01]  /*3670*/  SHF.L.U32 R176, R187, 0x1, RZ ;  /* 0x00000001bbb07819 */ /* 0x000fe200000006ff */
[----:B------:R-:W-:Y:S01]  /*3680*/  IMAD.SHL.U32 R0, R0, 0x20, RZ ;  /* 0x0000002000007824 */ /* 0x000fe200078e00ff */
[----:B------:R-:W-:Y:S01]  /*3690*/  MOV R193, R190 ;  /* 0x000000be00c17202 */ /* 0x000fe20000000f00 */
[----:B------:R-:W-:Y:S01]  /*36a0*/  CS2R R142, SRZ ;  /* 0x00000000008e7805 */ /* 0x000fe2000001ff00 */
[----:B------:R-:W-:Y:S01]  /*36b0*/  IADD3 R243, R250, 0x40, RZ ;  /* 0x00000040faf37810 */ /* 0x000fe20007ffe0ff */
[----:B------:R-:W-:Y:S01]  /*36c0*/  CS2R R140, SRZ ;  /* 0x00000000008c7805 */ /* 0x000fe2000001ff00 */
[----:B------:R-:W-:Y:S01]  /*36d0*/  SHF.R.S32.HI R4, RZ, 0x1f, R0 ;  /* 0x0000001fff047819 */ /* 0x000fe20000011400 */
        /* <DEDUP_REMOVED lines=45> */
[----:B---3--:R-:W-:-:S02]  /*39b0*/  IADD3 R216, P2, P1, R0, R2, R32 ;  /* 0x0000000200d87210 */ /* 0x008fc4000795e020 */
[----:B------:R-:W-:Y:S01]  /*39c0*/  IADD3 R0, R186, 0x3000, RZ ;  /* 0x00003000ba007810 */ /* 0x000fe20007ffe0ff */
[----:B------:R-:W-:Y:S01]  /*39d0*/  CS2R R32, SRZ ;  /* 0x0000000000207805 */ /* 0x000fe2000001ff00 */
[----:B------:R-:W-:Y:S01]  /*39e0*/  IADD3 R2, R187, 0x3000, RZ ;  /* 0x00003000bb027810 */ /* 0x000fe20007ffe0ff */
[----:B------:R-:W-:Y:S01]  /*39f0*/  IMAD.WIDE.U32 R216, R216, -0x2daee0ad, RZ ;  /* 0xd2511f53d8d87825 */ /* 0x000fe200078e00ff */
[----:B------:R-:W-:Y:S02]  /*3a00*/  SEL R0, R0, R186, !P0 ;  /* 0x000000ba00007207 */ /* 0x000fe40004000000 */
[----:B------:R-:W-:Y:S02]  /*3a10*/  IADD3.X R244, R4, R3, R5, P2, P1 ;  /* 0x0000000304f47210 */ /* 0x000fe400017e2405 */
[----:B------:R-:W-:Y:S01]  /*3a20*/  IADD3 R3, R239, 0x40, R250 ;  /* 0x00000040ef037810 */ /* 0x000fe20007ffe0fa */
[----:B------:R-:W-:Y:S01]  /*3a30*/  IMAD.SHL.U32 R168, R0, 0x2, RZ ;  /* 0x0000000200a87824 */ /* 0x000fe200078e00ff */
[----:B------:R-:W-:Y:S01]  /*3a40*/  SEL R2, R2, R187, !P0 ;  /* 0x000000bb02027207 */ /* 0x000fe20004000000 */
[----:B------:R-:W-:Y:S01]  /*3a50*/  IMAD.MOV.U32 R0, RZ, RZ, c[0x0][0x22c] ;  /* 0x00008b00ff007624 */ /* 0x000fe200078e00ff */
[----:B--2---:R-:W-:Y:S01]  /*3a60*/  R2P PR, R6, 0x6 ;  /* 0x0000000606007804 */ /* 0x004fe20000000000 */
[----:B------:R-:W-:-:S02]  /*3a70*/  IMAD.IADD R242, R3, 0x1, -R199 ;  /* 0x0000000103f27824 */ /* 0x000fc400078e0ac7 */
[----:B------:R-:W-:Y:S02]  /*3a80*/  IMAD R0, R0, c[0x0][0x1c0], RZ ;  /* 0x0000700000007a24 */ /* 0x000fe400078e02ff */
[----:B------:R-:W-:Y:S01]  /*3a90*/  IMAD.SHL.U32 R175, R2, 0x2, RZ ;  /* 0x0000000202af7824 */ /* 0x000fe200078e00ff */
[----:B------:R-:W-:Y:S01]  /*3aa0*/  SEL R185, R185, 0xffffffe0, !P1 ;  /* 0xffffffe0b9b97807 */ /* 0x000fe20004800000 */
[----:B------:R-:W-:Y:S01]  /*3ab0*/  IMAD.SHL.U32 R236, R0, 0x10, RZ ;  /* 0x0000001000ec7824 */ /* 0x000fe200078e00ff */
[----:B------:R-:W-:Y:S01]  /*3ac0*/  SEL R180, R180, 0xffffffc0, !P2 ;  /* 0xffffffc0b4b47807 */ /* 0x000fe20005000000 */
[----:B------:R-:W-:Y:S01]  /*3ad0*/  IMAD.SHL.U32 R198, R0, 0x8, RZ ;  /* 0x0000000800c67824 */ /* 0x000fe200078e00ff */
[----:B----4-:R-:W-:Y:S01]  /*3ae0*/  IADD3 R3, R235, -0x4498517b, RZ ;  /* 0xbb67ae85eb037810 */ /* 0x010fe20007ffe0ff */
[----:B------:R-:W-:Y:S01]  /*3af0*/  IMAD.IADD R182, R181, 0x1, R185 ;  /* 0x00000001b5b67824 */ /* 0x000fe200078e02b9 */
[C---:B------:R-:W-:Y:S01]  /*3b00*/  IADD3 R2, R234.reuse, 0x3c6ef372, RZ ;  /* 0x3c6ef372ea027810 */ /* 0x040fe20007ffe0ff */
[----:B------:R-:W-:Y:S01]  /*3b10*/  IMAD.IADD R177, R185, 0x1, R176 ;  /* 0x00000001b9b17824 */ /* 0x000fe200078e02b0 */
[C---:B------:R-:W-:Y:S01]  /*3b20*/  IADD3 R4, R234.reuse, -0x61c88647, RZ ;  /* 0x9e3779b9ea047810 */ /* 0x040fe20007ffe0ff */
[----:B------:R-:W-:Y:S01]  /*3b30*/  IMAD.IADD R183, R181, 0x1, R180 ;  /* 0x00000001b5b77824 */ /* 0x000fe200078e02b4 */
[----:B------:R-:W-:Y:S01]  /*3b40*/  IADD3 R3, R234, -0x255992d5, RZ ;  /* 0xdaa66d2bea037810 */ /* 0x000fe20007ffe0ff */
[C---:B------:R-:W-:Y:S01]  /*3b50*/  IMAD.IADD R179, R180.reuse, 0x1, R176 ;  /* 0x00000001b4b37824 */ /* 0x040fe200078e02b0 */
[C---:B------:R-:W-:Y:S01]  /*3b60*/  IADD3 R2, R235.reuse, 0x32370b8f, RZ ;  /* 0x32370b8feb027810 */ /* 0x040fe20007ffe0ff */
[----:B------:R-:W-:Y:S01]  /*3b70*/  IMAD.IADD R178, R180, 0x1, R177 ;  /* 0x00000001b4b27824 */ /* 0x000fe200078e02b1 */
[----:B------:R-:W-:-:S02]  /*3b80*/  IADD3 R4, R235, 0x76cf5d0a, RZ ;  /* 0x76cf5d0aeb047810 */ /* 0x000fc40007ffe0ff */
[C---:B------:R-:W-:Y:S02]  /*3b90*/  IADD3 R3, R235.reuse, -0x126145ec, RZ ;  /* 0xed9eba14eb037810 */ /* 0x040fe40007ffe0ff */
[C---:B------:R-:W-:Y:S02]  /*3ba0*/  IADD3 R2, R234.reuse, 0x1715609d, RZ ;  /* 0x1715609dea027810 */ /* 0x040fe40007ffe0ff */
[C---:B------:R-:W-:Y:S02]  /*3bb0*/  IADD3 R4, R234.reuse, 0x78dde6e4, RZ ;  /* 0x78dde6e4ea047810 */ /* 0x040fe40007ffe0ff */
[----:B------:R-:W-:Y:S02]  /*3bc0*/  IADD3 R3, R234, -0x4ab325aa, RZ ;  /* 0xb54cda56ea037810 */ /* 0x000fe40007ffe0ff */
[C---:B------:R-:W-:Y:S02]  /*3bd0*/  IADD3 R2, R235.reuse, 0x646e171e, RZ ;  /* 0x646e171eeb027810 */ /* 0x040fe40007ffe0ff */
[----:B------:R-:W-:-:S02]  /*3be0*/  IADD3 R4, R235, -0x56f99767, RZ ;  /* 0xa9066899eb047810 */ /* 0x000fc40007ffe0ff */
[C---:B------:R-:W-:Y:S02]  /*3bf0*/  IADD3 R6, R236.reuse, 0x20, RZ ;  /* 0x00000020ec067810 */ /* 0x040fe40007ffe0ff */
[C---:B------:R-:W-:Y:S02]  /*3c00*/  IADD3 R3, R236.reuse, 0x80, RZ ;  /* 0x00000080ec037810 */ /* 0x040fe40007ffe0ff */
[----:B------:R-:W-:Y:S01]  /*3c10*/  IADD3 R2, R236, 0xa0, RZ ;  /* 0x000000a0ec027810 */ /* 0x000fe20007ffe0ff */
[----:B------:R-:W-:Y:S01]  /*3c20*/  IMAD.IADD R249, R198, 0x1, R6 ;  /* 0x00000001c6f97824 */ /* 0x000fe200078e0206 */
[----:B------:R-:W-:Y:S01]  /*3c30*/  IADD3 R4, R236, 0x60, RZ ;  /* 0x00000060ec047810 */ /* 0x000fe20007ffe0ff */
[----:B------:R-:W-:Y:S01]  /*3c40*/  IMAD.IADD R246, R198, 0x1, R3 ;  /* 0x00000001c6f67824 */ /* 0x000fe200078e0203 */
[----:B------:R-:W-:Y:S01]  /*3c50*/  IADD3 R5, R236, 0x40, RZ ;  /* 0x00000040ec057810 */ /* 0x000fe20007ffe0ff */
[----:B------:R-:W-:Y:S01]  /*3c60*/  IMAD.IADD R245, R198, 0x1, R2 ;  /* 0x00000001c6f57824 */ /* 0x000fe200078e0202 */
[----:B------:R-:W-:Y:S01]  /*3c70*/  IADD3 R184, R180, R182, RZ ;  /* 0x000000b6b4b87210 */ /* 0x000fe20007ffe0ff */
[C---:B------:R-:W-:Y:S01]  /*3c80*/  IMAD.IADD R247, R198.reuse, 0x1, R4 ;  /* 0x00000001c6f77824 */ /* 0x040fe200078e0204 */
[C---:B------:R-:W-:Y:S01]  /*3c90*/  IADD3 R248, R198.reuse, R5, RZ ;  /* 0x00000005c6f87210 */ /* 0x040fe20007ffe0ff */
[----:B------:R-:W-:-:S02]  /*3ca0*/  IMAD.IADD R5, R198, 0x1, R249 ;  /* 0x00000001c6057824 */ /* 0x000fc400078e02f9 */
[C---:B------:R-:W-:Y:S01]  /*3cb0*/  IMAD.IADD R2, R198.reuse, 0x1, R246 ;  /* 0x00000001c6027824 */ /* 0x040fe200078e02f6 */
[C---:B------:R-:W-:Y:S01]  /*3cc0*/  IADD3 R4, R198.reuse, R248, RZ ;  /* 0x000000f8c6047210 */ /* 0x040fe20007ffe0ff */
[C---:B------:R-:W-:Y:S01]  /*3cd0*/  IMAD.IADD R0, R198.reuse, 0x1, R245 ;  /* 0x00000001c6007824 */ /* 0x040fe200078e02f5 */
[C---:B------:R-:W-:Y:S01]  /*3ce0*/  IADD3 R226, R198.reuse, R5, RZ ;  /* 0x00000005c6e27210 */ /* 0x040fe20007ffe0ff */
[C---:B------:R-:W-:Y:S02]  /*3cf0*/  IMAD.IADD R3, R198.reuse, 0x1, R247 ;  /* 0x00000001c6037824 */ /* 0x040fe400078e02f7 */
[C---:B------:R-:W-:Y:S01]  /*3d00*/  IMAD.IADD R220, R198.reuse, 0x1, R2 ;  /* 0x00000001c6dc7824 */ /* 0x040fe200078e0202 */
[C---:B------:R-:W-:Y:S01]  /*3d10*/  IADD3 R218, R198.reuse, R0, RZ ;  /* 0x00000000c6da7210 */ /* 0x040fe20007ffe0ff */
[C---:B------:R-:W-:Y:S02]  /*3d20*/  IMAD.IADD R222, R198.reuse, 0x1, R3 ;  /* 0x00000001c6de7824 */ /* 0x040fe400078e0203 */
[C---:B------:R-:W-:Y:S01]  /*3d30*/  IMAD.IADD R224, R198.reuse, 0x1, R4 ;  /* 0x00000001c6e07824 */ /* 0x040fe200078e0204 */
[C---:B------:R-:W-:Y:S01]  /*3d40*/  IADD3 R219, R198.reuse, R220, RZ ;  /* 0x000000dcc6db7210 */ /* 0x040fe20007ffe0ff */
[----:B------:R-:W-:-:S02]  /*3d50*/  IMAD.IADD R221, R198, 0x1, R222 ;  /* 0x00000001c6dd7824 */ /* 0x000fc400078e02de */
[C---:B------:R-:W-:Y:S02]  /*3d60*/  IMAD.IADD R225, R198.reuse, 0x1, R226 ;  /* 0x00000001c6e17824 */ /* 0x040fe400078e02e2 */
[C---:B------:R-:W-:Y:S01]  /*3d70*/  IMAD.IADD R223, R198.reuse, 0x1, R224 ;  /* 0x00000001c6df7824 */ /* 0x040fe200078e02e0 */
[C---:B------:R-:W-:Y:S01]  /*3d80*/  IADD3 R229, R198.reuse, R221, RZ ;  /* 0x000000ddc6e57210 */ /* 0x040fe20007ffe0ff */
[C---:B------:R-:W-:Y:S02]  /*3d90*/  IMAD.IADD R215, R198.reuse, 0x1, R218 ;  /* 0x00000001c6d77824 */ /* 0x040fe400078e02da */
[C---:B------:R-:W-:Y:S02]  /*3da0*/  IMAD.IADD R231, R198.reuse, 0x1, R225 ;  /* 0x00000001c6e77824 */ /* 0x040fe400078e02e1 */
[C---:B------:R-:W-:Y:S02]  /*3db0*/  IMAD.IADD R230, R198.reuse, 0x1, R223 ;  /* 0x00000001c6e67824 */ /* 0x040fe400078e02df */
[----:B------:R-:W-:-:S02]  /*3dc0*/  IMAD.IADD R228, R198, 0x1, R219 ;  /* 0x00000001c6e47824 */ /* 0x000fc400078e02db */
[----:B------:R-:W-:Y:S02]  /*3dd0*/  IMAD.IADD R227, R198, 0x1, R215 ;  /* 0x00000001c6e37824 */ /* 0x000fe400078e02d7 */
.L_x_560:
[----:B------:R-:W0:Y:S01]  /*3de0*/  LDGDEPBAR ;  /* 0x00000000000079af */ /* 0x000e220000000000 */
[----:B------:R-:W-:Y:S01]  /*3df0*/  IMAD.IADD R0, R175, 0x1, R185 ;  /* 0x00000001af007824 */ /* 0x000fe200078e02b9 */
[----:B-----5:R-:W-:Y:S01]  /*3e00*/  FSETP.NEU.FTZ.AND P0, PT, R205, -INF , PT ;  /* 0xff800000cd00780b */ /* 0x020fe20003f1d000 */
[--C-:B------:R-:W-:Y:S01]  /*3e10*/  IMAD.IADD R3, R175, 0x1, R180.reuse ;  /* 0x00000001af037824 */ /* 0x100fe200078e02b4 */
[----:B------:R-:W-:Y:S01]  /*3e20*/  IADD3 R92, R235, 0x32370b8f, RZ ;  /* 0x32370b8feb5c7810 */ /* 0x000fe20007ffe0ff */
[----:B------:R-:W-:Y:S02]  /*3e30*/  IMAD.IADD R2, R0, 0x1, R180 ;  /* 0x0000000100027824 */ /* 0x000fe400078e02b4 */
[----:B------:R-:W-:Y:S01]  /*3e40*/  IMAD.SHL.U32 R88, R251, 0x20, RZ ;  /* 0x00000020fb587824 */ /* 0x000fe200078e00ff */
[----:B------:R-:W-:Y:S04]  /*3e50*/  DEPBAR.LE SB0, 0x0 ;  /* 0x000080000000791a */ /* 0x000fe80000000000 */
[----:B------:R-:W-:Y:S06]  /*3e60*/  BAR.SYNC.DEFER_BLOCKING 0x0 ;  /* 0x0000000000007b1d */ /* 0x000fec0000010000 */
[----:B------:R-:W-:Y:S06]  /*3e70*/  LDSM.16.M88.4 R16, [R175] ;  /* 0x00000000af10783b */ /* 0x000fec0000000200 */
[----:B------:R-:W1:Y:S06]  /*3e80*/  LDSM.16.M88.4 R8, [R172+0x12000] ;  /* 0x01200000ac08783b */ /* 0x000e6c0000000200 */
[----:B------:R-:W2:Y:S06]  /*3e90*/  LDSM.16.M88.4 R68, [R172+0x12800] ;  /* 0x01280000ac44783b */ /* 0x000eac0000000200 */
[----:B------:R-:W-:Y:S06]  /*3ea0*/  LDSM.16.M88.4 R72, [R0] ;  /* 0x000000000048783b */ /* 0x000fec0000000200 */
[----:B------:R-:W3:Y:S06]  /*3eb0*/  LDSM.16.M88.4 R76, [R169+0x12000] ;  /* 0x01200000a94c783b */ /* 0x000eec0000000200 */
[----:B------:R-:W4:Y:S06]  /*3ec0*/  LDSM.16.M88.4 R80, [R169+0x12800] ;  /* 0x01280000a950783b */ /* 0x000f2c0000000200 */
[----:B------:R-:W-:Y:S01]  /*3ed0*/  LDSM.16.M88.4 R84, [R171+0x12000] ;  /* 0x01200000ab54783b */ /* 0x000fe20000000200 */
        /* <DEDUP_REMOVED lines=10> */
[----:B------:R-:W-:Y:S06]  /*3f80*/  LDSM.16.M88.4 R72, [R2] ;  /* 0x000000000248783b */ /* 0x000fec0000000200 */
[----:B------:R-:W3:Y:S01]  /*3f90*/  LDSM.16.M88.4 R80, [R170+0x12000] ;  /* 0x01200000aa50783b */ /* 0x000ee20000000200 */
[C---:B-1----:R-:W-:Y:S08]  /*3fa0*/  HMMA.16816.F32 R4, R68.reuse, R84, R4 ;  /* 0x000000544404723c */ /* 0x042ff00000001804 */
[C---:B------:R-:W-:Y:S01]  /*3fb0*/  HMMA.16816.F32 R8, R68.reuse, R86, R8 ;  /* 0x000000564408723c */ /* 0x040fe20000001808 */
[----:B------:R-:W1:Y:S07]  /*3fc0*/  LDSM.16.M88.4 R84, [R170+0x12800] ;  /* 0x01280000aa54783b */ /* 0x000e6e0000000200 */
[C---:B--2---:R-:W-:Y:S08]  /*3fd0*/  HMMA.16816.F32 R12, R68.reuse, R76, R12 ;  /* 0x0000004c440c723c */ /* 0x044ff0000000180c */
[----:B------:R-:W-:Y:S01]  /*3fe0*/  HMMA.16816.F32 R16, R68, R78, R16 ;  /* 0x0000004e4410723c */ /* 0x000fe20000001810 */
[----:B------:R-:W-:Y:S06]  /*3ff0*/  LDSM.16.M88.4 R68, [R175+0x2000] ;  /* 0x00200000af44783b */ /* 0x000fec0000000200 */
[----:B------:R-:W2:Y:S01]  /*4000*/  LDSM.16.M88.4 R76, [R172+0x14000] ;  /* 0x01400000ac4c783b */ /* 0x000ea20000000200 */
[C---:B---3--:R-:W-:Y:S08]  /*4010*/  HMMA.16816.F32 R4, R72.reuse, R80, R4 ;  /* 0x000000504804723c */ /* 0x048ff00000001804 */
[C---:B------:R-:W-:Y:S01]  /*4020*/  HMMA.16816.F32 R8, R72.reuse, R82, R8 ;  /* 0x000000524808723c */ /* 0x040fe20000001808 */
[----:B------:R-:W-:Y:S07]  /*4030*/  LDSM.16.M88.4 R80, [R0+0x2000] ;  /* 0x002000000050783b */ /* 0x000fee0000000200 */
[C---:B-1----:R-:W-:Y:S08]  /*4040*/  HMMA.16816.F32 R12, R72.reuse, R84, R12 ;  /* 0x00000054480c723c */ /* 0x042ff0000000180c */
[----:B------:R-:W-:Y:S01]  /*4050*/  HMMA.16816.F32 R16, R72, R86, R16 ;  /* 0x000000564810723c */ /* 0x000fe20000001810 */
[----:B------:R-:W1:Y:S06]  /*4060*/  LDSM.16.M88.4 R72, [R172+0x14800] ;  /* 0x01480000ac48783b */ /* 0x000e6c0000000200 */
[----:B------:R-:W3:Y:S01]  /*4070*/  LDSM.16.M88.4 R84, [R169+0x14000] ;  /* 0x01400000a954783b */ /* 0x000ee20000000200 */
[C---:B--2---:R-:W-:Y:S08]  /*4080*/  HMMA.16816.F32 R4, R68.reuse, R76, R4 ;  /* 0x0000004c4404723c */ /* 0x044ff00000001804 */
[C---:B------:R-:W-:Y:S01]  /*4090*/  HMMA.16816.F32 R8, R68.reuse, R78, R8 ;  /* 0x0000004e4408723c */ /* 0x040fe20000001808 */
[----:B------:R-:W2:Y:S07]  /*40a0*/  LDSM.16.M88.4 R76, [R169+0x14800] ;  /* 0x01480000a94c783b */ /* 0x000eae0000000200 */
[C---:B-1----:R-:W-:Y:S08]  /*40b0*/  HMMA.16816.F32 R12, R68.reuse, R72, R12 ;  /* 0x00000048440c723c */ /* 0x042ff0000000180c */
[----:B------:R-:W-:Y:S01]  /*40c0*/  HMMA.16816.F32 R16, R68, R74, R16 ;  /* 0x0000004a4410723c */ /* 0x000fe20000001810 */
[----:B------:R-:W-:Y:S06]  /*40d0*/  LDSM.16.M88.4 R68, [R3+0x2000] ;  /* 0x002000000344783b */ /* 0x000fec0000000200 */
[----:B------:R-:W1:Y:S01]  /*40e0*/  LDSM.16.M88.4 R72, [R171+0x14000] ;  /* 0x01400000ab48783b */ /* 0x000e620000000200 */
[C---:B---3--:R-:W-:Y:S08]  /*40f0*/  HMMA.16816.F32 R4, R80.reuse, R84, R4 ;  /* 0x000000545004723c */ /* 0x048ff00000001804 */
[C---:B------:R-:W-:Y:S01]  /*4100*/  HMMA.16816.F32 R8, R80.reuse, R86, R8 ;  /* 0x000000565008723c */ /* 0x040fe20000001808 */
[----:B------:R-:W3:Y:S07]  /*4110*/  LDSM.16.M88.4 R84, [R171+0x14800] ;  /* 0x01480000ab54783b */ /* 0x000eee0000000200 */
[C---:B--2---:R-:W-:Y:S08]  /*4120*/  HMMA.16816.F32 R12, R80.reuse, R76, R12 ;  /* 0x0000004c500c723c */ /* 0x044ff0000000180c */
[----:B------:R-:W-:Y:S01]  /*4130*/  HMMA.16816.F32 R16, R80, R78, R16 ;  /* 0x0000004e5010723c */ /* 0x000fe20000001810 */
[----:B------:R-:W-:Y:S06]  /*4140*/  LDSM.16.M88.4 R76, [R2+0x2000] ;  /* 0x00200000024c783b */ /* 0x000fec0000000200 */
[----:B------:R-:W2:Y:S01]  /*4150*/  LDSM.16.M88.4 R80, [R170+0x14000] ;  /* 0x01400000aa50783b */ /* 0x000ea20000000200 */
[C---:B-1----:R-:W-:Y:S08]  /*4160*/  HMMA.16816.F32 R4, R68.reuse, R72, R4 ;  /* 0x000000484404723c */ /* 0x042ff00000001804 */
[C---:B------:R-:W-:Y:S01]  /*4170*/  HMMA.16816.F32 R8, R68.reuse, R74, R8 ;  /* 0x0000004a4408723c */ /* 0x040fe20000001808 */
[----:B------:R-:W-:Y:S07]  /*4180*/  LDSM.16.M88.4 R72, [R175+0x4000] ;  /* 0x00400000af48783b */ /* 0x000fee0000000200 */
[C---:B---3--:R-:W-:Y:S08]  /*4190*/  HMMA.16816.F32 R12, R68.reuse, R84, R12 ;  /* 0x00000054440c723c */ /* 0x048ff0000000180c */
        /* <DEDUP_REMOVED lines=19> */
[----:B------:R1:W-:Y:S07]  /*42d0*/  LDSM.16.M88.4 R76, [R2+0x4000] ;  /* 0x00400000024c783b */ /* 0x0003ee0000000200 */
[C---:B---3--:R-:W-:Y:S08]  /*42e0*/  HMMA.16816.F32 R12, R68.reuse, R84, R12 ;  /* 0x00000054440c723c */ /* 0x048ff0000000180c */
[----:B------:R-:W-:Y:S01]  /*42f0*/  HMMA.16816.F32 R16, R68, R86, R16 ;  /* 0x000000564410723c */ /* 0x000fe20000001810 */
[----:B------:R-:W3:Y:S06]  /*4300*/  LDSM.16.M88.4 R68, [R171+0x16800] ;  /* 0x01680000ab44783b */ /* 0x000eec0000000200 */
[----:B------:R-:W4:Y:S01]  /*4310*/  LDSM.16.M88.4 R84, [R170+0x16000] ;  /* 0x01600000aa54783b */ /* 0x000f220000000200 */
[C---:B--2---:R-:W-:Y:S05]  /*4320*/  HMMA.16816.F32 R4, R72.reuse, R80, R4 ;  /* 0x000000504804723c */ /* 0x044fea0000001804 */
[C---:B-1----:R-:W-:Y:S02]  /*4330*/  IMAD.SHL.U32 R2, R192.reuse, 0x40, RZ ;  /* 0x00000040c0027824 */ /* 0x042fe400078e00ff */
[----:B------:R-:W-:Y:S01]  /*4340*/  IMAD R80, R192, 0x4, R252 ;  /* 0x00000004c0507824 */ /* 0x000fe200078e02fc */
[C---:B------:R-:W-:Y:S03]  /*4350*/  HMMA.16816.F32 R8, R72.reuse, R82, R8 ;  /* 0x000000524808723c */ /* 0x040fe60000001808 */
[----:B------:R-:W-:Y:S01]  /*4360*/  ISETP.GE.AND P6, PT, R2, R242, PT ;  /* 0x000000f20200720c */ /* 0x000fe20003fc6270 */
[----:B------:R-:W-:Y:S03]  /*4370*/  IMAD.WIDE.U32 R80, R80, -0x326172a9, RZ ;  /* 0xcd9e8d5750507825 */ /* 0x000fe600078e00ff */
[-C--:B------:R-:W-:Y:S02]  /*4380*/  ISETP.LT.AND P6, PT, R243, R199.reuse, P6 ;  /* 0x000000c7f300720c */ /* 0x080fe400037c1270 */
[----:B------:R-:W-:Y:S03]  /*4390*/  IADD3 R83, R235, -0x4498517b, RZ ;  /* 0xbb67ae85eb537810 */ /* 0x000fe60007ffe0ff */
[----:B------:R-:W-:Y:S08]  /*43a0*/  IADD3 R82, R234, -0x61c88647, RZ ;  /* 0x9e3779b9ea527810 */ /* 0x000ff00007ffe0ff */
[----:B------:R-:W1:Y:S01]  /*43b0*/  @!P6 S2R R3, SR_TID.X ;  /* 0x000000000003e919 */ /* 0x000e620000002100 */
[----:B------:R-:W-:Y:S01]  /*43c0*/  @!P6 IADD3 R0, -R239, 0x1, R204 ;  /* 0x00000001ef00e810 */ /* 0x000fe20007ffe1cc */
[C---:B---3--:R-:W-:Y:S03]  /*43d0*/  HMMA.16816.F32 R12, R72.reuse, R68, R12 ;  /* 0x00000044480c723c */ /* 0x048fe6000000180c */
[----:B------:R-:W-:Y:S05]  /*43e0*/  @!P6 IADD3 R2, R2, R0, R199 ;  /* 0x000000000202e210 */ /* 0x000fea0007ffe0c7 */
[----:B------:R-:W-:Y:S01]  /*43f0*/  HMMA.16816.F32 R16, R72, R70, R16 ;  /* 0x000000464810723c */ /* 0x000fe20000001810 */
[----:B------:R-:W2:Y:S06]  /*4400*/  LDSM.16.M88.4 R68, [R170+0x16800] ;  /* 0x01680000aa44783b */ /* 0x000eac0000000200 */
[CC--:B------:R-:W-:Y:S01]  /*4410*/  @!P6 IMNMX R72, R2.reuse, R199.reuse, PT ;  /* 0x000000c70248e217 */ /* 0x0c0fe20003800200 */
[C---:B----4-:R-:W-:Y:S05]  /*4420*/  HMMA.16816.F32 R4, R76.reuse, R84, R4 ;  /* 0x000000544c04723c */ /* 0x050fea0000001804 */
[----:B-1----:R-:W-:Y:S01]  /*4430*/  @!P6 IMAD.SHL.U32 R3, R3, 0x2, RZ ;  /* 0x000000020303e824 */ /* 0x002fe200078e00ff */
[----:B------:R-:W-:Y:S01]  /*4440*/  @!P6 IADD3 R2, R2, 0x8, RZ ;  /* 0x000000080202e810 */ /* 0x000fe20007ffe0ff */
[----:B------:R-:W-:Y:S01]  /*4450*/  FMUL.FTZ R73, R205, 1.4426950216293334961 ;  /* 0x3fb8aa3bcd497820 */ /* 0x000fe20000410000 */
[C---:B------:R-:W-:Y:S04]  /*4460*/  HMMA.16816.F32 R8, R76.reuse, R86, R8 ;  /* 0x000000564c08723c */ /* 0x040fe80000001808 */
[----:B------:R-:W-:Y:S01]  /*4470*/  @!P6 LOP3.LUT R0, R88, 0x6, R3, 0xf8, !PT ;  /* 0x000000065800e812 */ /* 0x000fe200078ef803 */
[----:B------:R-:W-:Y:S01]  /*4480*/  FMUL.FTZ R3, R206, 1.4426950216293334961 ;  /* 0x3fb8aa3bce037820 */ /* 0x000fe20000410000 */
[----:B------:R-:W-:Y:S02]  /*4490*/  FSEL R73, R73, RZ, P0 ;  /* 0x000000ff49497208 */ /* 0x000fe40000000000 */
[----:B------:R-:W-:Y:S01]  /*44a0*/  @!P6 IMNMX R2, R2, R199, PT ;  /* 0x000000c70202e217 */ /* 0x000fe20003800200 */
[----:B------:R-:W-:Y:S01]  /*44b0*/  @!P6 IMAD R0, R233, 0x40, R0 ;  /* 0x00000040e900e824 */ /* 0x000fe200078e0200 */
[----:B------:R-:W-:Y:S02]  /*44c0*/  FSETP.NEU.FTZ.AND P0, PT, R206, -INF , PT ;  /* 0xff800000ce00780b */ /* 0x000fe40003f1d000 */
[----:B------:R-:W-:Y:S02]  /*44d0*/  IADD3 R84, R235, 0x76cf5d0a, RZ ;  /* 0x76cf5d0aeb547810 */ /* 0x000fe40007ffe0ff */
[CC--:B------:R-:W-:Y:S02]  /*44e0*/  @!P6 ISETP.GE.AND P1, PT, R0.reuse, R72.reuse, PT ;  /* 0x000000480000e20c */ /* 0x0c0fe40003f26270 */
[----:B------:R-:W-:Y:S02]  /*44f0*/  @!P6 IADD3 R74, R0, 0x1, RZ ;  /* 0x00000001004ae810 */ /* 0x000fe40007ffe0ff */
[----:B------:R-:W-:Y:S02]  /*4500*/  @!P6 FSEL R4, R4, -INF , !P1 ;  /* 0xff8000000404e808 */ /* 0x000fe40004800000 */
[----:B------:R-:W-:Y:S02]  /*4510*/  @!P6 ISETP.GE.AND P1, PT, R74, R72, PT ;  /* 0x000000484a00e20c */ /* 0x000fe40003f26270 */
[----:B------:R-:W-:Y:S01]  /*4520*/  FSEL R3, R3, RZ, P0 ;  /* 0x000000ff03037208 */ /* 0x000fe20000000000 */
[--C-:B------:R-:W-:Y:S01]  /*4530*/  FFMA.FTZ R4, R4, c[0x0][0x23c], -R73.reuse ;  /* 0x00008f0004047a23 */ /* 0x100fe20000010849 */
[----:B------:R-:W-:Y:S01]  /*4540*/  @!P6 FSEL R5, R5, -INF , !P1 ;  /* 0xff8000000505e808 */ /* 0x000fe20004800000 */
[C---:B--2---:R-:W-:Y:S02]  /*4550*/  HMMA.16816.F32 R12, R76.reuse, R68, R12 ;  /* 0x000000444c0c723c */ /* 0x044fe4000000180c */
[----:B------:R1:W-:Y:S01]  /*4560*/  MUFU.EX2 R89, R4 ;  /* 0x0000000400597308 */ /* 0x0003e20000000800 */
[-C--:B------:R-:W-:Y:S01]  /*4570*/  @!P6 ISETP.GE.AND P1, PT, R0, R2.reuse, PT ;  /* 0x000000020000e20c */ /* 0x080fe20003f26270 */
[----:B------:R-:W-:Y:S01]  /*4580*/  FFMA.FTZ R5, R5, c[0x0][0x23c], -R73 ;  /* 0x00008f0005057a23 */ /* 0x000fe20000010849 */
[----:B------:R-:W-:Y:S02]  /*4590*/  @!P6 ISETP.GE.AND P0, PT, R74, R2, PT ;  /* 0x000000024a00e20c */ /* 0x000fe40003f06270 */
[----:B------:R-:W-:Y:S01]  /*45a0*/  @!P6 FSEL R6, R6, -INF , !P1 ;  /* 0xff8000000606e808 */ /* 0x000fe20004800000 */
[----:B------:R-:W-:Y:S04]  /*45b0*/  HMMA.16816.F32 R16, R76, R70, R16 ;  /* 0x000000464c10723c */ /* 0x000fe80000001810 */
[--C-:B------:R-:W-:Y:S01]  /*45c0*/  FFMA.FTZ R6, R6, c[0x0][0x23c], -R3.reuse ;  /* 0x00008f0006067a23 */ /* 0x100fe20000010803 */
[----:B------:R2:W3:Y:S01]  /*45d0*/  MUFU.EX2 R88, R5 ;  /* 0x0000000500587308 */ /* 0x0004e20000000800 */
[----:B------:R-:W-:Y:S02]  /*45e0*/  LOP3.LUT R74, R81, R244, R234, 0x96, !PT ;  /* 0x000000f4514a7212 */ /* 0x000fe400078e96ea */
[----:B------:R-:W-:Y:S04]  /*45f0*/  @!P6 FSEL R7, R7, -INF , !P0 ;  /* 0xff8000000707e808 */ /* 0x000fe80004000000 */
[----:B------:R-:W-:Y:S01]  /*4600*/  IMAD.WIDE.U32 R74, R74, -0x2daee0ad, RZ ;  /* 0xd2511f534a4a7825 */ /* 0x000fe200078e00ff */
[C---:B------:R-:W-:Y:S02]  /*4610*/  IADD3 R85, R234.reuse, 0x3c6ef372, RZ ;  /* 0x3c6ef372ea557810 */ /* 0x040fe40007ffe0ff */
[----:B------:R4:W3:Y:S01]  /*4620*/  MUFU.EX2 R91, R6 ;  /* 0x00000006005b7308 */ /* 0x0008e20000000800 */
[----:B------:R-:W-:Y:S01]  /*4630*/  FFMA.FTZ R7, R7, c[0x0][0x23c], -R3 ;  /* 0x00008f0007077a23 */ /* 0x000fe20000010803 */
[C---:B------:R-:W-:Y:S01]  /*4640*/  IADD3 R86, R234.reuse, 0x78dde6e4, RZ ;  /* 0x78dde6e4ea567810 */ /* 0x040fe20007ffe0ff */
[----:B-1----:R-:W-:Y:S01]  /*4650*/  IMAD R4, R233, 0x2, R251 ;  /* 0x00000002e9047824 */ /* 0x002fe200078e02fb */
[----:B------:R-:W-:Y:S02]  /*4660*/  IADD3 R68, R235, -0x56f99767, RZ ;  /* 0xa9066899eb447810 */ /* 0x000fe40007ffe0ff */
[----:B------:R-:W-:Y:S02]  /*4670*/  IADD3 R69, R234, -0x4ab325aa, RZ ;  /* 0xb54cda56ea457810 */ /* 0x000fe40007ffe0ff */
[----:B------:R-:W-:Y:S02]  /*4680*/  LOP3.LUT R4, R217, R235, R4, 0x96, !PT ;  /* 0x000000ebd9047212 */ /* 0x000fe400078e9604 */
[----:B------:R1:W1:Y:S03]  /*4690*/  MUFU.EX2 R90, R7 ;  /* 0x00000007005a7308 */ /* 0x0002660000000800 */
[----:B--2---:R-:W-:Y:S05]  /*46a0*/  IMAD.WIDE.U32 R4, R4, -0x326172a9, RZ ;  /* 0xcd9e8d5704047825 */ /* 0x004fea00078e00ff */
[----:B------:R-:W-:Y:S02]  /*46b0*/  LOP3.LUT R82, R5, R80, R82, 0x96, !PT ;  /* 0x0000005005527212 */ /* 0x000fe400078e9652 */
[----:B------:R-:W-:Y:S02]  /*46c0*/  LOP3.LUT R80, R75, R216, R83, 0x96, !PT ;  /* 0x000000d84b507212 */ /* 0x000fe400078e9653 */
[----:B------:R-:W-:Y:S01]  /*46d0*/  @!P6 IADD3 R5, R0, 0x9, RZ ;  /* 0x000000090005e810 */ /* 0x000fe20007ffe0ff */
[----:B------:R-:W-:Y:S01]  /*46e0*/  IMAD.WIDE.U32 R82, R82, -0x2daee0ad, RZ ;  /* 0xd2511f5352527825 */ /* 0x000fe200078e00ff */
[----:B----4-:R-:W-:Y:S03]  /*46f0*/  @!P6 IADD3 R6, R0, 0x8, RZ ;  /* 0x000000080006e810 */ /* 0x010fe60007ffe0ff */
[----:B------:R-:W-:Y:S01]  /*4700*/  IMAD.WIDE.U32 R80, R80, -0x326172a9, RZ ;  /* 0xcd9e8d5750507825 */ /* 0x000fe200078e00ff */
[----:B------:R-:W-:Y:S02]  /*4710*/  @!P6 ISETP.GE.AND P0, PT, R6, R72, PT ;  /* 0x000000480600e20c */ /* 0x000fe40003f06270 */
[----:B------:R-:W-:Y:S02]  /*4720*/  LOP3.LUT R74, R83, R74, R84, 0x96, !PT ;  /* 0x0000004a534a7212 */ /* 0x000fe400078e9654 */
[----:B------:R-:W-:Y:S02]  /*4730*/  @!P6 FSEL R8, R8, -INF , !P0 ;  /* 0xff8000000808e808 */ /* 0x000fe40004000000 */
[----:B------:R-:W-:Y:S01]  /*4740*/  @!P6 ISETP.GE.AND P0, PT, R5, R72, PT ;  /* 0x000000480500e20c */ /* 0x000fe20003f06270 */
[----:B------:R-:W-:Y:S01]  /*4750*/  IMAD.WIDE.U32 R74, R74, -0x326172a9, RZ ;  /* 0xcd9e8d574a4a7825 */ /* 0x000fe200078e00ff */
[----:B-1----:R-:W-:Y:S02]  /*4760*/  LOP3.LUT R7, R81, R4, R85, 0x96, !PT ;  /* 0x0000000451077212 */ /* 0x002fe400078e9655 */
[----:B------:R-:W-:Y:S01]  /*4770*/  @!P6 FSEL R9, R9, -INF , !P0 ;  /* 0xff8000000909e808 */ /* 0x000fe20004000000 */
[--C-:B------:R-:W-:Y:S01]  /*4780*/  FFMA.FTZ R8, R8, c[0x0][0x23c], -R73.reuse ;  /* 0x00008f0008087a23 */ /* 0x100fe20000010849 */
[----:B------:R-:W-:Y:S01]  /*4790*/  @!P6 ISETP.GE.AND P0, PT, R6, R2, PT ;  /* 0x000000020600e20c */ /* 0x000fe20003f06270 */
[----:B------:R-:W-:Y:S01]  /*47a0*/  IMAD.WIDE.U32 R6, R7, -0x2daee0ad, RZ ;  /* 0xd2511f5307067825 */ /* 0x000fe200078e00ff */
[----:B------:R-:W-:Y:S01]  /*47b0*/  IADD3 R85, R234, -0x255992d5, RZ ;  /* 0xdaa66d2bea557810 */ /* 0x000fe20007ffe0ff */
[----:B------:R1:W2:Y:S01]  /*47c0*/  MUFU.EX2 R84, R8 ;  /* 0x0000000800547308 */ /* 0x0002a20000000800 */
[----:B------:R-:W-:Y:S01]  /*47d0*/  @!P6 FSEL R10, R10, -INF , !P0 ;  /* 0xff8000000a0ae808 */ /* 0x000fe20004000000 */
[----:B------:R-:W-:Y:S01]  /*47e0*/  FFMA.FTZ R9, R9, c[0x0][0x23c], -R73 ;  /* 0x00008f0009097a23 */ /* 0x000fe20000010849 */
[----:B------:R-:W-:Y:S02]  /*47f0*/  LOP3.LUT R82, R7, R82, R92, 0x96, !PT ;  /* 0x0000005207527212 */ /* 0x000fe400078e965c */
[----:B------:R-:W-:Y:S01]  /*4800*/  @!P6 IADD3 R4, R0, 0x10, RZ ;  /* 0x000000100004e810 */ /* 0x000fe20007ffe0ff */
[--C-:B------:R-:W-:Y:S01]  /*4810*/  FFMA.FTZ R10, R10, c[0x0][0x23c], -R3.reuse ;  /* 0x00008f000a0a7a23 */ /* 0x100fe20000010803 */
[----:B------:R-:W-:Y:S02]  /*4820*/  @!P6 ISETP.GE.AND P0, PT, R5, R2, PT ;  /* 0x000000020500e20c */ /* 0x000fe40003f06270 */
[C---:B------:R-:W-:Y:S01]  /*4830*/  @!P6 ISETP.GE.AND P1, PT, R4.reuse, R72, PT ;  /* 0x000000480400e20c */ /* 0x040fe20003f26270 */
[----:B------:R-:W-:Y:S01]  /*4840*/  MUFU.EX2 R87, R10 ;  /* 0x0000000a00577308 */ /* 0x000fe20000000800 */
[----:B------:R-:W-:Y:S01]  /*4850*/  @!P6 ISETP.GE.AND P3, PT, R4, R2, PT ;  /* 0x000000020400e20c */ /* 0x000fe20003f66270 */
[----:B------:R-:W-:Y:S01]  /*4860*/  IMAD.WIDE.U32 R4, R82, -0x326172a9, RZ ;  /* 0xcd9e8d5752047825 */ /* 0x000fe200078e00ff */
[----:B------:R-:W-:Y:S02]  /*4870*/  @!P6 FSEL R11, R11, -INF , !P0 ;  /* 0xff8000000b0be808 */ /* 0x000fe40004000000 */
[----:B------:R-:W-:Y:S02]  /*4880*/  IADD3 R92, R235, -0x126145ec, RZ ;  /* 0xed9eba14eb5c7810 */ /* 0x000fe40007ffe0ff */
[----:B------:R-:W-:Y:S01]  /*4890*/  LOP3.LUT R74, R5, R74, R86, 0x96, !PT ;  /* 0x0000004a054a7212 */ /* 0x000fe200078e9656 */
[----:B------:R-:W-:Y:S01]  /*48a0*/  FFMA.FTZ R5, R11, c[0x0][0x23c], -R3 ;  /* 0x00008f000b057a23 */ /* 0x000fe20000010803 */
[----:B------:R-:W-:Y:S02]  /*48b0*/  @!P6 IADD3 R7, R0, 0x11, RZ ;  /* 0x000000110007e810 */ /* 0x000fe40007ffe0ff */
[----:B------:R-:W-:Y:S01]  /*48c0*/  @!P6 FSEL R12, R12, -INF , !P1 ;  /* 0xff8000000c0ce808 */ /* 0x000fe20004800000 */
[----:B------:R-:W-:Y:S01]  /*48d0*/  MUFU.EX2 R86, R5 ;  /* 0x0000000500567308 */ /* 0x000fe20000000800 */
[----:B------:R-:W-:Y:S02]  /*48e0*/  @!P6 ISETP.GE.AND P4, PT, R7, R72, PT ;  /* 0x000000480700e20c */ /* 0x000fe40003f86270 */
[----:B-1----:R-:W-:Y:S01]  /*48f0*/  LOP3.LUT R8, R75, R80, R85, 0x96, !PT ;  /* 0x000000504b087212 */ /* 0x002fe200078e9655 */
[--C-:B------:R-:W-:Y:S01]  /*4900*/  FFMA.FTZ R12, R12, c[0x0][0x23c], -R73.reuse ;  /* 0x00008f000c0c7a23 */ /* 0x100fe20000010849 */
[----:B------:R-:W-:Y:S02]  /*4910*/  @!P6 FSEL R13, R13, -INF , !P4 ;  /* 0xff8000000d0de808 */ /* 0x000fe40006000000 */
[----:B------:R-:W-:Y:S02]  /*4920*/  @!P6 ISETP.GE.AND P0, PT, R7, R2, PT ;  /* 0x000000020700e20c */ /* 0x000fe40003f06270 */
[----:B------:R-:W-:Y:S01]  /*4930*/  @!P6 FSEL R14, R14, -INF , !P3 ;  /* 0xff8000000e0ee808 */ /* 0x000fe20005800000 */
[----:B------:R1:W-:Y:S01]  /*4940*/  MUFU.EX2 R85, R9 ;  /* 0x0000000900557308 */ /* 0x0003e20000000800 */
[----:B------:R-:W-:Y:S01]  /*4950*/  FFMA.FTZ R13, R13, c[0x0][0x23c], -R73 ;  /* 0x00008f000d0d7a23 */ /* 0x000fe20000010849 */
[----:B------:R-:W-:Y:S02]  /*4960*/  @!P6 FSEL R15, R15, -INF , !P0 ;  /* 0xff8000000f0fe808 */ /* 0x000fe40004000000 */
[--C-:B------:R-:W-:Y:S03]  /*4970*/  FFMA.FTZ R14, R14, c[0x0][0x23c], -R3.reuse ;  /* 0x00008f000e0e7a23 */ /* 0x100fe60000010803 */
[----:B------:R-:W-:Y:S03]  /*4980*/  FFMA.FTZ R15, R15, c[0x0][0x23c], -R3 ;  /* 0x00008f000f0f7a23 */ /* 0x000fe60000010803 */
[----:B------:R4:W2:Y:S10]  /*4990*/  MUFU.EX2 R83, R12 ;  /* 0x0000000c00537308 */ /* 0x0008b40000000800 */
[----:B------:R2:W-:Y:S01]  /*49a0*/  MUFU.EX2 R80, R13 ;  /* 0x0000000d00507308 */ /* 0x0005e20000000800 */
[----:B-1----:R-:W-:Y:S05]  /*49b0*/  IMAD.WIDE.U32 R8, R8, -0x2daee0ad, RZ ;  /* 0xd2511f5308087825 */ /* 0x002fea00078e00ff */
[----:B------:R-:W-:Y:S04]  /*49c0*/  LOP3.LUT R10, R9, R6, R92, 0x96, !PT ;  /* 0x00000006090a7212 */ /* 0x000fe800078e965c */
[----:B------:R-:W-:Y:S01]  /*49d0*/  MUFU.EX2 R82, R14 ;  /* 0x0000000e00527308 */ /* 0x000fe20000000800 */
[----:B------:R-:W-:Y:S02]  /*49e0*/  IADD3 R92, R234, 0x1715609d, RZ ;  /* 0x1715609dea5c7810 */ /* 0x000fe40007ffe0ff */
[----:B------:R-:W-:Y:S01]  /*49f0*/  @!P6 IADD3 R6, R0, 0x18, RZ ;  /* 0x000000180006e810 */ /* 0x000fe20007ffe0ff */
[----:B------:R-:W-:Y:S01]  /*4a00*/  IMAD.WIDE.U32 R10, R10, -0x326172a9, RZ ;  /* 0xcd9e8d570a0a7825 */ /* 0x000fe200078e00ff */
[----:B------:R-:W-:Y:S02]  /*4a10*/  @!P6 IADD3 R0, R0, 0x19, RZ ;  /* 0x000000190000e810 */ /* 0x000fe40007ffe0ff */
[----:B------:R-:W-:Y:S02]  /*4a20*/  @!P6 ISETP.GE.AND P1, PT, R6, R72, PT ;  /* 0x000000480600e20c */ /* 0x000fe40003f26270 */
[----:B------:R-:W-:Y:S01]  /*4a30*/  LOP3.LUT R7, R11, R4, R92, 0x96, !PT ;  /* 0x000000040b077212 */ /* 0x000fe200078e965c */
[----:B------:R-:W-:Y:S01]  /*4a40*/  IMAD.WIDE.U32 R4, R74, -0x2daee0ad, RZ ;  /* 0xd2511f534a047825 */ /* 0x000fe200078e00ff */
[-C--:B------:R-:W-:Y:S01]  /*4a50*/  @!P6 ISETP.GE.AND P5, PT, R6, R2.reuse, PT ;  /* 0x000000020600e20c */ /* 0x080fe20003fa6270 */
[----:B------:R-:W1:Y:S01]  /*4a60*/  MUFU.EX2 R81, R15 ;  /* 0x0000000f00517308 */ /* 0x000e620000000800 */
[C---:B------:R-:W-:Y:S01]  /*4a70*/  @!P6 ISETP.GE.AND P4, PT, R0.reuse, R2, PT ;  /* 0x000000020000e20c */ /* 0x040fe20003f86270 */
[----:B------:R-:W-:Y:S01]  /*4a80*/  IMAD.WIDE.U32 R6, R7, -0x2daee0ad, RZ ;  /* 0xd2511f5307067825 */ /* 0x000fe200078e00ff */
[----:B------:R-:W-:Y:S02]  /*4a90*/  LOP3.LUT R5, R5, R8, R68, 0x96, !PT ;  /* 0x0000000805057212 */ /* 0x000fe400078e9644 */
[----:B------:R-:W-:Y:S01]  /*4aa0*/  IADD3 R68, R235, 0x646e171e, RZ ;  /* 0x646e171eeb447810 */ /* 0x000fe20007ffe0ff */
[----:B------:R-:W-:Y:S01]  /*4ab0*/  IMAD.MOV.U32 R92, RZ, RZ, c[0x0][0x22c] ;  /* 0x00008b00ff5c7624 */ /* 0x000fe200078e00ff */
[----:B------:R-:W-:Y:S02]  /*4ac0*/  @!P6 ISETP.GE.AND P2, PT, R0, R72, PT ;  /* 0x000000480000e20c */ /* 0x000fe40003f46270 */
[----:B------:R-:W-:Y:S01]  /*4ad0*/  LOP3.LUT R2, R7, R4, R68, 0x96, !PT ;  /* 0x0000000407027212 */ /* 0x000fe200078e9644 */
[----:B------:R-:W-:Y:S01]  /*4ae0*/  IMAD.WIDE.U32 R4, R5, -0x326172a9, RZ ;  /* 0xcd9e8d5705047825 */ /* 0x000fe200078e00ff */
[----:B------:R-:W-:Y:S02]  /*4af0*/  LOP3.LUT R68, R6, 0xffff, RZ, 0xc0, !PT ;  /* 0x0000ffff06447812 */ /* 0x000fe400078ec0ff */
[----:B------:R-:W-:Y:S01]  /*4b00*/  @!P6 FSEL R19, R19, -INF , !P4 ;  /* 0xff8000001313e808 */ /* 0x000fe20006000000 */
[----:B------:R-:W-:Y:S01]  /*4b10*/  IMAD R92, R92, c[0x0][0x1c0], RZ ;  /* 0x000070005c5c7a24 */ /* 0x000fe200078e02ff */
[----:B------:R-:W-:Y:S02]  /*4b20*/  LOP3.LUT R0, R5, R10, R69, 0x96, !PT ;  /* 0x0000000a05007212 */ /* 0x000fe400078e9645 */
[----:B------:R-:W-:Y:S01]  /*4b30*/  LOP3.LUT R7, R4, 0xffff, RZ, 0xc0, !PT ;  /* 0x0000ffff04077812 */ /* 0x000fe200078ec0ff */
[----:B------:R-:W-:Y:S01]  /*4b40*/  IMAD.U32 R92, R92, -0x40, RZ ;  /* 0xffffffc05c5c7824 */ /* 0x000fe200078e00ff */
[----:B------:R-:W-:Y:S02]  /*4b50*/  LOP3.LUT R5, R0, 0xffff, RZ, 0xc0, !PT ;  /* 0x0000ffff00057812 */ /* 0x000fe400078ec0ff */
[--C-:B------:R-:W-:Y:S02]  /*4b60*/  SHF.R.U32.HI R10, RZ, 0x18, R4.reuse ;  /* 0x00000018ff0a7819 */ /* 0x100fe40000011604 */
[----:B------:R-:W-:Y:S02]  /*4b70*/  SHF.R.U32.HI R11, RZ, 0x10, R4 ;  /* 0x00000010ff0b7819 */ /* 0x000fe40000011604 */
[----:B----4-:R-:W-:Y:S02]  /*4b80*/  LOP3.LUT R12, R4, 0xff, RZ, 0xc0, !PT ;  /* 0x000000ff040c7812 */ /* 0x010fe400078ec0ff */
[----:B------:R-:W-:Y:S02]  /*4b90*/  SHF.R.U32.HI R4, RZ, 0x8, R5 ;  /* 0x00000008ff047819 */ /* 0x000fe40000011605 */
[----:B------:R-:W-:Y:S02]  /*4ba0*/  @!P6 FSEL R18, R18, -INF , !P5 ;  /* 0xff8000001212e808 */ /* 0x000fe40006800000 */
[----:B------:R-:W-:Y:S02]  /*4bb0*/  SHF.R.U32.HI R5, RZ, 0x10, R0 ;  /* 0x00000010ff057819 */ /* 0x000fe40000011600 */
[----:B------:R-:W-:Y:S01]  /*4bc0*/  LOP3.LUT R4, R4, 0xffff, RZ, 0xc0, !PT ;  /* 0x0000ffff04047812 */ /* 0x000fe200078ec0ff */
[--C-:B------:R-:W-:Y:S01]  /*4bd0*/  FFMA.FTZ R18, R18, c[0x0][0x23c], -R3.reuse ;  /* 0x00008f0012127a23 */ /* 0x100fe20000010803 */
[----:B------:R-:W-:Y:S01]  /*4be0*/  LOP3.LUT R5, R5, 0xff, RZ, 0xc0, !PT ;  /* 0x000000ff05057812 */ /* 0x000fe200078ec0ff */
[----:B------:R-:W-:Y:S01]  /*4bf0*/  FFMA.FTZ R3, R19, c[0x0][0x23c], -R3 ;  /* 0x00008f0013037a23 */ /* 0x000fe20000010803 */
[----:B------:R-:W-:Y:S01]  /*4c00*/  LOP3.LUT R9, R6, 0xff, RZ, 0xc0, !PT ;  /* 0x000000ff06097812 */ /* 0x000fe200078ec0ff */
[----:B------:R-:W4:Y:S01]  /*4c10*/  MUFU.EX2 R79, R18 ;  /* 0x00000012004f7308 */ /* 0x000f220000000800 */
[--C-:B------:R-:W-:Y:S02]  /*4c20*/  SHF.R.U32.HI R8, RZ, 0x18, R6.reuse ;  /* 0x00000018ff087819 */ /* 0x100fe40000011606 */
[----:B------:R-:W-:Y:S02]  /*4c30*/  @!P6 FSEL R17, R17, -INF , !P2 ;  /* 0xff8000001111e808 */ /* 0x000fe40005000000 */
[----:B--2---:R-:W-:Y:S02]  /*4c40*/  SHF.R.U32.HI R13, RZ, 0x10, R6 ;  /* 0x00000010ff0d7819 */ /* 0x004fe40000011606 */
[----:B------:R-:W-:Y:S02]  /*4c50*/  LOP3.LUT R6, R0, 0xff, RZ, 0xc0, !PT ;  /* 0x000000ff00067812 */ /* 0x000fe400078ec0ff */
[----:B------:R-:W-:Y:S01]  /*4c60*/  ISETP.LE.U32.AND P2, PT, R4, UR6, PT ;  /* 0x0000000604007c0c */ /* 0x000fe2000bf43070 */
[----:B------:R2:W-:Y:S01]  /*4c70*/  MUFU.EX2 R77, R3 ;  /* 0x00000003004d7308 */ /* 0x0005e20000000800 */
[----:B------:R-:W-:Y:S02]  /*4c80*/  SHF.R.U32.HI R0, RZ, 0x18, R0 ;  /* 0x00000018ff007819 */ /* 0x000fe40000011600 */
[----:B------:R-:W-:Y:S02]  /*4c90*/  ISETP.LE.U32.AND P5, PT, R5, UR6, PT ;  /* 0x0000000605007c0c */ /* 0x000fe4000bfa3070 */
[----:B------:R-:W-:Y:S02]  /*4ca0*/  @!P6 FSEL R16, R16, -INF , !P1 ;  /* 0xff8000001010e808 */ /* 0x000fe40004800000 */
[----:B------:R-:W-:Y:S02]  /*4cb0*/  ISETP.LE.U32.AND P1, PT, R6, UR6, PT ;  /* 0x0000000606007c0c */ /* 0x000fe4000bf23070 */
[----:B------:R-:W-:Y:S01]  /*4cc0*/  ISETP.LE.U32.AND P6, PT, R0, UR6, PT ;  /* 0x0000000600007c0c */ /* 0x000fe2000bfc3070 */
[----:B------:R-:W-:Y:S01]  /*4cd0*/  FFMA.FTZ R16, R16, c[0x0][0x23c], -R73 ;  /* 0x00008f0010107a23 */ /* 0x000fe20000010849 */
[----:B------:R-:W-:Y:S01]  /*4ce0*/  SHF.R.U32.HI R4, RZ, 0x8, R7 ;  /* 0x00000008ff047819 */ /* 0x000fe20000011607 */
[----:B---3--:R-:W-:Y:S01]  /*4cf0*/  @!P2 FADD.FTZ R88, -R88, -RZ ;  /* 0x800000ff5858a221 */ /* 0x008fe20000010100 */
[----:B------:R-:W-:Y:S01]  /*4d00*/  LOP3.LUT R0, R2, 0xff, RZ, 0xc0, !PT ;  /* 0x000000ff02007812 */ /* 0x000fe200078ec0ff */
[----:B------:R-:W-:Y:S01]  /*4d10*/  FFMA.FTZ R73, R17, c[0x0][0x23c], -R73 ;  /* 0x00008f0011497a23 */ /* 0x000fe20000010849 */
[----:B------:R-:W-:Y:S01]  /*4d20*/  ISETP.LE.U32.AND P4, PT, R12, UR6, PT ;  /* 0x000000060c007c0c */ /* 0x000fe2000bf83070 */
[----:B------:R-:W-:Y:S01]  /*4d30*/  @!P5 FADD.FTZ R91, -R91, -RZ ;  /* 0x800000ff5b5bd221 */ /* 0x000fe20000010100 */
[----:B------:R-:W-:Y:S01]  /*4d40*/  LOP3.LUT R4, R4, 0xffff, RZ, 0xc0, !PT ;  /* 0x0000ffff04047812 */ /* 0x000fe200078ec0ff */
[----:B------:R-:W3:Y:S01]  /*4d50*/  MUFU.EX2 R78, R16 ;  /* 0x00000010004e7308 */ /* 0x000ee20000000800 */
[----:B------:R-:W-:Y:S01]  /*4d60*/  ISETP.LE.U32.AND P2, PT, R0, UR6, PT ;  /* 0x0000000600007c0c */ /* 0x000fe2000bf43070 */
[----:B------:R-:W-:Y:S01]  /*4d70*/  @!P1 FADD.FTZ R89, -R89, -RZ ;  /* 0x800000ff59599221 */ /* 0x000fe20000010100 */
[----:B------:R-:W-:Y:S01]  /*4d80*/  LOP3.LUT R0, R11, 0xff, RZ, 0xc0, !PT ;  /* 0x000000ff0b007812 */ /* 0x000fe200078ec0ff */
[----:B------:R-:W-:Y:S01]  /*4d90*/  @!P6 FADD.FTZ R90, -R90, -RZ ;  /* 0x800000ff5a5ae221 */ /* 0x000fe20000010100 */
[----:B------:R-:W-:Y:S02]  /*4da0*/  ISETP.LE.U32.AND P5, PT, R4, UR6, PT ;  /* 0x0000000604007c0c */ /* 0x000fe4000bfa3070 */
[----:B------:R-:W-:Y:S02]  /*4db0*/  ISETP.LE.U32.AND P1, PT, R10, UR6, PT ;  /* 0x000000060a007c0c */ /* 0x000fe4000bf23070 */
[----:B------:R-:W-:Y:S01]  /*4dc0*/  ISETP.LE.U32.AND P6, PT, R0, UR6, PT ;  /* 0x0000000600007c0c */ /* 0x000fe2000bfc3070 */
[----:B------:R-:W-:Y:S01]  /*4dd0*/  @!P4 FADD.FTZ R84, -R84, -RZ ;  /* 0x800000ff5454c221 */ /* 0x000fe20000010100 */
[--C-:B------:R-:W-:Y:S01]  /*4de0*/  SHF.R.U32.HI R4, RZ, 0x10, R2.reuse ;  /* 0x00000010ff047819 */ /* 0x100fe20000011602 */
[----:B------:R-:W3:Y:S01]  /*4df0*/  MUFU.EX2 R76, R73 ;  /* 0x00000049004c7308 */ /* 0x000ee20000000800 */
[----:B------:R-:W-:Y:S01]  /*4e00*/  SHF.R.U32.HI R0, RZ, 0x18, R2 ;  /* 0x00000018ff007819 */ /* 0x000fe20000011602 */
[----:B------:R-:W-:Y:S01]  /*4e10*/  @!P2 FADD.FTZ R83, -R83, -RZ ;  /* 0x800000ff5353a221 */ /* 0x000fe20000010100 */
[----:B------:R-:W-:Y:S02]  /*4e20*/  LOP3.LUT R2, R2, 0xffff, RZ, 0xc0, !PT ;  /* 0x0000ffff02027812 */ /* 0x000fe400078ec0ff */
[----:B------:R-:W-:Y:S01]  /*4e30*/  ISETP.LE.U32.AND P4, PT, R0, UR6, PT ;  /* 0x0000000600007c0c */ /* 0x000fe2000bf83070 */
[----:B------:R-:W-:Y:S01]  /*4e40*/  @!P5 FADD.FTZ R85, -R85, -RZ ;  /* 0x800000ff5555d221 */ /* 0x000fe20000010100 */
[----:B------:R-:W-:Y:S01]  /*4e50*/  SHF.R.U32.HI R2, RZ, 0x8, R2 ;  /* 0x00000008ff027819 */ /* 0x000fe20000011602 */
[----:B------:R-:W-:Y:S01]  /*4e60*/  @!P1 FADD.FTZ R86, -R86, -RZ ;  /* 0x800000ff56569221 */ /* 0x000fe20000010100 */
[----:B------:R-:W-:Y:S01]  /*4e70*/  LOP3.LUT R0, R4, 0xff, RZ, 0xc0, !PT ;  /* 0x000000ff04007812 */ /* 0x000fe200078ec0ff */
[----:B------:R-:W-:Y:S01]  /*4e80*/  @!P6 FADD.FTZ R87, -R87, -RZ ;  /* 0x800000ff5757e221 */ /* 0x000fe20000010100 */
[----:B------:R-:W-:Y:S02]  /*4e90*/  LOP3.LUT R2, R2, 0xffff, RZ, 0xc0, !PT ;  /* 0x0000ffff02027812 */ /* 0x000fe400078ec0ff */
[----:B--2---:R-:W-:Y:S02]  /*4ea0*/  LOP3.LUT R3, R13, 0xff, RZ, 0xc0, !PT ;  /* 0x000000ff0d037812 */ /* 0x004fe400078ec0ff */
[----:B------:R-:W-:Y:S02]  /*4eb0*/  ISETP.LE.U32.AND P5, PT, R0, UR6, PT ;  /* 0x0000000600007c0c */ /* 0x000fe4000bfa3070 */
[----:B------:R-:W-:Y:S01]  /*4ec0*/  SHF.R.U32.HI R0, RZ, 0x8, R68 ;  /* 0x00000008ff007819 */ /* 0x000fe20000011644 */
[----:B-1----:R-:W-:Y:S01]  /*4ed0*/  @!P4 FADD.FTZ R81, -R81, -RZ ;  /* 0x800000ff5151c221 */ /* 0x002fe20000010100 */
[----:B------:R-:W-:Y:S02]  /*4ee0*/  ISETP.LE.U32.AND P1, PT, R3, UR6, PT ;  /* 0x0000000603007c0c */ /* 0x000fe4000bf23070 */
[----:B------:R-:W-:Y:S02]  /*4ef0*/  F2FP.RELU.PACK_AB R3, R88, R89 ;  /* 0x000000595803723e */ /* 0x000fe400000008ff */
[----:B------:R-:W-:Y:S02]  /*4f00*/  ISETP.LE.U32.AND P6, PT, R2, UR6, PT ;  /* 0x0000000602007c0c */ /* 0x000fe4000bfc3070 */
[----:B------:R-:W-:Y:S01]  /*4f10*/  F2FP.RELU.PACK_AB R2, R90, R91 ;  /* 0x0000005b5a02723e */ /* 0x000fe200000008ff */
[----:B------:R1:W-:Y:S01]  /*4f20*/  STS [R207+0x20000], R3 ;  /* 0x02000003cf007388 */ /* 0x0003e20000000800 */
[----:B------:R-:W-:Y:S01]  /*4f30*/  LOP3.LUT R0, R0, 0xffff, RZ, 0xc0, !PT ;  /* 0x0000ffff00007812 */ /* 0x000fe200078ec0ff */
[----:B------:R-:W-:Y:S01]  /*4f40*/  @!P5 FADD.FTZ R82, -R82, -RZ ;  /* 0x800000ff5252d221 */ /* 0x000fe20000010100 */
[----:B------:R-:W-:Y:S02]  /*4f50*/  ISETP.LE.U32.AND P3, PT, R9, UR6, PT ;  /* 0x0000000609007c0c */ /* 0x000fe4000bf63070 */
[----:B------:R-:W-:Y:S01]  /*4f60*/  ISETP.LE.U32.AND P2, PT, R0, UR6, PT ;  /* 0x0000000600007c0c */ /* 0x000fe2000bf43070 */
[----:B------:R2:W-:Y:S01]  /*4f70*/  STS [R207+0x20400], R2 ;  /* 0x02040002cf007388 */ /* 0x0005e20000000800 */
[----:B------:R-:W-:Y:S01]  /*4f80*/  F2FP.RELU.PACK_AB R0, R85, R84 ;  /* 0x000000545500723e */ /* 0x000fe200000008ff */
[----:B----4-:R-:W-:Y:S01]  /*4f90*/  @!P1 FADD.FTZ R79, -R79, -RZ ;  /* 0x800000ff4f4f9221 */ /* 0x010fe20000010100 */
[----:B------:R-:W-:Y:S01]  /*4fa0*/  ISETP.LE.U32.AND P0, PT, R8, UR6, PT ;  /* 0x0000000608007c0c */ /* 0x000fe2000bf03070 */
[----:B------:R-:W-:Y:S01]  /*4fb0*/  @!P6 FADD.FTZ R80, -R80, -RZ ;  /* 0x800000ff5050e221 */ /* 0x000fe20000010100 */
[----:B------:R-:W-:Y:S01]  /*4fc0*/  F2FP.RELU.PACK_AB R5, R86, R87 ;  /* 0x000000575605723e */ /* 0x000fe200000008ff */
[----:B------:R4:W-:Y:S01]  /*4fd0*/  STS [R210+0x20000], R0 ;  /* 0x02000000d2007388 */ /* 0x0009e20000000800 */
[----:B------:R-:W-:Y:S02]  /*4fe0*/  FSETP.GE.FTZ.AND P1, PT, R88, RZ, PT ;  /* 0x000000ff5800720b */ /* 0x000fe40003f36000 */
[----:B------:R-:W-:Y:S01]  /*4ff0*/  F2FP.RELU.PACK_AB R4, R80, R83 ;  /* 0x000000535004723e */ /* 0x000fe200000008ff */
[----:B---3--:R-:W-:Y:S01]  /*5000*/  @!P3 FADD.FTZ R78, -R78, -RZ ;  /* 0x800000ff4e4eb221 */ /* 0x008fe20000010100 */
[----:B------:R-:W-:Y:S01]  /*5010*/  FSETP.GE.FTZ.AND P5, PT, R85, RZ, PT ;  /* 0x000000ff5500720b */ /* 0x000fe20003fb6000 */
[----:B------:R-:W-:Y:S01]  /*5020*/  STS [R210+0x20400], R5 ;  /* 0x02040005d2007388 */ /* 0x000fe20000000800 */
[----:B------:R-:W-:Y:S01]  /*5030*/  @!P2 FADD.FTZ R76, -R76, -RZ ;  /* 0x800000ff4c4ca221 */ /* 0x000fe20000010100 */
[----:B------:R-:W-:Y:S02]  /*5040*/  FSETP.GE.FTZ.AND P2, PT, R89, RZ, PT ;  /* 0x000000ff5900720b */ /* 0x000fe40003f56000 */
[----:B------:R-:W-:Y:S01]  /*5050*/  @!P0 FADD.FTZ R77, -R77, -RZ ;  /* 0x800000ff4d4d8221 */ /* 0x000fe20000010100 */
[----:B------:R-:W-:Y:S01]  /*5060*/  FSETP.GE.FTZ.AND P4, PT, R83, RZ, PT ;  /* 0x000000ff5300720b */ /* 0x000fe20003f96000 */
[----:B------:R-:W-:Y:S01]  /*5070*/  STS [R208+0x20000], R4 ;  /* 0x02000004d0007388 */ /* 0x000fe20000000800 */
[----:B-1----:R-:W-:Y:S02]  /*5080*/  F2FP.RELU.PACK_AB R3, R81, R82 ;  /* 0x000000525103723e */ /* 0x002fe400000008ff */
[----:B------:R-:W-:Y:S02]  /*5090*/  FSETP.GE.FTZ.AND P3, PT, R80, RZ, PT ;  /* 0x000000ff5000720b */ /* 0x000fe40003f76000 */
[----:B------:R-:W-:Y:S01]  /*50a0*/  ISETP.GT.AND P6, PT, R192, R232, PT ;  /* 0x000000e8c000720c */ /* 0x000fe20003fc4270 */
[----:B------:R1:W-:Y:S01]  /*50b0*/  STS [R208+0x20400], R3 ;  /* 0x02040003d0007388 */ /* 0x0003e20000000800 */
[----:B--2---:R-:W-:Y:S05]  /*50c0*/  F2FP.RELU.PACK_AB R2, R76, R78 ;  /* 0x0000004e4c02723e */ /* 0x004fea00000008ff */
[----:B------:R2:W-:Y:S01]  /*50d0*/  STS [R209+0x20000], R2 ;  /* 0x02000002d1007388 */ /* 0x0005e20000000800 */
[----:B----4-:R-:W-:Y:S05]  /*50e0*/  F2FP.RELU.PACK_AB R0, R77, R79 ;  /* 0x0000004f4d00723e */ /* 0x010fea00000008ff */
[----:B------:R-:W-:Y:S06]  /*50f0*/  STS [R209+0x20400], R0 ;  /* 0x02040000d1007388 */ /* 0x000fec0000000800 */
[----:B------:R-:W-:Y:S06]  /*5100*/  LDSM.16.M88.4 R16, [R176+0xc000] ;  /* 0x00c00000b010783b */ /* 0x000fec0000000200 */
[----:B------:R-:W3:Y:S01]  /*5110*/  LDSM.16.M88.4 R8, [R172+0x18000] ;  /* 0x01800000ac08783b */ /* 0x000ee20000000200 */
[----:B-1----:R-:W-:Y:S05]  /*5120*/  IMAD.MOV.U32 R3, RZ, RZ, R211 ;  /* 0x000000ffff037224 */ /* 0x002fea00078e00d3 */
[----:B------:R-:W1:Y:S01]  /*5130*/  LDSM.16.M88.4 R68, [R172+0x18800] ;  /* 0x01880000ac44783b */ /* 0x000e620000000200 */
[----:B--2---:R-:W-:Y:S05]  /*5140*/  IMAD.MOV.U32 R2, RZ, RZ, R212 ;  /* 0x000000ffff027224 */ /* 0x004fea00078e00d4 */
[----:B------:R-:W-:Y:S01]  /*5150*/  LDSM.16.M88.4 R72, [R177+0xc000] ;  /* 0x00c00000b148783b */ /* 0x000fe20000000200 */
[C---:B---3--:R-:W-:Y:S08]  /*5160*/  HMMA.16816.F32 R4, R16.reuse, R8, RZ ;  /* 0x000000081004723c */ /* 0x048ff000000018ff */
[C---:B------:R-:W-:Y:S08]  /*5170*/  HMMA.16816.F32 R8, R16.reuse, R10, RZ ;  /* 0x0000000a1008723c */ /* 0x040ff000000018ff */
[C---:B-1----:R-:W-:Y:S08]  /*5180*/  HMMA.16816.F32 R12, R16.reuse, R68, RZ ;  /* 0x00000044100c723c */ /* 0x042ff000000018ff */
[----:B------:R-:W-:Y:S01]  /*5190*/  HMMA.16816.F32 R16, R16, R70, RZ ;  /* 0x000000461010723c */ /* 0x000fe200000018ff */
[----:B------:R-:W1:Y:S07]  /*51a0*/  LDSM.16.M88.4 R68, [R169+0x18000] ;  /* 0x01800000a944783b */ /* 0x000e6e0000000200 */
[C---:B-1----:R-:W-:Y:S08]  /*51b0*/  HMMA.16816.F32 R4, R72.reuse, R68, R4 ;  /* 0x000000444804723c */ /* 0x042ff00000001804 */
[C---:B------:R-:W-:Y:S01]  /*51c0*/  HMMA.16816.F32 R8, R72.reuse, R70, R8 ;  /* 0x000000464808723c */ /* 0x040fe20000001808 */
[----:B------:R-:W1:Y:S07]  /*51d0*/  LDSM.16.M88.4 R68, [R169+0x18800] ;  /* 0x01880000a944783b */ /* 0x000e6e0000000200 */
[C---:B-1----:R-:W-:Y:S08]  /*51e0*/  HMMA.16816.F32 R12, R72.reuse, R68, R12 ;  /* 0x00000044480c723c */ /* 0x042ff0000000180c */
[----:B------:R-:W-:Y:S01]  /*51f0*/  HMMA.16816.F32 R16, R72, R70, R16 ;  /* 0x000000464810723c */ /* 0x000fe20000001810 */
[----:B------:R-:W-:Y:S06]  /*5200*/  LDSM.16.M88.4 R68, [R179+0xc000] ;  /* 0x00c00000b344783b */ /* 0x000fec0000000200 */
[----:B------:R-:W1:Y:S02]  /*5210*/  LDSM.16.M88.4 R72, [R171+0x18000] ;  /* 0x01800000ab48783b */ /* 0x000e640000000200 */
        /* <DEDUP_REMOVED lines=63> */
[C---:B-1----:R-:W-:Y:S07]  /*5610*/  HMMA.16816.F32 R4, R68.reuse, R72, R4 ;  /* 0x000000484404723c */ /* 0x042fee0000001804 */
[C---:B------:R-:W-:Y:S01]  /*5620*/  LEA R72, P0, R204.reuse, R2, 0x2 ;  /* 0x00000002cc487211 */ /* 0x040fe200078010ff */
[C---:B------:R-:W-:Y:S04]  /*5630*/  HMMA.16816.F32 R8, R68.reuse, R74, R8 ;  /* 0x0000004a4408723c */ /* 0x040fe80000001808 */
[----:B------:R-:W-:Y:S02]  /*5640*/  LEA.HI.X.SX32 R73, R204, R3, 0x2, P0 ;  /* 0x00000003cc497211 */ /* 0x000fe400000f16ff */
[----:B------:R-:W-:Y:S03]  /*5650*/  FSETP.GE.FTZ.AND P0, PT, R84, RZ, PT ;  /* 0x000000ff5400720b */ /* 0x000fe60003f16000 */
[----:B------:R-:W2:Y:S06]  /*5660*/  LDG.E R2, [R72.64] ;  /* 0x0000000848027981 */ /* 0x000eac000c1e1900 */
[----:B------:R2:W3:Y:S02]  /*5670*/  LDG.E R0, [R72.64+0x20] ;  /* 0x0000200848007981 */ /* 0x0004e4000c1e1900 */
[C---:B--2---:R-:W-:Y:S02]  /*5680*/  FADD.FTZ R72, -R2.reuse, R4 ;  /* 0x0000000402487221 */ /* 0x044fe40000010100 */
[C---:B------:R-:W-:Y:S05]  /*5690*/  FADD.FTZ R4, -R2.reuse, R5 ;  /* 0x0000000502047221 */ /* 0x040fea0000010100 */
[----:B------:R-:W-:Y:S01]  /*56a0*/  FADD.FTZ R3, -R2, R8 ;  /* 0x0000000802037221 */ /* 0x000fe20000010100 */
[-C--:B------:R-:W-:Y:S01]  /*56b0*/  FSEL R5, R72, R2.reuse, P2 ;  /* 0x0000000248057208 */ /* 0x080fe20001000000 */
[----:B------:R-:W-:Y:S01]  /*56c0*/  FADD.FTZ R8, -R2, R9 ;  /* 0x0000000902087221 */ /* 0x000fe20000010100 */
[----:B------:R-:W1:Y:S01]  /*56d0*/  LDSM.16.M88.4 R72, [R170+0x1c800] ;  /* 0x01c80000aa48783b */ /* 0x000e620000000200 */
[----:B---3--:R-:W-:Y:S01]  /*56e0*/  FADD.FTZ R10, -R0, R10 ;  /* 0x0000000a000a7221 */ /* 0x008fe20000010100 */
[-C--:B------:R-:W-:Y:S01]  /*56f0*/  FSEL R3, R3, R2.reuse, P0 ;  /* 0x0000000203037208 */ /* 0x080fe20000000000 */
[----:B------:R-:W-:Y:S01]  /*5700*/  FMUL.FTZ R89, R89, R5 ;  /* 0x0000000559597220 */ /* 0x000fe20000410000 */
[----:B------:R-:W-:Y:S01]  /*5710*/  FSEL R4, R4, R2, P1 ;  /* 0x0000000204047208 */ /* 0x000fe20000800000 */
[----:B------:R-:W-:Y:S01]  /*5720*/  FADD.FTZ R6, -R0, R6 ;  /* 0x0000000600067221 */ /* 0x000fe20000010100 */
[----:B------:R-:W-:Y:S01]  /*5730*/  FSETP.GE.FTZ.AND P1, PT, R76, RZ, PT ;  /* 0x000000ff4c00720b */ /* 0x000fe20003f36000 */
[----:B------:R-:W-:Y:S01]  /*5740*/  FMUL.FTZ R84, R84, R3 ;  /* 0x0000000354547220 */ /* 0x000fe20000410000 */
[----:B------:R-:W-:Y:S01]  /*5750*/  FSETP.GE.FTZ.AND P2, PT, R78, RZ, PT ;  /* 0x000000ff4e00720b */ /* 0x000fe20003f56000 */
[----:B------:R-:W-:Y:S01]  /*5760*/  FMUL.FTZ R88, R88, R4 ;  /* 0x0000000458587220 */ /* 0x000fe20000410000 */
[----:B------:R-:W-:Y:S02]  /*5770*/  LEA R188, P0, R92, R188, 0x2 ;  /* 0x000000bc5cbc7211 */ /* 0x000fe400078010ff */
[----:B------:R-:W-:Y:S02]  /*5780*/  FSEL R8, R8, R2, P5 ;  /* 0x0000000208087208 */ /* 0x000fe40002800000 */
[----:B------:R-:W-:Y:S02]  /*5790*/  LEA.HI.X.SX32 R189, R92, R189, 0x2, P0 ;  /* 0x000000bd5cbd7211 */ /* 0x000fe400000f16ff */
[----:B------:R-:W-:Y:S01]  /*57a0*/  FSETP.GE.FTZ.AND P0, PT, R87, RZ, PT ;  /* 0x000000ff5700720b */ /* 0x000fe20003f16000 */
[C---:B-1----:R-:W-:Y:S07]  /*57b0*/  HMMA.16816.F32 R12, R68.reuse, R72, R12 ;  /* 0x00000048440c723c */ /* 0x042fee000000180c */
[----:B------:R-:W-:Y:S01]  /*57c0*/  FMUL.FTZ R72, R85, R8 ;  /* 0x0000000855487220 */ /* 0x000fe20000410000 */
[----:B------:R-:W-:Y:S11]  /*57d0*/  HMMA.16816.F32 R16, R68, R74, R16 ;  /* 0x0000004a4410723c */ /* 0x000ff60000001810 */
[----:B------:R-:W-:Y:S05]  /*57e0*/  @!UPT UIADD3 URZ, URZ, URZ, URZ ;  /* 0x0000003f3f3ff290 */ /* 0x000fea000fffe03f */
[C---:B------:R-:W-:Y:S02]  /*57f0*/  FADD.FTZ R5, -R2.reuse, R12 ;  /* 0x0000000c02057221 */ /* 0x040fe40000010100 */
[----:B------:R-:W-:Y:S03]  /*5800*/  FADD.FTZ R4, -R2, R13 ;  /* 0x0000000d02047221 */ /* 0x000fe60000010100 */
[-C--:B------:R-:W-:Y:S02]  /*5810*/  FSEL R5, R5, R2.reuse, P4 ;  /* 0x0000000205057208 */ /* 0x080fe40002000000 */
[----:B------:R-:W-:Y:S01]  /*5820*/  FSEL R4, R4, R2, P3 ;  /* 0x0000000204047208 */ /* 0x000fe20001800000 */
[----:B------:R-:W-:Y:S01]  /*5830*/  FADD.FTZ R3, -R2, R16 ;  /* 0x0000001002037221 */ /* 0x000fe20000010100 */
[----:B------:R-:W-:Y:S01]  /*5840*/  FSETP.GE.FTZ.AND P4, PT, R86, RZ, PT ;  /* 0x000000ff5600720b */ /* 0x000fe20003f96000 */
[----:B------:R-:W-:Y:S01]  /*5850*/  FMUL.FTZ R73, R83, R5 ;  /* 0x0000000553497220 */ /* 0x000fe20000410000 */
[----:B------:R-:W-:Y:S01]  /*5860*/  FSETP.GE.FTZ.AND P3, PT, R82, RZ, PT ;  /* 0x000000ff5200720b */ /* 0x000fe20003f76000 */
[----:B------:R-:W-:Y:S01]  /*5870*/  FMUL.FTZ R71, R80, R4 ;  /* 0x0000000450477220 */ /* 0x000fe20000410000 */
[----:B------:R-:W-:Y:S01]  /*5880*/  FSEL R3, R3, R2, P2 ;  /* 0x0000000203037208 */ /* 0x000fe20001000000 */
[----:B------:R-:W-:Y:S01]  /*5890*/  @P1 FADD.FTZ R2, -R2, R17 ;  /* 0x0000001102021221 */ /* 0x000fe20000010100 */
[----:B------:R-:W-:Y:S01]  /*58a0*/  FSETP.GE.FTZ.AND P1, PT, R90, RZ, PT ;  /* 0x000000ff5a00720b */ /* 0x000fe20003f36000 */
[----:B------:R-:W-:Y:S01]  /*58b0*/  FADD.FTZ R5, -R0, R11 ;  /* 0x0000000b00057221 */ /* 0x000fe20000010100 */
[----:B------:R-:W-:Y:S01]  /*58c0*/  FSETP.GE.FTZ.AND P2, PT, R91, RZ, PT ;  /* 0x000000ff5b00720b */ /* 0x000fe20003f56000 */
[----:B------:R-:W-:Y:S02]  /*58d0*/  FMUL.FTZ R78, R78, R3 ;  /* 0x000000034e4e7220 */ /* 0x000fe40000410000 */
[----:B------:R-:W-:Y:S01]  /*58e0*/  FADD.FTZ R3, -R0, R7 ;  /* 0x0000000700037221 */ /* 0x000fe20000010100 */
[----:B------:R-:W-:Y:S01]  /*58f0*/  FSEL R6, R6, R0, P2 ;  /* 0x0000000006067208 */ /* 0x000fe20001000000 */
[----:B------:R-:W-:Y:S01]  /*5900*/  FMUL.FTZ R70, R76, R2 ;  /* 0x000000024c467220 */ /* 0x000fe20000410000 */
[----:B------:R-:W-:Y:S01]  /*5910*/  FSEL R2, R10, R0, P0 ;  /* 0x000000000a027208 */ /* 0x000fe20000000000 */
[C---:B------:R-:W-:Y:S01]  /*5920*/  FADD.FTZ R4, -R0.reuse, R14 ;  /* 0x0000000e00047221 */ /* 0x040fe20000010100 */
[----:B------:R-:W-:Y:S01]  /*5930*/  FSETP.GE.FTZ.AND P0, PT, R77, RZ, PT ;  /* 0x000000ff4d00720b */ /* 0x000fe20003f16000 */
[----:B------:R-:W-:Y:S01]  /*5940*/  FMUL.FTZ R69, R91, R6 ;  /* 0x000000065b457220 */ /* 0x000fe20000410000 */
[----:B------:R-:W-:Y:S01]  /*5950*/  FSEL R3, R3, R0, P1 ;  /* 0x0000000003037208 */ /* 0x000fe20000800000 */
[----:B------:R-:W-:Y:S01]  /*5960*/  FMUL.FTZ R17, R87, R2 ;  /* 0x0000000257117220 */ /* 0x000fe20000410000 */
[----:B------:R-:W-:Y:S01]  /*5970*/  FSETP.GE.FTZ.AND P2, PT, R81, RZ, PT ;  /* 0x000000ff5100720b */ /* 0x000fe20003f56000 */
[----:B------:R-:W-:Y:S01]  /*5980*/  FADD.FTZ R2, -R0, R18 ;  /* 0x0000001200027221 */ /* 0x000fe20000010100 */
[----:B------:R-:W-:Y:S01]  /*5990*/  FSETP.GE.FTZ.AND P1, PT, R79, RZ, PT ;  /* 0x000000ff4f00720b */ /* 0x000fe20003f36000 */
[----:B------:R-:W-:Y:S01]  /*59a0*/  FMUL.FTZ R68, R90, R3 ;  /* 0x000000035a447220 */ /* 0x000fe20000410000 */
[-C--:B------:R-:W-:Y:S01]  /*59b0*/  FSEL R5, R5, R0.reuse, P4 ;  /* 0x0000000005057208 */ /* 0x080fe20002000000 */
[----:B------:R-:W-:Y:S01]  /*59c0*/  FADD.FTZ R3, -R0, R15 ;  /* 0x0000000f00037221 */ /* 0x000fe20000010100 */
[-C--:B------:R-:W-:Y:S02]  /*59d0*/  FSEL R4, R4, R0.reuse, P3 ;  /* 0x0000000004047208 */ /* 0x080fe40001800000 */
[-C--:B------:R-:W-:Y:S01]  /*59e0*/  FSEL R2, R2, R0.reuse, P1 ;  /* 0x0000000002027208 */ /* 0x080fe20000800000 */
[----:B------:R-:W-:Y:S01]  /*59f0*/  FMUL.FTZ R16, R86, R5 ;  /* 0x0000000556107220 */ /* 0x000fe20000410000 */
[----:B------:R-:W-:Y:S01]  /*5a00*/  FSEL R3, R3, R0, P2 ;  /* 0x0000000003037208 */ /* 0x000fe20001000000 */
[----:B------:R-:W-:Y:S02]  /*5a10*/  @P0 FADD.FTZ R0, -R0, R19 ;  /* 0x0000001300000221 */ /* 0x000fe40000010100 */
        /* <DEDUP_REMOVED lines=80> */
.L_x_558:
        /* <DEDUP_REMOVED lines=25> */
[----:B------:R-:W3:Y:S01]  /*60b0*/  LDSM.16.MT88.4 R80, [R173+0x20800] ;  /* 0x02080000ad50783b */ /* 0x000ee20000004200 */
[-C--:B-1----:R-:W-:Y:S08]  /*60c0*/  HMMA.16816.F32 R20, R4, R8.reuse, R20 ;  /* 0x000000080414723c */ /* 0x082ff00000001814 */
        /* <DEDUP_REMOVED lines=21> */
[-C--:B-1----:R-:W-:Y:S08]  /*6220*/  HMMA.16816.F32 R36, R72, R8.reuse, R36 ;  /* 0x000000084824723c */ /* 0x082ff00000001824 */
[C---:B------:R-:W-:Y:S08]  /*6230*/  HMMA.16816.F32 R40, R80.reuse, R8, R40 ;  /* 0x000000085028723c */ /* 0x040ff00000001828 */
[-C--:B------:R-:W-:Y:S08]  /*6240*/  HMMA.16816.F32 R44, R80, R10.reuse, R44 ;  /* 0x0000000a502c723c */ /* 0x080ff0000000182c */
[C---:B------:R-:W-:Y:S01]  /*6250*/  HMMA.16816.F32 R48, R72.reuse, R10, R48 ;  /* 0x0000000a4830723c */ /* 0x040fe20000001830 */
[----:B------:R-:W-:Y:S07]  /*6260*/  LDSM.16.MT88.4 R8, [R174+0x21800] ;  /* 0x02180000ae08783b */ /* 0x000fee0000004200 */
[-C--:B--2---:R-:W-:Y:S08]  /*6270*/  HMMA.16816.F32 R52, R72, R4.reuse, R52 ;  /* 0x000000044834723c */ /* 0x084ff00000001834 */
[C---:B------:R-:W-:Y:S08]  /*6280*/  HMMA.16816.F32 R56, R80.reuse, R4, R56 ;  /* 0x000000045038723c */ /* 0x040ff00000001838 */
[-C--:B------:R-:W-:Y:S01]  /*6290*/  HMMA.16816.F32 R60, R80, R6.reuse, R60 ;  /* 0x00000006503c723c */ /* 0x080fe2000000183c */
[----:B------:R-:W-:Y:S07]  /*62a0*/  LDSM.16.MT88.4 R80, [R0+0xf800] ;  /* 0x00f800000050783b */ /* 0x000fee0000004200 */
[----:B------:R-:W-:Y:S01]  /*62b0*/  HMMA.16816.F32 R64, R72, R6, R64 ;  /* 0x000000064840723c */ /* 0x000fe20000001840 */
[----:B------:R-:W1:Y:S05]  /*62c0*/  LDSM.16.MT88.4 R4, [R0+0x11000] ;  /* 0x011000000004783b */ /* 0x000e6a0000004200 */
[----:B------:R-:W-:Y:S02]  /*62d0*/  LDSM.16.MT88.4 R72, [R173+0x21800] ;  /* 0x02180000ad48783b */ /* 0x000fe40000004200 */
[-C--:B------:R-:W-:Y:S08]  /*62e0*/  HMMA.16816.F32 R20, R12, R16.reuse, R20 ;  /* 0x000000100c14723c */ /* 0x080ff00000001814 */
[C---:B---3--:R-:W-:Y:S08]  /*62f0*/  HMMA.16816.F32 R24, R68.reuse, R16, R24 ;  /* 0x000000104418723c */ /* 0x048ff00000001818 */
[-C--:B------:R-:W-:Y:S08]  /*6300*/  HMMA.16816.F32 R28, R68, R18.reuse, R28 ;  /* 0x00000012441c723c */ /* 0x080ff0000000181c */
[C---:B------:R-:W-:Y:S01]  /*6310*/  HMMA.16816.F32 R32, R12.reuse, R18, R32 ;  /* 0x000000120c20723c */ /* 0x040fe20000001820 */
[----:B------:R-:W2:Y:S07]  /*6320*/  LDSM.16.MT88.4 R16, [R0+0xd800] ;  /* 0x00d800000010783b */ /* 0x000eae0000004200 */
[-C--:B----4-:R-:W-:Y:S08]  /*6330*/  HMMA.16816.F32 R36, R12, R76.reuse, R36 ;  /* 0x0000004c0c24723c */ /* 0x090ff00000001824 */
[C---:B------:R-:W-:Y:S08]  /*6340*/  HMMA.16816.F32 R40, R68.reuse, R76, R40 ;  /* 0x0000004c4428723c */ /* 0x040ff00000001828 */
[-C--:B------:R-:W-:Y:S08]  /*6350*/  HMMA.16816.F32 R44, R68, R78.reuse, R44 ;  /* 0x0000004e442c723c */ /* 0x080ff0000000182c */
[C---:B------:R-:W-:Y:S01]  /*6360*/  HMMA.16816.F32 R48, R12.reuse, R78, R48 ;  /* 0x0000004e0c30723c */ /* 0x040fe20000001830 */
[----:B------:R-:W3:Y:S05]  /*6370*/  LDSM.16.MT88.4 R76, [R0+0x11800] ;  /* 0x01180000004c783b */ /* 0x000eea0000004200 */
[----:B------:R-:W-:Y:S02]  /*6380*/  BAR.SYNC.DEFER_BLOCKING 0x0 ;  /* 0x0000000000007b1d */ /* 0x000fe40000010000 */
[-C--:B-1----:R-:W-:Y:S08]  /*6390*/  HMMA.16816.F32 R52, R12, R4.reuse, R52 ;  /* 0x000000040c34723c */ /* 0x082ff00000001834 */
[C---:B------:R-:W-:Y:S08]  /*63a0*/  HMMA.16816.F32 R56, R68.reuse, R4, R56 ;  /* 0x000000044438723c */ /* 0x040ff00000001838 */
[-C--:B------:R-:W-:Y:S08]  /*63b0*/  HMMA.16816.F32 R60, R68, R6.reuse, R60 ;  /* 0x00000006443c723c */ /* 0x080ff0000000183c */
[----:B------:R-:W-:Y:S08]  /*63c0*/  HMMA.16816.F32 R64, R12, R6, R64 ;  /* 0x000000060c40723c */ /* 0x000ff00000001840 */
[-C--:B--2---:R-:W-:Y:S08]  /*63d0*/  HMMA.16816.F32 R20, R8, R16.reuse, R20 ;  /* 0x000000100814723c */ /* 0x084ff00000001814 */
[C---:B------:R-:W-:Y:S08]  /*63e0*/  HMMA.16816.F32 R24, R72.reuse, R16, R24 ;  /* 0x000000104818723c */ /* 0x040ff00000001818 */
[-C--:B------:R-:W-:Y:S08]  /*63f0*/  HMMA.16816.F32 R28, R72, R18.reuse, R28 ;  /* 0x00000012481c723c */ /* 0x080ff0000000181c */
[C---:B------:R-:W-:Y:S08]  /*6400*/  HMMA.16816.F32 R32, R8.reuse, R18, R32 ;  /* 0x000000120820723c */ /* 0x040ff00000001820 */
[-C--:B------:R-:W-:Y:S08]  /*6410*/  HMMA.16816.F32 R36, R8, R80.reuse, R36 ;  /* 0x000000500824723c */ /* 0x080ff00000001824 */
[C---:B------:R-:W-:Y:S08]  /*6420*/  HMMA.16816.F32 R40, R72.reuse, R80, R40 ;  /* 0x000000504828723c */ /* 0x040ff00000001828 */
[-C--:B------:R-:W-:Y:S08]  /*6430*/  HMMA.16816.F32 R44, R72, R82.reuse, R44 ;  /* 0x00000052482c723c */ /* 0x080ff0000000182c */
[C---:B------:R-:W-:Y:S08]  /*6440*/  HMMA.16816.F32 R48, R8.reuse, R82, R48 ;  /* 0x000000520830723c */ /* 0x040ff00000001830 */
[-C--:B---3--:R-:W-:Y:S08]  /*6450*/  HMMA.16816.F32 R52, R8, R76.reuse, R52 ;  /* 0x0000004c0834723c */ /* 0x088ff00000001834 */
        /* <DEDUP_REMOVED lines=54> */
.L_x_559:
[----:B------:R-:W-:Y:S01]  /*67c0*/  LDSM.16.M88.4 R96, [R181] ;  /* 0x00000000b560783b */ /* 0x000fe20000000200 */
[----:B-1----:R-:W-:Y:S03]  /*67d0*/  @P6 IADD3 R2, P0, R200, -0x100, RZ ;  /* 0xffffff00c8026810 */ /* 0x002fe60007f1e0ff */
[----:B------:R-:W1:Y:S02]  /*67e0*/  LDSM.16.MT88.4 R16, [R0+0x12000] ;  /* 0x012000000010783b */ /* 0x000e640000004200 */
[----:B------:R-:W-:Y:S01]  /*67f0*/  @P6 IMAD.MOV.U32 R200, RZ, RZ, R2 ;  /* 0x000000ffffc86224 */ /* 0x000fe200078e0002 */
[CC--:B------:R-:W-:Y:S01]  /*6800*/  LEA R2, P1, R198.reuse, R188.reuse, 0x2 ;  /* 0x000000bcc6027211 */ /* 0x0c0fe200078210ff */
[----:B------:R-:W2:Y:S03]  /*6810*/  LDSM.16.M88.4 R92, [R181+0x1000] ;  /* 0x00100000b55c783b */ /* 0x000ea60000000200 */
[CC--:B------:R-:W-:Y:S01]  /*6820*/  LEA.HI.X.SX32 R3, R198.reuse, R189.reuse, 0x2, P1 ;  /* 0x000000bdc6037211 */ /* 0x0c0fe200008f16ff */
        /* <DEDUP_REMOVED lines=53> */
[-C--:B-1----:R-:W-:Y:S05]  /*6b80*/  HMMA.16816.F32 R4, R152, R156.reuse, R4 ;  /* 0x0000009c9804723c */ /* 0x082fea0000001804 */
[----:B----4-:R-:W-:Y:S03]  /*6b90*/  @P6 IADD3.X R0, R201, -0x1, RZ, P0, !PT ;  /* 0xffffffffc9006810 */ /* 0x010fe600007fe4ff */
[C---:B--2---:R-:W-:Y:S04]  /*6ba0*/  HMMA.16816.F32 R8, R160.reuse, R156, R8 ;  /* 0x0000009ca008723c */ /* 0x044fe80000001808 */
[----:B------:R-:W-:Y:S02]  /*6bb0*/  @P6 IMAD.MOV.U32 R201, RZ, RZ, R0 ;  /* 0x000000ffffc96224 */ /* 0x000fe400078e0000 */
[----:B------:R-:W-:Y:S02]  /*6bc0*/  IMAD.IADD R0, R198, 0x1, R248 ;  /* 0x00000001c6007824 */ /* 0x000fe400078e02f8 */
[-C--:B------:R-:W-:Y:S01]  /*6bd0*/  HMMA.16816.F32 R12, R160, R158.reuse, R12 ;  /* 0x0000009ea00c723c */ /* 0x080fe2000000180c */
[----:B------:R-:W-:Y:S03]  /*6be0*/  IMAD.MOV.U32 R157, RZ, RZ, c[0x0][0x22c] ;  /* 0x00008b00ff9d7624 */ /* 0x000fe600078e00ff */
[----:B------:R-:W-:Y:S02]  /*6bf0*/  IMAD.MOV.U32 R156, RZ, RZ, c[0x0][0x22c] ;  /* 0x00008b00ff9c7624 */ /* 0x000fe400078e00ff */
[----:B------:R-:W-:Y:S02]  /*6c00*/  IMAD R157, R157, c[0x0][0x1c0], RZ ;  /* 0x000070009d9d7a24 */ /* 0x000fe400078e02ff */
[C---:B------:R-:W-:Y:S04]  /*6c10*/  HMMA.16816.F32 R16, R152.reuse, R158, R16 ;  /* 0x0000009e9810723c */ /* 0x040fe80000001810 */
[----:B------:R-:W-:Y:S02]  /*6c20*/  IMAD R157, R157, 0x18, RZ ;  /* 0x000000189d9d7824 */ /* 0x000fe400078e02ff */
[----:B------:R-:W-:Y:S02]  /*6c30*/  IMAD R156, R156, c[0x0][0x1c0], RZ ;  /* 0x000070009c9c7a24 */ /* 0x000fe400078e02ff */
[-C--:B---3--:R-:W-:Y:S01]  /*6c40*/  HMMA.16816.F32 R68, R152, R148.reuse, R68 ;  /* 0x000000949844723c */ /* 0x088fe20000001844 */
[----:B------:R-:W-:Y:S03]  /*6c50*/  IMAD.MOV.U32 R158, RZ, RZ, c[0x0][0x22c] ;  /* 0x00008b00ff9e7624 */ /* 0x000fe600078e00ff */
[----:B------:R-:W-:Y:S02]  /*6c60*/  IMAD R156, R156, 0x30, RZ ;  /* 0x000000309c9c7824 */ /* 0x000fe400078e02ff */
[----:B------:R-:W-:Y:S02]  /*6c70*/  IMAD R158, R158, c[0x0][0x1c0], RZ ;  /* 0x000070009e9e7a24 */ /* 0x000fe400078e02ff */
[C---:B------:R-:W-:Y:S01]  /*6c80*/  HMMA.16816.F32 R72, R160.reuse, R148, R72 ;  /* 0x00000094a048723c */ /* 0x040fe20000001848 */
[----:B------:R-:W-:Y:S03]  /*6c90*/  IMAD.MOV.U32 R159, RZ, RZ, c[0x0][0x22c] ;  /* 0x00008b00ff9f7624 */ /* 0x000fe600078e00ff */
[----:B------:R-:W-:Y:S02]  /*6ca0*/  IMAD.SHL.U32 R158, R158, 0x20, RZ ;  /* 0x000000209e9e7824 */ /* 0x000fe400078e00ff */
[----:B------:R-:W-:Y:S02]  /*6cb0*/  IMAD R159, R159, c[0x0][0x1c0], RZ ;  /* 0x000070009f9f7a24 */ /* 0x000fe400078e02ff */
[-C--:B------:R-:W-:Y:S04]  /*6cc0*/  HMMA.16816.F32 R76, R160, R150.reuse, R76 ;  /* 0x00000096a04c723c */ /* 0x080fe8000000184c */
[----:B------:R-:W-:Y:S04]  /*6cd0*/  @P6 IMAD.WIDE R148, R204, 0x4, R200 ;  /* 0x00000004cc946825 */ /* 0x000fe800078e02c8 */
[C---:B------:R-:W-:Y:S01]  /*6ce0*/  HMMA.16816.F32 R80, R152.reuse, R150, R80 ;  /* 0x000000969850723c */ /* 0x040fe20000001850 */
[----:B------:R1:W5:Y:S03]  /*6cf0*/  @P6 LDG.E R205, [R148.64] ;  /* 0x0000000894cd6981 */ /* 0x000366000c1e1900 */
[----:B------:R-:W-:Y:S01]  /*6d00*/  IMAD R159, R159, 0x28, RZ ;  /* 0x000000289f9f7824 */ /* 0x000fe200078e02ff */
[----:B------:R1:W5:Y:S03]  /*6d10*/  @P6 LDG.E R206, [R148.64+0x20] ;  /* 0x0000200894ce6981 */ /* 0x000366000c1e1900 */
        /* <DEDUP_REMOVED lines=26> */
[----:B------:R-:W-:Y:S01]  /*6ec0*/  IADD3 R156, R236, 0x20, RZ ;  /* 0x00000020ec9c7810 */ /* 0x000fe20007ffe0ff */
[----:B------:R2:W-:Y:S03]  /*6ed0*/  RED.E.ADD.F32.FTZ.RN.STRONG.GPU [R6.64], R10 ;  /* 0x0000000a0600798e */ /* 0x0005e6000c10e788 */
[CC--:B---3--:R-:W-:Y:S01]  /*6ee0*/  LEA R8, P0, R156.reuse, R188.reuse, 0x2 ;  /* 0x000000bc9c087211 */ /* 0x0c8fe200078010ff */
[----:B------:R3:W-:Y:S04]  /*6ef0*/  RED.E.ADD.F32.FTZ.RN.STRONG.GPU [R4.64], R11 ;  /* 0x0000000b0400798e */ /* 0x0007e8000c10e788 */
[----:B------:R-:W-:Y:S04]  /*6f00*/  RED.E.ADD.F32.FTZ.RN.STRONG.GPU [R188.64+0x80], R16 ;  /* 0x00008010bc00798e */ /* 0x000fe8000c10e788 */
[----:B------:R-:W-:Y:S01]  /*6f10*/  RED.E.ADD.F32.FTZ.RN.STRONG.GPU [R2.64+0x80], R17 ;  /* 0x000080110200798e */ /* 0x000fe2000c10e788 */
[-C--:B-1----:R-:W-:Y:S02]  /*6f20*/  LEA.HI.X.SX32 R9, R156, R189.reuse, 0x2, P0 ;  /* 0x000000bd9c097211 */ /* 0x082fe400000f16ff */
[C---:B------:R-:W-:Y:S02]  /*6f30*/  IADD3 R156, R236.reuse, 0x40, RZ ;  /* 0x00000040ec9c7810 */ /* 0x040fe40007ffe0ff */
[----:B------:R-:W-:Y:S01]  /*6f40*/  IADD3 R148, R236, 0x60, RZ ;  /* 0x00000060ec947810 */ /* 0x000fe20007ffe0ff */
[----:B------:R1:W-:Y:S01]  /*6f50*/  RED.E.ADD.F32.FTZ.RN.STRONG.GPU [R8.64], R18 ;  /* 0x000000120800798e */ /* 0x0003e2000c10e788 */
[-C--:B--2---:R-:W-:Y:S02]  /*6f60*/  LEA R6, P1, R249, R188.reuse, 0x2 ;  /* 0x000000bcf9067211 */ /* 0x084fe400078210ff */
[-C--:B------:R-:W-:Y:S02]  /*6f70*/  LEA R10, P0, R157, R188.reuse, 0x2 ;  /* 0x000000bc9d0a7211 */ /* 0x080fe400078010ff */
[-C--:B------:R-:W-:Y:S02]  /*6f80*/  LEA.HI.X.SX32 R7, R249, R189.reuse, 0x2, P1 ;  /* 0x000000bdf9077211 */ /* 0x080fe400008f16ff */
[-C--:B---3--:R-:W-:Y:S02]  /*6f90*/  LEA.HI.X.SX32 R11, R157, R189.reuse, 0x2, P0 ;  /* 0x000000bd9d0b7211 */ /* 0x088fe400000f16ff */
[CC--:B------:R-:W-:Y:S01]  /*6fa0*/  LEA R4, P1, R225.reuse, R188.reuse, 0x2 ;  /* 0x000000bce1047211 */ /* 0x0c0fe200078210ff */
[----:B------:R2:W-:Y:S03]  /*6fb0*/  RED.E.ADD.F32.FTZ.RN.STRONG.GPU [R6.64], R19 ;  /* 0x000000130600798e */ /* 0x0005e6000c10e788 */
[-C--:B------:R-:W-:Y:S01]  /*6fc0*/  LEA.HI.X.SX32 R5, R225, R189.reuse, 0x2, P1 ;  /* 0x000000bde1057211 */ /* 0x080fe200008f16ff */
[----:B------:R3:W-:Y:S04]  /*6fd0*/  RED.E.ADD.F32.FTZ.RN.STRONG.GPU [R10.64], R12 ;  /* 0x0000000c0a00798e */ /* 0x0007e8000c10e788 */
[----:B------:R-:W-:Y:S01]  /*6fe0*/  LDSM.16.MT88.4 R16, [R168+0x2000] ;  /* 0x00200000a810783b */ /* 0x000fe20000004200 */
        /* <DEDUP_REMOVED lines=66> */
[----:B------:R-:W-:Y:S01]  /*7410*/  IADD3 R12, R236, 0xa0, RZ ;  /* 0x000000a0ec0c7810 */ /* 0x000fe20007ffe0ff */
        /* <DEDUP_REMOVED lines=20> */
[C---:B--2---:R-:W-:Y:S01]  /*7560*/  LEA R6, P2, R218.reuse, R188, 0x2 ;  /* 0x000000bcda067211 */ /* 0x044fe200078410ff */
[----:B------:R-:W-:Y:S03]  /*7570*/  LDSM.16.MT88.4 R12, [R173+0x1e000] ;  /* 0x01e00000ad0c783b */ /* 0x000fe60000004200 */
[-C--:B------:R-:W-:Y:S01]  /*7580*/  LEA.HI.X.SX32 R7, R218, R189.reuse, 0x2, P2 ;  /* 0x000000bdda077211 */ /* 0x080fe200010f16ff */
[----:B------:R1:W-:Y:S01]  /*7590*/  RED.E.ADD.F32.FTZ.RN.STRONG.GPU [R4.64], R98 ;  /* 0x000000620400798e */ /* 0x0003e2000c10e788 */
[----:B------:R-:W-:Y:S02]  /*75a0*/  ISETP.GT.AND P2, PT, R192, R232, PT ;  /* 0x000000e8c000720c */ /* 0x000fe40003f44270 */
[CC--:B---3--:R-:W-:Y:S01]  /*75b0*/  LEA R2, P0, R227.reuse, R188.reuse, 0x2 ;  /* 0x000000bce3027211 */ /* 0x0c8fe200078010ff */
[----:B------:R-:W-:Y:S03]  /*75c0*/  RED.E.ADD.F32.FTZ.RN.STRONG.GPU [R10.64], R99 ;  /* 0x000000630a00798e */ /* 0x000fe6000c10e788 */
[-C--:B------:R-:W-:Y:S01]  /*75d0*/  LEA.HI.X.SX32 R3, R227, R189.reuse, 0x2, P0 ;  /* 0x000000bde3037211 */ /* 0x080fe200000f16ff */
[----:B------:R-:W-:Y:S01]  /*75e0*/  RED.E.ADD.F32.FTZ.RN.STRONG.GPU [R8.64], R92 ;  /* 0x0000005c0800798e */ /* 0x000fe2000c10e788 */
[----:B------:R-:W-:Y:S02]  /*75f0*/  ISETP.NE.U32.AND P0, PT, R0, 0x1, PT ;  /* 0x000000010000780c */ /* 0x000fe40003f05070 */
[C---:B------:R-:W-:Y:S01]  /*7600*/  IADD3 R0, R168.reuse, -0x6000, RZ ;  /* 0xffffa000a8007810 */ /* 0x040fe20007ffe0ff */
[----:B------:R-:W-:Y:S04]  /*7610*/  RED.E.ADD.F32.FTZ.RN.STRONG.GPU [R6.64], R93 ;  /* 0x0000005d0600798e */ /* 0x000fe8000c10e788 */
[----:B------:R-:W-:Y:S06]  /*7620*/  LDSM.16.MT88.4 R8, [R168] ;  /* 0x00000000a808783b */ /* 0x000fec0000004200 */
        /* <DEDUP_REMOVED lines=9> */
[----:B--2---:R-:W-:Y:S05]  /*76c0*/  IADD3 R2, R192, -0x1, RZ ;  /* 0xffffffffc0027810 */ /* 0x004fea0007ffe0ff */
[----:B------:R-:W-:Y:S01]  /*76d0*/  IMAD.MOV.U32 R192, RZ, RZ, R2 ;  /* 0x000000ffffc07224 */ /* 0x000fe200078e0002 */
        /* <DEDUP_REMOVED lines=60> */
[----:B------:R-:W-:-:S02]  /*7aa0*/  FMUL.FTZ R68, R48, c[0x0][0x2dc] ;  /* 0x0000b70030447a20 */ /* 0x000fc40000410000 */
[----:B------:R-:W-:Y:S01]  /*7ab0*/  FMUL.FTZ R13, R43, c[0x0][0x2dc] ;  /* 0x0000b7002b0d7a20 */ /* 0x000fe20000410000 */
[----:B------:R-:W1:Y:S01]  /*7ac0*/  S2R R96, SR_CTAID.Y ;  /* 0x0000000000607919 */ /* 0x000e620000002600 */
[----:B------:R-:W-:Y:S02]  /*7ad0*/  FMUL.FTZ R48, R44, c[0x0][0x2dc] ;  /* 0x0000b7002c307a20 */ /* 0x000fe40000410000 */
[----:B------:R-:W-:Y:S02]  /*7ae0*/  FMUL.FTZ R15, R39, c[0x0][0x2dc] ;  /* 0x0000b700270f7a20 */ /* 0x000fe40000410000 */
[----:B------:R-:W-:Y:S02]  /*7af0*/  FMUL.FTZ R70, R40, c[0x0][0x2dc] ;  /* 0x0000b70028467a20 */ /* 0x000fe40000410000 */
[----:B------:R-:W-:Y:S02]  /*7b00*/  FMUL.FTZ R100, R100, c[0x0][0x2e0] ;  /* 0x0000b80064647a20 */ /* 0x000fe40000410000 */
[----:B------:R-:W-:-:S02]  /*7b10*/  FMUL.FTZ R44, R101, c[0x0][0x2e0] ;  /* 0x0000b800652c7a20 */ /* 0x000fc40000410000 */
[----:B------:R-:W-:Y:S02]  /*7b20*/  FMUL.FTZ R102, R102, c[0x0][0x2e0] ;  /* 0x0000b80066667a20 */ /* 0x000fe40000410000 */
[----:B------:R-:W-:Y:S01]  /*7b30*/  FMUL.FTZ R43, R103, c[0x0][0x2e0] ;  /* 0x0000b800672b7a20 */ /* 0x000fe20000410000 */
[----:B------:R-:W-:Y:S01]  /*7b40*/  F2FP.PACK_AB R44, R44, R100 ;  /* 0x000000642c2c723e */ /* 0x000fe200000000ff */
[----:B------:R-:W-:Y:S01]  /*7b50*/  BAR.SYNC.DEFER_BLOCKING 0x0 ;  /* 0x0000000000007b1d */ /* 0x000fe20000010000 */
[----:B------:R-:W-:Y:S02]  /*7b60*/  FMUL.FTZ R14, R41, c[0x0][0x2dc] ;  /* 0x0000b700290e7a20 */ /* 0x000fe40000410000 */
        /* <DEDUP_REMOVED lines=36> */
[----:B------:R-:W-:-:S02]  /*7db0*/  FMUL.FTZ R116, R116, c[0x0][0x2e0] ;  /* 0x0000b80074747a20 */ /* 0x000fc40000410000 */
[----:B------:R-:W-:Y:S01]  /*7dc0*/  FMUL.FTZ R36, R117, c[0x0][0x2e0] ;  /* 0x0000b80075247a20 */ /* 0x000fe20000410000 */
[----:B------:R-:W-:Y:S01]  /*7dd0*/  STS [R240+0x1400], R41 ;  /* 0x00140029f0007388 */ /* 0x000fe20000000800 */
[----:B------:R-:W-:Y:S02]  /*7de0*/  FMUL.FTZ R118, R118, c[0x0][0x2e0] ;  /* 0x0000b80076767a20 */ /* 0x000fe40000410000 */
        /* <DEDUP_REMOVED lines=27> */
[----:B------:R-:W-:Y:S01]  /*7fa0*/  F2FP.PACK_AB R34, R34, R120 ;  /* 0x000000782222723e */ /* 0x000fe200000000ff */
[----:B------:R-:W-:-:S02]  /*7fb0*/  FMUL.FTZ R21, R27, c[0x0][0x2dc] ;  /* 0x0000b7001b157a20 */ /* 0x000fc40000410000 */
        /* <DEDUP_REMOVED lines=10> */
[----:B------:R-:W-:-:S02]  /*8060*/  FMUL.FTZ R79, R22, c[0x0][0x2dc] ;  /* 0x0000b700164f7a20 */ /* 0x000fc40000410000 */
[----:B------:R-:W-:Y:S01]  /*8070*/  FMUL.FTZ R132, R132, c[0x0][0x2e0] ;  /* 0x0000b80084847a20 */ /* 0x000fe20000410000 */
[----:B------:R-:W-:Y:S01]  /*8080*/  F2FP.PACK_AB R29, R29, R126 ;  /* 0x0000007e1d1d723e */ /* 0x000fe200000000ff */
        /* <DEDUP_REMOVED lines=76> */
[----:B------:R-:W-:Y:S01]  /*8550*/  F2FP.PACK_AB R6, R6, R56 ;  /* 0x000000380606723e */ /* 0x000fe200000000ff */
[----:B------:R-:W-:Y:S01]  /*8560*/  FMUL.FTZ R60, R60, c[0x0][0x2dc] ;  /* 0x0000b7003c3c7a20 */ /* 0x000fe20000410000 */
[----:B------:R-:W-:Y:S01]  /*8570*/  F2FP.PACK_AB R5, R5, R58 ;  /* 0x0000003a0505723e */ /* 0x000fe200000000ff */
[----:B------:R-:W-:Y:S01]  /*8580*/  STS [R241+0x7400], R17 ;  /* 0x00740011f1007388 */ /* 0x000fe20000000800 */
[----:B------:R-:W-:Y:S01]  /*8590*/  FMUL.FTZ R2, R61, c[0x0][0x2dc] ;  /* 0x0000b7003d027a20 */ /* 0x000fe20000410000 */
[----:B------:R-:W-:-:S02]  /*85a0*/  F2FP.PACK_AB R0, R0, R62 ;  /* 0x0000003e0000723e */ /* 0x000fc400000000ff */
[----:B------:R-:W-:Y:S02]  /*85b0*/  STS [R240+0x8000], R16 ;  /* 0x00800010f0007388 */ /* 0x000fe40000000800 */
[----:B------:R-:W-:Y:S02]  /*85c0*/  F2FP.PACK_AB R2, R2, R60 ;  /* 0x0000003c0202723e */ /* 0x000fe400000000ff */
[----:B------:R-:W-:Y:S04]  /*85d0*/  STS [R240+0x8400], R15 ;  /* 0x0084000ff0007388 */ /* 0x000fe80000000800 */
        /* <DEDUP_REMOVED lines=11> */
[----:B------:R1:W-:Y:S04]  /*8690*/  STS [R240+0xb400], R5 ;  /* 0x00b40005f0007388 */ /* 0x0003e80000000800 */
[----:B------:R3:W-:Y:S04]  /*86a0*/  STS [R241+0xb400], R0 ;  /* 0x00b40000f1007388 */ /* 0x0007e80000000800 */
[----:B------:R4:W-:Y:S01]  /*86b0*/  STS [R241+0xb000], R2 ;  /* 0x00b00002f1007388 */ /* 0x0009e20000000800 */
[----:B-1----:R-:W-:-:S02]  /*86c0*/  SHF.R.S32.HI R5, RZ, 0x1f, R96 ;  /* 0x0000001fff057819 */ /* 0x002fc40000011460 */
[----:B--2---:R-:W-:-:S13]  /*86d0*/  ISETP.NE.AND P0, PT, R97, -0x1, PT ;  /* 0xffffffff6100780c */ /* 0x004fda0003f05270 */
[----:B---3--:R-:W-:-:S05]  /*86e0*/  @P0 IADD3 R0, R238, R97, RZ ;  /* 0x00000061ee000210 */ /* 0x008fca0007ffe0ff */
[----:B----4-:R-:W-:-:S04]  /*86f0*/  @P0 IMAD.WIDE.U32 R2, R0, c[0x0][0x3a0], RZ ;  /* 0x0000e80000020a25 */ /* 0x010fc800078e00ff */
        /* <DEDUP_REMOVED lines=13> */
.L_x_561:
        /* <DEDUP_REMOVED lines=15> */
.L_x_562:
[----:B------:R-:W-:Y:S01]  /*88c0*/  BAR.SYNC.DEFER_BLOCKING 0x0 ;  /* 0x0000000000007b1d */ /* 0x000fe20000010000 */
[----:B------:R-:W-:Y:S01]  /*88d0*/  SHF.R.S32.HI R24, RZ, 0x1f, R250 ;  /* 0x0000001fff187819 */ /* 0x000fe200000114fa */
[----:B------:R-:W-:Y:S01]  /*88e0*/  IMAD R11, R233, -0x40, R199 ;  /* 0xffffffc0e90b7824 */ /* 0x000fe200078e02c7 */
[----:B------:R-:W-:Y:S02]  /*88f0*/  SHF.R.S32.HI R5, RZ, 0x1f, R202 ;  /* 0x0000001fff057819 */ /* 0x000fe400000114ca */
        /* <DEDUP_REMOVED lines=42> */
.L_x_564:
[----:B------:R-:W-:Y:S05]  /*8ba0*/  BSYNC B0 ;  /* 0x0000000000007941 */ /* 0x000fea0003800000 */
.L_x_563:
        /* <DEDUP_REMOVED lines=20> */
.L_x_566:
[----:B------:R-:W-:Y:S05]  /*8cf0*/  BSYNC B0 ;  /* 0x0000000000007941 */ /* 0x000fea0003800000 */
.L_x_565:
        /* <DEDUP_REMOVED lines=25> */
.L_x_568:
[----:B------:R-:W-:Y:S05]  /*8e90*/  BSYNC B0 ;  /* 0x0000000000007941 */ /* 0x000fea0003800000 */
.L_x_567:
        /* <DEDUP_REMOVED lines=17> */
.L_x_539:
[----:B------:R-:W-:Y:S05]  /*8fb0*/  BSYNC B1 ;  /* 0x0000000000017941 */ /* 0x000fea0003800000 */
.L_x_525:
[----:B------:R-:W-:Y:S01]  /*8fc0*/  ULDC UR5, c[0x0][0x218] ;  /* 0x0000860000057ab9 */ /* 0x000fe20000000800 */
        /* <DEDUP_REMOVED lines=8> */
.L_x_569:
[----:B------:R-:W-:Y:S05]  /*9050*/  EXIT ;  /* 0x000000000000794d */ /* 0x000fea0003800000 */
.L_x_571:
        /* <DEDUP_REMOVED lines=10> */
.L_x_814:


//--------------------- .text._ZN5flash44flash_bwd_dq_dk_dv_loop_seqk_parallel_kernelI23Flash_bwd_kernel_traitsILi192ELi64ELi64ELi8ELi4ELi2ELi2ELb0ELb0EN7cutlass6half_tE19Flash_kernel_traitsILi192ELi64ELi64ELi8ES3_EELb0ELb1ELb0ELb0ELb0ELb0ELb1EEEvNS_16Flash_bwd_paramsE --------------------------
	.section	.text._ZN5flash44flash_bwd_dq_dk_dv_loop_seqk_parallel_kernelI23Flash_bwd_kernel_traitsILi192ELi64ELi64ELi8ELi4ELi2ELi2ELb0ELb0EN7cutlass6half_tE19Flash_kernel_traitsILi192ELi64ELi64ELi8ES3_EELb0ELb1ELb0ELb0ELb0ELb0ELb1EEEvNS_16Flash_bwd_paramsE,"ax",@progbits
	.sectioninfo	@"SHI_REGISTERS=255"
	.align	128
        .global         _ZN5flash44flash_bwd_dq_dk_dv_loop_seqk_parallel_kernelI23Flash_bwd_kernel_traitsILi192ELi64ELi64ELi8ELi4ELi2ELi2ELb0ELb0EN7cutlass6half_tE19Flash_kernel_traitsILi192ELi64ELi64ELi8ES3_EELb0ELb1ELb0ELb0ELb0ELb0ELb1EEEvNS_16Flash_bwd_paramsE
        .type           _ZN5flash44flash_bwd_dq_dk_dv_loop_seqk_parallel_kernelI23Flash_bwd_kernel_traitsILi192ELi64ELi64ELi8ELi4ELi2ELi2ELb0ELb0EN7cutlass6half_tE19Flash_kernel_traitsILi192ELi64ELi64ELi8ES3_EELb0ELb1ELb0ELb0ELb0ELb0ELb1EEEvNS_16Flash_bwd_paramsE,@function
        .size           _ZN5flash44flash_bwd_dq_dk_dv_loop_seqk_parallel_kernelI23Flash_bwd_kernel_traitsILi192ELi64ELi64ELi8ELi4ELi2ELi2ELb0ELb0EN7cutlass6half_tE19Flash_kernel_traitsILi192ELi64ELi64ELi8ES3_EELb0ELb1ELb0ELb0ELb0ELb0ELb1EEEvNS_16Flash_bwd_paramsE,(.L_x_815 - _ZN5flash44flash_bwd_dq_dk_dv_loop_seqk_parallel_kernelI23Flash_bwd_kernel_traitsILi192ELi64ELi64ELi8ELi4ELi2ELi2ELb0ELb0EN7cutlass6half_tE19Flash_kernel_traitsILi192ELi64ELi64ELi8ES3_EELb0ELb1ELb0ELb0ELb0ELb0ELb1EEEvNS_16Flash_bwd_paramsE)
        .other          _ZN5flash44flash_bwd_dq_dk_dv_loop_seqk_parallel_kernelI23Flash_bwd_kernel_traitsILi192ELi64ELi64ELi8ELi4ELi2ELi2ELb0ELb0EN7cutlass6half_tE19Flash_kernel_traitsILi192ELi64ELi64ELi8ES3_EELb0ELb1ELb0ELb0ELb0ELb0ELb1EEEvNS_16Flash_bwd_paramsE,@"STO_CUDA_ENTRY STV_DEFAULT"
_ZN5flash44flash_bwd_dq_dk_dv_loop_seqk_parallel_kernelI23Flash_bwd_kernel_traitsILi192ELi64ELi64ELi8ELi4ELi2ELi2ELb0ELb0EN7cutlass6half_tE19Flash_kernel_traitsILi192ELi64ELi64ELi8ES3_EELb0ELb1ELb0ELb0ELb0ELb0ELb1EEEvNS_16Flash_bwd_paramsE:
.text._ZN5flash44flash_bwd_dq_dk_dv_loop_seqk_parallel_kernelI23Flash_bwd_kernel_traitsILi192ELi64ELi64ELi8ELi4ELi2ELi2ELb0ELb0EN7cutlass6half_tE19Flash_kernel_traitsILi192ELi64ELi64ELi8ES3_EELb0ELb1ELb0ELb0ELb0ELb0ELb1EEEvNS_16Flash_bwd_paramsE:
        /* <DEDUP_REMOVED lines=140> */
.L_x_618:
        /* <DEDUP_REMOVED lines=36> */
.L_x_572:
        /* <DEDUP_REMOVED lines=45> */
.L_x_574:
        /* <DEDUP_REMOVED lines=15> */
.L_x_575:
        /* <DEDUP_REMOVED lines=86> */
.L_x_576:
[----:B------:R-:W-:-:S04]  /*1420*/  IMAD R0, R34, c[0x0][0x1c0], R33 ;  /* 0x0000700022007a24 */ /* 0x000fc800078e0221 */
[----:B------:R-:W-:Y:S02]  /*1430*/  IMAD R0, R0, c[0x0][0x224], RZ ;  /* 0x0000890000007a24 */ /* 0x000fe400078e02ff */
.L_x_577:
        /* <DEDUP_REMOVED lines=83> */
.L_x_579:
        /* <DEDUP_REMOVED lines=15> */
.L_x_580:
        /* <DEDUP_REMOVED lines=27> */
.L_x_582:
[----:B------:R-:W-:Y:S05]  /*1c10*/  BSYNC B0 ;  /* 0x0000000000007941 */ /* 0x000fea0003800000 */
.L_x_581:
        /* <DEDUP_REMOVED lines=19> */
.L_x_584:
[----:B------:R-:W-:Y:S05]  /*1d50*/  BSYNC B0 ;  /* 0x0000000000007941 */ /* 0x000fea0003800000 */
.L_x_583:
        /* <DEDUP_REMOVED lines=25> */
.L_x_586:
[----:B------:R-:W-:Y:S05]  /*1ef0*/  BSYNC B0 ;  /* 0x0000000000007941 */ /* 0x000fea0003800000 */
.L_x_585:
        /* <DEDUP_REMOVED lines=18> */
.L_x_578:
        /* <DEDUP_REMOVED lines=31> */
.L_x_589:
[----:B------:R-:W-:Y:S05]  /*2210*/  BSYNC B0 ;  /* 0x0000000000007941 */ /* 0x000fea0003800000 */
.L_x_588:
        /* <DEDUP_REMOVED lines=39> */
.L_x_591:
[----:B------:R-:W-:Y:S05]  /*2490*/  BSYNC B0 ;  /* 0x0000000000007941 */ /* 0x000fea0003800000 */
.L_x_590:
        /* <DEDUP_REMOVED lines=19> */
.L_x_593:
        /* <DEDUP_REMOVED lines=28> */
.L_x_594:
[----:B------:R-:W-:Y:S05]  /*2790*/  BSYNC B0 ;  /* 0x0000000000007941 */ /* 0x000fea0003800000 */
.L_x_592:
        /* <DEDUP_REMOVED lines=17> */
.L_x_596:
        /* <DEDUP_REMOVED lines=38> */
.L_x_597:
[----:B------:R-:W-:Y:S05]  /*2b10*/  BSYNC B0 ;  /* 0x0000000000007941 */ /* 0x000fea0003800000 */
.L_x_595:
        /* <DEDUP_REMOVED lines=60> */
.L_x_599:
[----:B------:R-:W-:Y:S05]  /*2ee0*/  BSYNC B0 ;  /* 0x0000000000007941 */ /* 0x000fea0003800000 */
.L_x_598:
        /* <DEDUP_REMOVED lines=38> */
.L_x_601:
[----:B------:R-:W-:Y:S05]  /*3150*/  BSYNC B0 ;  /* 0x0000000000007941 */ /* 0x000fea0003800000 */
.L_x_600:
        /* <DEDUP_REMOVED lines=45> */
.L_x_603:
[----:B------:R-:W-:Y:S05]  /*3430*/  BSYNC B0 ;  /* 0x0000000000007941 */ /* 0x000fea0003800000 */
.L_x_602:
        /* <DEDUP_REMOVED lines=37> */
.L_x_605:
[----:B------:R-:W-:Y:S05]  /*3690*/  BSYNC B0 ;  /* 0x0000000000007941 */ /* 0x000fea0003800000 */
.L_x_604:
        /* <DEDUP_REMOVED lines=107> */
.L_x_608:
[----:B------:R-:W0:Y:S01]  /*3d50*/  LDGDEPBAR ;  /* 0x00000000000079af */ /* 0x000e220000000000 */
[C---:B------:R-:W-:Y:S02]  /*3d60*/  IADD3 R0, R175.reuse, R185, RZ ;  /* 0x000000b9af007210 */ /* 0x040fe40007ffe0ff */
[-C--:B------:R-:W-:Y:S02]  /*3d70*/  IADD3 R2, R175, R180.reuse, RZ ;  /* 0x000000b4af027210 */ /* 0x080fe40007ffe0ff */
[----:B------:R-:W-:Y:S02]  /*3d80*/  IADD3 R3, R0, R180, RZ ;  /* 0x000000b400037210 */ /* 0x000fe40007ffe0ff */
[----:B-----5:R-:W-:Y:S02]  /*3d90*/  FSETP.NEU.FTZ.AND P0, PT, R199, -INF , PT ;  /* 0xff800000c700780b */ /* 0x020fe40003f1d000 */
[----:B------:R-:W-:Y:S02]  /*3da0*/  MOV R158, c[0x0][0x22c] ;  /* 0x00008b00009e7a02 */ /* 0x000fe40000000f00 */
[C---:B------:R-:W-:Y:S03]  /*3db0*/  ISETP.GT.AND P6, PT, R193.reuse, R231, PT ;  /* 0x000000e7c100720c */ /* 0x040fe60003fc4270 */
[----:B------:R-:W-:Y:S05]  /*3dc0*/  IMAD R158, R158, c[0x0][0x1c0], RZ ;  /* 0x000070009e9e7a24 */ /* 0x000fea00078e02ff */
[----:B------:R-:W-:Y:S01]  /*3dd0*/  LEA R158, -R158, RZ, 0x6 ;  /* 0x000000ff9e9e7211 */ /* 0x000fe200078e31ff */
[----:B------:R-:W-:Y:S04]  /*3de0*/  DEPBAR.LE SB0, 0x0 ;  /* 0x000080000000791a */ /* 0x000fe80000000000 */
[----:B------:R-:W-:Y:S08]  /*3df0*/  BAR.SYNC.DEFER_BLOCKING 0x0 ;  /* 0x0000000000007b1d */ /* 0x000ff00000010000 */
[----:B------:R-:W-:Y:S08]  /*3e00*/  LDSM.16.M88.4 R16, [R175] ;  /* 0x00000000af10783b */ /* 0x000ff00000000200 */
[----:B------:R-:W1:Y:S08]  /*3e10*/  LDSM.16.M88.4 R8, [R169+0x12000] ;  /* 0x01200000a908783b */ /* 0x000e700000000200 */
[----:B------:R-:W2:Y:S08]  /*3e20*/  LDSM.16.M88.4 R68, [R169+0x12800] ;  /* 0x01280000a944783b */ /* 0x000eb00000000200 */
[----:B------:R-:W-:Y:S08]  /*3e30*/  LDSM.16.M88.4 R72, [R0] ;  /* 0x000000000048783b */ /* 0x000ff00000000200 */
[----:B------:R-:W3:Y:S08]  /*3e40*/  LDSM.16.M88.4 R76, [R170+0x12000] ;  /* 0x01200000aa4c783b */ /* 0x000ef00000000200 */
[----:B------:R-:W4:Y:S01]  /*3e50*/  LDSM.16.M88.4 R80, [R170+0x12800] ;  /* 0x01280000aa50783b */ /* 0x000f220000000200 */
[C---:B-1----:R-:W-:Y:S07]  /*3e60*/  HMMA.16816.F32 R4, R16.reuse, R8, RZ ;  /* 0x000000081004723c */ /* 0x042fee00000018ff */
[----:B------:R-:W-:Y:S01]  /*3e70*/  LDSM.16.M88.4 R84, [R2] ;  /* 0x000000000254783b */ /* 0x000fe20000000200 */
[C---:B------:R-:W-:Y:S07]  /*3e80*/  HMMA.16816.F32 R8, R16.reuse, R10, RZ ;  /* 0x0000000a1008723c */ /* 0x040fee00000018ff */
[----:B------:R-:W1:Y:S01]  /*3e90*/  LDSM.16.M88.4 R88, [R172+0x12000] ;  /* 0x01200000ac58783b */ /* 0x000e620000000200 */
[C---:B--2---:R-:W-:Y:S07]  /*3ea0*/  HMMA.16816.F32 R12, R16.reuse, R68, RZ ;  /* 0x00000044100c723c */ /* 0x044fee00000018ff */
[----:B------:R-:W-:Y:S01]  /*3eb0*/  LDSM.16.M88.4 R92, [R3] ;  /* 0x00000000035c783b */ /* 0x000fe20000000200 */
[----:B------:R-:W-:Y:S07]  /*3ec0*/  HMMA.16816.F32 R16, R16, R70, RZ ;  /* 0x000000461010723c */ /* 0x000fee00000018ff */
[----:B------:R-:W2:Y:S01]  /*3ed0*/  LDSM.16.M88.4 R68, [R172+0x12800] ;  /* 0x01280000ac44783b */ /* 0x000ea20000000200 */
[C---:B---3--:R-:W-:Y:S07]  /*3ee0*/  HMMA.16816.F32 R4, R72.reuse, R76, R4 ;  /* 0x0000004c4804723c */ /* 0x048fee0000001804 */
[----:B------:R-:W3:Y:S01]  /*3ef0*/  LDSM.16.M88.4 R96, [R171+0x12000] ;  /* 0x01200000ab60783b */ /* 0x000ee20000000200 */
[C---:B------:R-:W-:Y:S07]  /*3f00*/  HMMA.16816.F32 R8, R72.reuse, R78, R8 ;  /* 0x0000004e4808723c */ /* 0x040fee0000001808 */
[----:B------:R-:W-:Y:S01]  /*3f10*/  LDSM.16.M88.4 R76, [R175+0x2000] ;  /* 0x00200000af4c783b */ /* 0x000fe20000000200 */
[C---:B----4-:R-:W-:Y:S08]  /*3f20*/  HMMA.16816.F32 R12, R72.reuse, R80, R12 ;  /* 0x00000050480c723c */ /* 0x050ff0000000180c */
[----:B------:R-:W-:Y:S01]  /*3f30*/  HMMA.16816.F32 R16, R72, R82, R16 ;  /* 0x000000524810723c */ /* 0x000fe20000001810 */
[----:B------:R-:W4:Y:S07]  /*3f40*/  LDSM.16.M88.4 R72, [R171+0x12800] ;  /* 0x01280000ab48783b */ /* 0x000f2e0000000200 */
[C---:B-1----:R-:W-:Y:S01]  /*3f50*/  HMMA.16816.F32 R4, R84.reuse, R88, R4 ;  /* 0x000000585404723c */ /* 0x042fe20000001804 */
[----:B------:R-:W1:Y:S07]  /*3f60*/  LDSM.16.M88.4 R80, [R169+0x14000] ;  /* 0x01400000a950783b */ /* 0x000e6e0000000200 */
[C---:B------:R-:W-:Y:S01]  /*3f70*/  HMMA.16816.F32 R8, R84.reuse, R90, R8 ;  /* 0x0000005a5408723c */ /* 0x040fe20000001808 */
[----:B------:R-:W-:Y:S07]  /*3f80*/  LDSM.16.M88.4 R88, [R170+0x14000] ;  /* 0x01400000aa58783b */ /* 0x000fee0000000200 */
[C---:B--2---:R-:W-:Y:S08]  /*3f90*/  HMMA.16816.F32 R12, R84.reuse, R68, R12 ;  /* 0x00000044540c723c */ /* 0x044ff0000000180c */
[----:B------:R-:W-:Y:S01]  /*3fa0*/  HMMA.16816.F32 R16, R84, R70, R16 ;  /* 0x000000465410723c */ /* 0x000fe20000001810 */
[----:B------:R-:W2:Y:S07]  /*3fb0*/  LDSM.16.M88.4 R68, [R169+0x14800] ;  /* 0x01480000a944783b */ /* 0x000eae0000000200 */
[C---:B---3--:R-:W-:Y:S01]  /*3fc0*/  HMMA.16816.F32 R4, R92.reuse, R96, R4 ;  /* 0x000000605c04723c */ /* 0x048fe20000001804 */
[----:B------:R-:W3:Y:S07]  /*3fd0*/  LDSM.16.M88.4 R84, [R0+0x2000] ;  /* 0x002000000054783b */ /* 0x000eee0000000200 */
        /* <DEDUP_REMOVED lines=27> */
[----:B------:R3:W2:Y:S07]  /*4190*/  LDSM.16.M88.4 R92, [R0+0x4000] ;  /* 0x00400000005c783b */ /* 0x0006ae0000000200 */
[C---:B------:R-:W-:Y:S01]  /*41a0*/  HMMA.16816.F32 R8, R76.reuse, R82, R8 ;  /* 0x000000524c08723c */ /* 0x040fe20000001808 */
[----:B------:R-:W-:Y:S07]  /*41b0*/  LDSM.16.M88.4 R80, [R172+0x16000] ;  /* 0x01600000ac50783b */ /* 0x000fee0000000200 */
[C---:B----4-:R-:W-:Y:S08]  /*41c0*/  HMMA.16816.F32 R12, R76.reuse, R72, R12 ;  /* 0x000000484c0c723c */ /* 0x050ff0000000180c */
[----:B------:R-:W-:Y:S01]  /*41d0*/  HMMA.16816.F32 R16, R76, R74, R16 ;  /* 0x0000004a4c10723c */ /* 0x000fe20000001810 */
[----:B------:R-:W4:Y:S03]  /*41e0*/  LDSM.16.M88.4 R72, [R170+0x16800] ;  /* 0x01680000aa48783b */ /* 0x000f260000000200 */
[----:B---3--:R-:W-:Y:S04]  /*41f0*/  SHF.L.U32 R0, R193, 0x6, RZ ;  /* 0x00000006c1007819 */ /* 0x008fe800000006ff */
[C---:B-1----:R-:W-:Y:S01]  /*4200*/  HMMA.16816.F32 R4, R84.reuse, R88, R4 ;  /* 0x000000585404723c */ /* 0x042fe20000001804 */
[----:B------:R1:W3:Y:S04]  /*4210*/  LDSM.16.M88.4 R76, [R2+0x4000] ;  /* 0x00400000024c783b */ /* 0x0002e80000000200 */
[----:B------:R-:W-:Y:S03]  /*4220*/  ISETP.GE.AND P2, PT, R0, R238, PT ;  /* 0x000000ee0000720c */ /* 0x000fe60003f46270 */
[C---:B------:R-:W-:Y:S01]  /*4230*/  HMMA.16816.F32 R8, R84.reuse, R90, R8 ;  /* 0x0000005a5408723c */ /* 0x040fe20000001808 */
[----:B------:R-:W-:Y:S02]  /*4240*/  LDSM.16.M88.4 R88, [R171+0x16000] ;  /* 0x01600000ab58783b */ /* 0x000fe40000000200 */
[----:B------:R-:W-:Y:S05]  /*4250*/  ISETP.LT.AND P2, PT, R239, R209, P2 ;  /* 0x000000d1ef00720c */ /* 0x000fea0001741270 */
[C---:B--2---:R-:W-:Y:S08]  /*4260*/  HMMA.16816.F32 R12, R84.reuse, R68, R12 ;  /* 0x00000044540c723c */ /* 0x044ff0000000180c */
[----:B------:R-:W-:Y:S01]  /*4270*/  HMMA.16816.F32 R16, R84, R70, R16 ;  /* 0x000000465410723c */ /* 0x000fe20000001810 */
[----:B------:R-:W2:Y:S03]  /*4280*/  LDSM.16.M88.4 R68, [R172+0x16800] ;  /* 0x01680000ac44783b */ /* 0x000ea60000000200 */
[----:B-1----:R-:W-:Y:S04]  /*4290*/  FMUL.FTZ R2, R199, 1.4426950216293334961 ;  /* 0x3fb8aa3bc7027820 */ /* 0x002fe80000410000 */
[C---:B------:R-:W-:Y:S01]  /*42a0*/  HMMA.16816.F32 R4, R92.reuse, R96, R4 ;  /* 0x000000605c04723c */ /* 0x040fe20000001804 */
[----:B------:R1:W2:Y:S04]  /*42b0*/  LDSM.16.M88.4 R84, [R3+0x4000] ;  /* 0x004000000354783b */ /* 0x0002a80000000200 */
[----:B------:R-:W-:Y:S03]  /*42c0*/  FSEL R2, R2, RZ, P0 ;  /* 0x000000ff02027208 */ /* 0x000fe60000000000 */
[C---:B------:R-:W-:Y:S08]  /*42d0*/  HMMA.16816.F32 R8, R92.reuse, R98, R8 ;  /* 0x000000625c08723c */ /* 0x040ff00000001808 */
[C---:B----4-:R-:W-:Y:S08]  /*42e0*/  HMMA.16816.F32 R12, R92.reuse, R72, R12 ;  /* 0x000000485c0c723c */ /* 0x050ff0000000180c */
[----:B------:R-:W-:Y:S04]  /*42f0*/  HMMA.16816.F32 R16, R92, R74, R16 ;  /* 0x0000004a5c10723c */ /* 0x000fe80000001810 */
[----:B-1----:R-:W-:Y:S04]  /*4300*/  @!P2 LEA R3, R235, R247, 0x6 ;  /* 0x000000f7eb03a211 */ /* 0x002fe800078e30ff */
[C---:B---3--:R-:W-:Y:S08]  /*4310*/  HMMA.16816.F32 R4, R76.reuse, R80, R4 ;  /* 0x000000504c04723c */ /* 0x048ff00000001804 */
[C---:B------:R-:W-:Y:S08]  /*4320*/  HMMA.16816.F32 R8, R76.reuse, R82, R8 ;  /* 0x000000524c08723c */ /* 0x040ff00000001808 */
[C---:B--2---:R-:W-:Y:S08]  /*4330*/  HMMA.16816.F32 R12, R76.reuse, R68, R12 ;  /* 0x000000444c0c723c */ /* 0x044ff0000000180c */
[----:B------:R-:W-:Y:S01]  /*4340*/  HMMA.16816.F32 R16, R76, R70, R16 ;  /* 0x000000464c10723c */ /* 0x000fe20000001810 */
[----:B------:R-:W1:Y:S07]  /*4350*/  LDSM.16.M88.4 R68, [R171+0x16800] ;  /* 0x01680000ab44783b */ /* 0x000e6e0000000200 */
[C---:B------:R-:W-:Y:S08]  /*4360*/  HMMA.16816.F32 R4, R84.reuse, R88, R4 ;  /* 0x000000585404723c */ /* 0x040ff00000001804 */
        /* <DEDUP_REMOVED lines=9> */
[----:B------:R1:W4:Y:S01]  /*4400*/  MUFU.TANH R83, R5 ;  /* 0x0000000500537308 */ /* 0x0003220000002400 */
[----:B------:R-:W-:Y:S01]  /*4410*/  FMUL.FTZ R8, R8, c[0x0][0x2ec] ;  /* 0x0000bb0008087a20 */ /* 0x000fe20000410000 */
[----:B------:R-:W-:Y:S04]  /*4420*/  HMMA.16816.F32 R16, R84, R70, R16 ;  /* 0x000000465410723c */ /* 0x000fe80000001810 */
[----:B------:R-:W-:Y:S02]  /*4430*/  FMUL.FTZ R10, R10, c[0x0][0x2ec] ;  /* 0x0000bb000a0a7a20 */ /* 0x000fe40000410000 */
[----:B------:R-:W-:Y:S02]  /*4440*/  FMUL.FTZ R11, R11, c[0x0][0x2ec] ;  /* 0x0000bb000b0b7a20 */ /* 0x000fe40000410000 */
[----:B------:R4:W-:Y:S01]  /*4450*/  MUFU.TANH R92, R7 ;  /* 0x00000007005c7308 */ /* 0x0009e20000002400 */
[----:B--2---:R-:W-:Y:S03]  /*4460*/  @!P2 IADD3 R4, R240, R0, RZ ;  /* 0x00000000f004a210 */ /* 0x004fe60007ffe0ff */
[----:B---3--:R-:W-:Y:S04]  /*4470*/  MOV R0, R89 ;  /* 0x0000005900007202 */ /* 0x008fe80000000f00 */
[----:B------:R-:W-:Y:S02]  /*4480*/  FMUL.FTZ R12, R12, c[0x0][0x2ec] ;  /* 0x0000bb000c0c7a20 */ /* 0x000fe40000410000 */
[----:B------:R2:W3:Y:S01]  /*4490*/  MUFU.TANH R93, R6 ;  /* 0x00000006005d7308 */ /* 0x0004e20000002400 */
[----:B------:R-:W-:Y:S02]  /*44a0*/  FMUL.FTZ R13, R13, c[0x0][0x2ec] ;  /* 0x0000bb000d0d7a20 */ /* 0x000fe40000410000 */
[----:B------:R-:W-:Y:S01]  /*44b0*/  FMUL.FTZ R14, R14, c[0x0][0x2ec] ;  /* 0x0000bb000e0e7a20 */ /* 0x000fe20000410000 */
[C---:B-1----:R-:W-:Y:S01]  /*44c0*/  @!P2 IMNMX R5, R4.reuse, R209, PT ;  /* 0x000000d10405a217 */ /* 0x042fe20003800200 */
[----:B------:R-:W-:Y:S01]  /*44d0*/  FMUL.FTZ R15, R15, c[0x0][0x2ec] ;  /* 0x0000bb000f0f7a20 */ /* 0x000fe20000410000 */
[----:B------:R-:W-:Y:S01]  /*44e0*/  @!P2 IADD3 R4, R4, 0x8, RZ ;  /* 0x000000080404a810 */ /* 0x000fe20007ffe0ff */
[----:B------:R-:W-:Y:S01]  /*44f0*/  FMUL.FTZ R16, R16, c[0x0][0x2ec] ;  /* 0x0000bb0010107a20 */ /* 0x000fe20000410000 */
[----:B------:R-:W-:Y:S01]  /*4500*/  @!P2 ISETP.GE.AND P1, PT, R3, R5, PT ;  /* 0x000000050300a20c */ /* 0x000fe20003f26270 */
[----:B------:R-:W-:Y:S01]  /*4510*/  FMUL.FTZ R17, R17, c[0x0][0x2ec] ;  /* 0x0000bb0011117a20 */ /* 0x000fe20000410000 */
[----:B------:R1:W-:Y:S01]  /*4520*/  MUFU.TANH R81, R9 ;  /* 0x0000000900517308 */ /* 0x0003e20000002400 */
[----:B------:R-:W-:Y:S01]  /*4530*/  @!P2 IMNMX R4, R4, R209, PT ;  /* 0x000000d10404a217 */ /* 0x000fe20003800200 */
[----:B------:R-:W-:Y:S01]  /*4540*/  FMUL.FTZ R18, R18, c[0x0][0x2ec] ;  /* 0x0000bb0012127a20 */ /* 0x000fe20000410000 */
[----:B------:R-:W-:Y:S01]  /*4550*/  @!P2 FSEL R0, R89, -INF , !P1 ;  /* 0xff8000005900a808 */ /* 0x000fe20004800000 */
[----:B------:R-:W-:Y:S01]  /*4560*/  FMUL.FTZ R19, R19, c[0x0][0x2ec] ;  /* 0x0000bb0013137a20 */ /* 0x000fe20000410000 */
[C---:B----4-:R-:W-:Y:S02]  /*4570*/  @!P2 IADD3 R7, R3.reuse, 0x1, RZ ;  /* 0x000000010307a810 */ /* 0x050fe40007ffe0ff */
[-C--:B------:R-:W-:Y:S02]  /*4580*/  @!P2 ISETP.GE.AND P1, PT, R3, R4.reuse, PT ;  /* 0x000000040300a20c */ /* 0x080fe40003f26270 */
[----:B------:R-:W-:Y:S01]  /*4590*/  @!P2 ISETP.GE.AND P0, PT, R7, R5, PT ;  /* 0x000000050700a20c */ /* 0x000fe20003f06270 */
[----:B------:R4:W3:Y:S01]  /*45a0*/  MUFU.TANH R82, R8 ;  /* 0x0000000800527308 */ /* 0x0008e20000002400 */
[--C-:B--2---:R-:W-:Y:S01]  /*45b0*/  FFMA.FTZ R6, R0, c[0x0][0x23c], -R2.reuse ;  /* 0x00008f0000067a23 */ /* 0x104fe20000010802 */
[----:B------:R-:W-:Y:S02]  /*45c0*/  MOV R0, R83 ;  /* 0x0000005300007202 */ /* 0x000fe40000000f00 */
[----:B------:R-:W-:Y:S02]  /*45d0*/  @!P2 FSEL R0, R83, -INF , !P0 ;  /* 0xff8000005300a808 */ /* 0x000fe40004000000 */
[----:B------:R-:W-:Y:S04]  /*45e0*/  FSETP.NEU.FTZ.AND P0, PT, R202, -INF , PT ;  /* 0xff800000ca00780b */ /* 0x000fe80003f1d000 */
[----:B------:R3:W-:Y:S01]  /*45f0*/  MUFU.EX2 R94, R6 ;  /* 0x00000006005e7308 */ /* 0x0007e20000000800 */
[----:B-1----:R-:W-:Y:S09]  /*4600*/  FFMA.FTZ R9, R0, c[0x0][0x23c], -R2 ;  /* 0x00008f0000097a23 */ /* 0x002ff20000010802 */
[----:B------:R1:W-:Y:S01]  /*4610*/  MUFU.EX2 R148, R9 ;  /* 0x0000000900947308 */ /* 0x0003e20000000800 */
[----:B----4-:R-:W-:Y:S05]  /*4620*/  FMUL.FTZ R8, R202, 1.4426950216293334961 ;  /* 0x3fb8aa3bca087820 */ /* 0x010fea0000410000 */
[----:B------:R-:W-:Y:S04]  /*4630*/  FSEL R0, R8, RZ, P0 ;  /* 0x000000ff08007208 */ /* 0x000fe80000000000 */
[----:B------:R-:W2:Y:S01]  /*4640*/  MUFU.TANH R91, R10 ;  /* 0x0000000a005b7308 */ /* 0x000ea20000002400 */
[----:B------:R-:W-:Y:S02]  /*4650*/  @!P2 ISETP.GE.AND P0, PT, R7, R4, PT ;  /* 0x000000040700a20c */ /* 0x000fe40003f06270 */
[----:B------:R-:W-:Y:S02]  /*4660*/  @!P2 IADD3 R8, R3, 0x8, RZ ;  /* 0x000000080308a810 */ /* 0x000fe40007ffe0ff */
[----:B---3--:R-:W-:Y:S02]  /*4670*/  MOV R6, R93 ;  /* 0x0000005d00067202 */ /* 0x008fe40000000f00 */
[----:B------:R-:W-:Y:S03]  /*4680*/  @!P2 FSEL R6, R93, -INF , !P1 ;  /* 0xff8000005d06a808 */ /* 0x000fe60004800000 */
[----:B------:R-:W3:Y:S02]  /*4690*/  MUFU.TANH R90, R11 ;  /* 0x0000000b005a7308 */ /* 0x000ee40000002400 */
[--C-:B------:R-:W-:Y:S01]  /*46a0*/  FFMA.FTZ R7, R6, c[0x0][0x23c], -R0.reuse ;  /* 0x00008f0006077a23 */ /* 0x100fe20000010800 */
[----:B------:R-:W-:Y:S02]  /*46b0*/  MOV R6, R92 ;  /* 0x0000005c00067202 */ /* 0x000fe40000000f00 */
[----:B------:R-:W-:Y:S02]  /*46c0*/  @!P2 FSEL R6, R92, -INF , !P0 ;  /* 0xff8000005c06a808 */ /* 0x000fe40004000000 */
[-C--:B------:R-:W-:Y:S03]  /*46d0*/  @!P2 ISETP.GE.AND P0, PT, R8, R5.reuse, PT ;  /* 0x000000050800a20c */ /* 0x080fe60003f06270 */
[----:B-1----:R-:W-:Y:S01]  /*46e0*/  FFMA.FTZ R9, R6, c[0x0][0x23c], -R0 ;  /* 0x00008f0006097a23 */ /* 0x002fe20000010800 */
[----:B------:R1:W-:Y:S01]  /*46f0*/  MUFU.EX2 R157, R7 ;  /* 0x00000007009d7308 */ /* 0x0003e20000000800 */
[----:B------:R-:W-:Y:S02]  /*4700*/  MOV R6, R82 ;  /* 0x0000005200067202 */ /* 0x000fe40000000f00 */
[----:B------:R-:W-:Y:S07]  /*4710*/  @!P2 FSEL R6, R82, -INF , !P0 ;  /* 0xff8000005206a808 */ /* 0x000fee0004000000 */
[----:B------:R4:W-:Y:S10]  /*4720*/  MUFU.EX2 R155, R9 ;  /* 0x00000009009b7308 */ /* 0x0009f40000000800 */
[----:B------:R-:W3:Y:S01]  /*4730*/  MUFU.TANH R88, R12 ;  /* 0x0000000c00587308 */ /* 0x000ee20000002400 */
[----:B-1----:R-:W-:Y:S04]  /*4740*/  @!P2 IADD3 R7, R3, 0x9, RZ ;  /* 0x000000090307a810 */ /* 0x002fe80007ffe0ff */
[----:B------:R-:W-:Y:S05]  /*4750*/  @!P2 ISETP.GE.AND P0, PT, R7, R5, PT ;  /* 0x000000050700a20c */ /* 0x000fea0003f06270 */
[----:B------:R-:W1:Y:S01]  /*4760*/  MUFU.TANH R80, R13 ;  /* 0x0000000d00507308 */ /* 0x000e620000002400 */
[--C-:B----4-:R-:W-:Y:S01]  /*4770*/  FFMA.FTZ R9, R6, c[0x0][0x23c], -R2.reuse ;  /* 0x00008f0006097a23 */ /* 0x110fe20000010802 */
[----:B------:R-:W-:Y:S02]  /*4780*/  MOV R6, R81 ;  /* 0x0000005100067202 */ /* 0x000fe40000000f00 */
[----:B------:R-:W-:Y:S02]  /*4790*/  @!P2 FSEL R6, R81, -INF , !P0 ;  /* 0xff8000005106a808 */ /* 0x000fe40004000000 */
[-C--:B------:R-:W-:Y:S04]  /*47a0*/  @!P2 ISETP.GE.AND P0, PT, R8, R4.reuse, PT ;  /* 0x000000040800a20c */ /* 0x080fe80003f06270 */
[----:B------:R4:W-:Y:S01]  /*47b0*/  MUFU.EX2 R99, R9 ;  /* 0x0000000900637308 */ /* 0x0009e20000000800 */
[----:B------:R-:W-:Y:S01]  /*47c0*/  FFMA.FTZ R8, R6, c[0x0][0x23c], -R2 ;  /* 0x00008f0006087a23 */ /* 0x000fe20000010802 */
[----:B--2---:R-:W-:Y:S02]  /*47d0*/  MOV R6, R91 ;  /* 0x0000005b00067202 */ /* 0x004fe40000000f00 */
[----:B------:R-:W-:Y:S02]  /*47e0*/  @!P2 FSEL R6, R91, -INF , !P0 ;  /* 0xff8000005b06a808 */ /* 0x000fe40004000000 */
[----:B------:R-:W-:Y:S04]  /*47f0*/  @!P2 ISETP.GE.AND P0, PT, R7, R4, PT ;  /* 0x000000040700a20c */ /* 0x000fe80003f06270 */
[----:B------:R2:W-:Y:S01]  /*4800*/  MUFU.EX2 R97, R8 ;  /* 0x0000000800617308 */ /* 0x0005e20000000800 */
[--C-:B------:R-:W-:Y:S01]  /*4810*/  FFMA.FTZ R7, R6, c[0x0][0x23c], -R0.reuse ;  /* 0x00008f0006077a23 */ /* 0x100fe20000010800 */
[----:B---3--:R-:W-:Y:S02]  /*4820*/  MOV R6, R90 ;  /* 0x0000005a00067202 */ /* 0x008fe40000000f00 */
[----:B------:R-:W-:Y:S06]  /*4830*/  @!P2 FSEL R6, R90, -INF , !P0 ;  /* 0xff8000005a06a808 */ /* 0x000fec0004000000 */
[----:B------:R3:W-:Y:S01]  /*4840*/  MUFU.EX2 R154, R7 ;  /* 0x00000007009a7308 */ /* 0x0007e20000000800 */
[----:B----4-:R-:W-:Y:S01]  /*4850*/  FFMA.FTZ R9, R6, c[0x0][0x23c], -R0 ;  /* 0x00008f0006097a23 */ /* 0x010fe20000010800 */
[----:B------:R-:W-:Y:S08]  /*4860*/  MOV R6, R88 ;  /* 0x0000005800067202 */ /* 0x000ff00000000f00 */
[----:B------:R4:W-:Y:S01]  /*4870*/  MUFU.EX2 R152, R9 ;  /* 0x0000000900987308 */ /* 0x0009e20000000800 */
[C---:B--2---:R-:W-:Y:S04]  /*4880*/  @!P2 IADD3 R8, R3.reuse, 0x10, RZ ;  /* 0x000000100308a810 */ /* 0x044fe80007ffe0ff */
[-C--:B------:R-:W-:Y:S05]  /*4890*/  @!P2 ISETP.GE.AND P0, PT, R8, R5.reuse, PT ;  /* 0x000000050800a20c */ /* 0x080fea0003f06270 */
[----:B------:R-:W2:Y:S01]  /*48a0*/  MUFU.TANH R87, R14 ;  /* 0x0000000e00577308 */ /* 0x000ea20000002400 */
[----:B------:R-:W-:Y:S02]  /*48b0*/  @!P2 FSEL R6, R88, -INF , !P0 ;  /* 0xff8000005806a808 */ /* 0x000fe40004000000 */
[----:B---3--:R-:W-:Y:S04]  /*48c0*/  @!P2 IADD3 R7, R3, 0x11, RZ ;  /* 0x000000110307a810 */ /* 0x008fe80007ffe0ff */
[----:B------:R-:W-:Y:S03]  /*48d0*/  @!P2 ISETP.GE.AND P0, PT, R7, R5, PT ;  /* 0x000000050700a20c */ /* 0x000fe60003f06270 */
[----:B------:R-:W3:Y:S01]  /*48e0*/  MUFU.TANH R86, R15 ;  /* 0x0000000f00567308 */ /* 0x000ee20000002400 */
[--C-:B----4-:R-:W-:Y:S01]  /*48f0*/  FFMA.FTZ R9, R6, c[0x0][0x23c], -R2.reuse ;  /* 0x00008f0006097a23 */ /* 0x110fe20000010802 */
[----:B-1----:R-:W-:Y:S02]  /*4900*/  MOV R6, R80 ;  /* 0x0000005000067202 */ /* 0x002fe40000000f00 */
[----:B------:R-:W-:Y:S02]  /*4910*/  @!P2 FSEL R6, R80, -INF , !P0 ;  /* 0xff8000005006a808 */ /* 0x000fe40004000000 */
[-C--:B------:R-:W-:Y:S04]  /*4920*/  @!P2 ISETP.GE.AND P0, PT, R8, R4.reuse, PT ;  /* 0x000000040800a20c */ /* 0x080fe80003f06270 */
[----:B------:R-:W1:Y:S01]  /*4930*/  MUFU.TANH R79, R16 ;  /* 0x00000010004f7308 */ /* 0x000e620000002400 */
        /* <DEDUP_REMOVED lines=8> */
[----:B------:R3:W-:Y:S10]  /*49c0*/  MUFU.EX2 R156, R7 ;  /* 0x00000007009c7308 */ /* 0x0007f40000000800 */
[----:B------:R4:W-:Y:S01]  /*49d0*/  MUFU.EX2 R149, R9 ;  /* 0x0000000900957308 */ /* 0x0009e20000000800 */
[C---:B--2---:R-:W-:Y:S04]  /*49e0*/  @!P2 IADD3 R8, R3.reuse, 0x18, RZ ;  /* 0x000000180308a810 */ /* 0x044fe80007ffe0ff */
[----:B------:R-:W-:Y:S05]  /*49f0*/  @!P2 ISETP.GE.AND P0, PT, R8, R5, PT ;  /* 0x000000050800a20c */ /* 0x000fea0003f06270 */
[----:B------:R-:W2:Y:S01]  /*4a00*/  MUFU.TANH R78, R17 ;  /* 0x00000011004e7308 */ /* 0x000ea20000002400 */
[----:B---3--:R-:W-:Y:S09]  /*4a10*/  @!P2 IADD3 R7, R3, 0x19, RZ ;  /* 0x000000190307a810 */ /* 0x008ff20007ffe0ff */
[----:B------:R-:W3:Y:S01]  /*4a20*/  MUFU.TANH R85, R18 ;  /* 0x0000001200557308 */ /* 0x000ee20000002400 */
[----:B----4-:R-:W-:Y:S01]  /*4a30*/  FFMA.FTZ R9, R6, c[0x0][0x23c], -R0 ;  /* 0x00008f0006097a23 */ /* 0x010fe20000010800 */
[----:B-1----:R-:W-:Y:S02]  /*4a40*/  MOV R6, R79 ;  /* 0x0000004f00067202 */ /* 0x002fe40000000f00 */
[----:B------:R-:W-:Y:S02]  /*4a50*/  @!P2 FSEL R6, R79, -INF , !P0 ;  /* 0xff8000004f06a808 */ /* 0x000fe40004000000 */
[----:B------:R-:W-:Y:S04]  /*4a60*/  @!P2 ISETP.GE.AND P0, PT, R7, R5, PT ;  /* 0x000000050700a20c */ /* 0x000fe80003f06270 */
[----:B------:R-:W1:Y:S01]  /*4a70*/  MUFU.TANH R84, R19 ;  /* 0x0000001300547308 */ /* 0x000e620000002400 */
[--C-:B------:R-:W-:Y:S01]  /*4a80*/  FFMA.FTZ R5, R6, c[0x0][0x23c], -R2.reuse ;  /* 0x00008f0006057a23 */ /* 0x100fe20000010802 */
[----:B--2---:R-:W-:Y:S02]  /*4a90*/  MOV R3, R78 ;  /* 0x0000004e00037202 */ /* 0x004fe40000000f00 */
[----:B------:R-:W-:Y:S02]  /*4aa0*/  @!P2 FSEL R3, R78, -INF , !P0 ;  /* 0xff8000004e03a808 */ /* 0x000fe40004000000 */
[-C--:B------:R-:W-:Y:S04]  /*4ab0*/  @!P2 ISETP.GE.AND P0, PT, R8, R4.reuse, PT ;  /* 0x000000040800a20c */ /* 0x080fe80003f06270 */
[----:B------:R2:W-:Y:S01]  /*4ac0*/  MUFU.EX2 R96, R5 ;  /* 0x0000000500607308 */ /* 0x0005e20000000800 */
[----:B------:R-:W-:Y:S01]  /*4ad0*/  FFMA.FTZ R2, R3, c[0x0][0x23c], -R2 ;  /* 0x00008f0003027a23 */ /* 0x000fe20000010802 */
[----:B---3--:R-:W-:Y:S02]  /*4ae0*/  MOV R3, R85 ;  /* 0x0000005500037202 */ /* 0x008fe40000000f00 */
[----:B------:R-:W-:Y:S02]  /*4af0*/  @!P2 FSEL R3, R85, -INF , !P0 ;  /* 0xff8000005503a808 */ /* 0x000fe40004000000 */
[----:B------:R-:W-:Y:S04]  /*4b00*/  @!P2 ISETP.GE.AND P0, PT, R7, R4, PT ;  /* 0x000000040700a20c */ /* 0x000fe80003f06270 */
[----:B------:R1:W3:Y:S01]  /*4b10*/  MUFU.EX2 R95, R2 ;  /* 0x00000002005f7308 */ /* 0x0002e20000000800 */
[--C-:B------:R-:W-:Y:S01]  /*4b20*/  FFMA.FTZ R3, R3, c[0x0][0x23c], -R0.reuse ;  /* 0x00008f0003037a23 */ /* 0x100fe20000010800 */
[----:B------:R-:W-:Y:S08]  /*4b30*/  F2FP.PACK_AB R4, R98, R149 ;  /* 0x000000956204723e */ /* 0x000ff000000000ff */
[----:B------:R4:W-:Y:S01]  /*4b40*/  MUFU.EX2 R151, R3 ;  /* 0x0000000300977308 */ /* 0x0009e20000000800 */
[----:B--2---:R-:W-:Y:S09]  /*4b50*/  F2FP.PACK_AB R5, R152, R154 ;  /* 0x0000009a9805723e */ /* 0x004ff200000000ff */
[----:B------:R-:W2:Y:S01]  /*4b60*/  MUFU.EX2 R153, R9 ;  /* 0x0000000900997308 */ /* 0x000ea20000000800 */
[----:B-1----:R-:W-:Y:S02]  /*4b70*/  MOV R2, R84 ;  /* 0x0000005400027202 */ /* 0x002fe40000000f00 */
[----:B------:R-:W-:Y:S02]  /*4b80*/  @!P2 FSEL R2, R84, -INF , !P0 ;  /* 0xff8000005402a808 */ /* 0x000fe40004000000 */
[----:B------:R-:W-:Y:S03]  /*4b90*/  IADD3 R76, P0, R230, R213, RZ ;  /* 0x000000d5e64c7210 */ /* 0x000fe60007f1e0ff */
[----:B------:R-:W-:Y:S01]  /*4ba0*/  FFMA.FTZ R0, R2, c[0x0][0x23c], -R0 ;  /* 0x00008f0002007a23 */ /* 0x000fe20000010800 */
[----:B------:R-:W-:Y:S02]  /*4bb0*/  F2FP.PACK_AB R2, R155, R157 ;  /* 0x0000009d9b02723e */ /* 0x000fe400000000ff */
[----:B----4-:R-:W-:Y:S01]  /*4bc0*/  F2FP.PACK_AB R3, R148, R94 ;  /* 0x0000005e9403723e */ /* 0x010fe200000000ff */
[----:B------:R1:W4:Y:S01]  /*4bd0*/  MUFU.EX2 R150, R0 ;  /* 0x0000000000967308 */ /* 0x0003220000000800 */
[----:B------:R-:W-:Y:S01]  /*4be0*/  IADD3.X R77, R229, R212, RZ, P0, !PT ;  /* 0x000000d4e54d7210 */ /* 0x000fe200007fe4ff */
[----:B------:R3:W-:Y:S01]  /*4bf0*/  STS [R203+0x20400], R2 ;  /* 0x02040002cb007388 */ /* 0x0007e20000000800 */
[C---:B------:R-:W-:Y:S03]  /*4c00*/  LEA R188, P0, R158.reuse, R188, 0x2 ;  /* 0x000000bc9ebc7211 */ /* 0x040fe600078010ff */
[----:B------:R2:W-:Y:S01]  /*4c10*/  STS [R203+0x20000], R3 ;  /* 0x02000003cb007388 */ /* 0x0005e20000000800 */
[----:B------:R-:W-:Y:S03]  /*4c20*/  LEA.HI.X.SX32 R189, R158, R189, 0x2, P0 ;  /* 0x000000bd9ebd7211 */ /* 0x000fe600000f16ff */
[----:B------:R-:W-:Y:S01]  /*4c30*/  STS [R206+0x20400], R5 ;  /* 0x02040005ce007388 */ /* 0x000fe20000000800 */
[----:B-1----:R-:W-:Y:S02]  /*4c40*/  F2FP.PACK_AB R0, R97, R99 ;  /* 0x000000636100723e */ /* 0x002fe400000000ff */
[----:B---3--:R-:W-:Y:S03]  /*4c50*/  F2FP.PACK_AB R2, R95, R96 ;  /* 0x000000605f02723e */ /* 0x008fe600000000ff */
[----:B------:R4:W-:Y:S01]  /*4c60*/  STS [R206+0x20000], R0 ;  /* 0x02000000ce007388 */ /* 0x0009e20000000800 */
[----:B--2---:R-:W-:Y:S03]  /*4c70*/  F2FP.PACK_AB R3, R153, R156 ;  /* 0x0000009c9903723e */ /* 0x004fe600000000ff */
[----:B------:R-:W-:Y:S04]  /*4c80*/  STS [R204+0x20000], R4 ;  /* 0x02000004cc007388 */ /* 0x000fe80000000800 */
[----:B------:R1:W-:Y:S04]  /*4c90*/  STS [R204+0x20400], R3 ;  /* 0x02040003cc007388 */ /* 0x0003e80000000800 */
[----:B------:R2:W-:Y:S01]  /*4ca0*/  STS [R205+0x20000], R2 ;  /* 0x02000002cd007388 */ /* 0x0005e20000000800 */
[----:B----4-:R-:W-:Y:S05]  /*4cb0*/  F2FP.PACK_AB R0, R150, R151 ;  /* 0x000000979600723e */ /* 0x010fea00000000ff */
[----:B------:R3:W-:Y:S01]  /*4cc0*/  STS [R205+0x20400], R0 ;  /* 0x02040000cd007388 */ /* 0x0007e20000000800 */
[----:B-1----:R-:W-:Y:S03]  /*4cd0*/  FFMA.FTZ R3, -R83, R83, 1 ;  /* 0x3f80000053037423 */ /* 0x002fe60000010153 */
[----:B------:R-:W-:Y:S01]  /*4ce0*/  LDSM.16.M88.4 R16, [R176+0xc000] ;  /* 0x00c00000b010783b */ /* 0x000fe20000000200 */
[----:B------:R-:W-:Y:S07]  /*4cf0*/  FMUL.FTZ R3, R3, c[0x0][0x2ec] ;  /* 0x0000bb0003037a20 */ /* 0x000fee0000410000 */
[----:B------:R-:W1:Y:S08]  /*4d00*/  LDSM.16.M88.4 R8, [R169+0x18000] ;  /* 0x01800000a908783b */ /* 0x000e700000000200 */
[----:B------:R-:W4:Y:S08]  /*4d10*/  LDSM.16.M88.4 R68, [R169+0x18800] ;  /* 0x01880000a944783b */ /* 0x000f300000000200 */
[----:B--2---:R-:W2:Y:S04]  /*4d20*/  LDG.E R2, [R76.64] ;  /* 0x000000064c027981 */ /* 0x004ea8000c1e1900 */
[----:B------:R-:W-:Y:S08]  /*4d30*/  LDSM.16.M88.4 R72, [R177+0xc000] ;  /* 0x00c00000b148783b */ /* 0x000ff00000000200 */
[----:B---3--:R3:W2:Y:S01]  /*4d40*/  LDG.E R0, [R76.64+0x20] ;  /* 0x000020064c007981 */ /* 0x0086a2000c1e1900 */
[C---:B-1----:R-:W-:Y:S08]  /*4d50*/  HMMA.16816.F32 R4, R16.reuse, R8, RZ ;  /* 0x000000081004723c */ /* 0x042ff000000018ff */
[C---:B------:R-:W-:Y:S08]  /*4d60*/  HMMA.16816.F32 R8, R16.reuse, R10, RZ ;  /* 0x0000000a1008723c */ /* 0x040ff000000018ff */
[C---:B----4-:R-:W-:Y:S08]  /*4d70*/  HMMA.16816.F32 R12, R16.reuse, R68, RZ ;  /* 0x00000044100c723c */ /* 0x050ff000000018ff */
[----:B------:R-:W-:Y:S01]  /*4d80*/  HMMA.16816.F32 R16, R16, R70, RZ ;  /* 0x000000461010723c */ /* 0x000fe200000018ff */
[----:B------:R-:W1:Y:S07]  /*4d90*/  LDSM.16.M88.4 R68, [R170+0x18000] ;  /* 0x01800000aa44783b */ /* 0x000e6e0000000200 */
[C---:B-1----:R-:W-:Y:S08]  /*4da0*/  HMMA.16816.F32 R4, R72.reuse, R68, R4 ;  /* 0x000000444804723c */ /* 0x042ff00000001804 */
[C---:B------:R-:W-:Y:S01]  /*4db0*/  HMMA.16816.F32 R8, R72.reuse, R70, R8 ;  /* 0x000000464808723c */ /* 0x040fe20000001808 */
[----:B------:R-:W1:Y:S07]  /*4dc0*/  LDSM.16.M88.4 R68, [R170+0x18800] ;  /* 0x01880000aa44783b */ /* 0x000e6e0000000200 */
[C---:B-1----:R-:W-:Y:S08]  /*4dd0*/  HMMA.16816.F32 R12, R72.reuse, R68, R12 ;  /* 0x00000044480c723c */ /* 0x042ff0000000180c */
[----:B------:R-:W-:Y:S01]  /*4de0*/  HMMA.16816.F32 R16, R72, R70, R16 ;  /* 0x000000464810723c */ /* 0x000fe20000001810 */
[----:B------:R-:W-:Y:S08]  /*4df0*/  LDSM.16.M88.4 R68, [R179+0xc000] ;  /* 0x00c00000b344783b */ /* 0x000ff00000000200 */
[----:B------:R-:W1:Y:S02]  /*4e00*/  LDSM.16.M88.4 R72, [R172+0x18000] ;  /* 0x01800000ac48783b */ /* 0x000e640000000200 */
        /* <DEDUP_REMOVED lines=65> */
[----:B------:R-:W1:Y:S11]  /*5220*/  LDSM.16.M88.4 R72, [R171+0x1c800] ;  /* 0x01c80000ab48783b */ /* 0x000e760000000200 */
[----:B------:R-:W-:Y:S04]  /*5230*/  @!UPT UIADD3 URZ, URZ, URZ, URZ ;  /* 0x0000003f3f3ff290 */ /* 0x000fe8000fffe03f */
[C---:B--2---:R-:W-:Y:S02]  /*5240*/  FADD.FTZ R4, -R2.reuse, R4 ;  /* 0x0000000402047221 */ /* 0x044fe40000010100 */
[----:B------:R-:W-:Y:S02]  /*5250*/  FADD.FTZ R5, -R2, R5 ;  /* 0x0000000502057221 */ /* 0x000fe40000010100 */
[----:B---3--:R-:W-:Y:S02]  /*5260*/  FMUL.FTZ R76, R94, R4 ;  /* 0x000000045e4c7220 */ /* 0x008fe40000410000 */
[----:B------:R-:W-:Y:S04]  /*5270*/  FFMA.FTZ R4, -R89, R89, 1 ;  /* 0x3f80000059047423 */ /* 0x000fe80000010159 */
[----:B------:R-:W-:Y:S01]  /*5280*/  FMUL.FTZ R4, R4, c[0x0][0x2ec] ;  /* 0x0000bb0004047a20 */ /* 0x000fe20000410000 */
[C---:B-1----:R-:W-:Y:S07]  /*5290*/  HMMA.16816.F32 R12, R68.reuse, R72, R12 ;  /* 0x00000048440c723c */ /* 0x042fee000000180c */
[----:B------:R-:W-:Y:S01]  /*52a0*/  FFMA.FTZ R73, -R88, R88, 1 ;  /* 0x3f80000058497423 */ /* 0x000fe20000010158 */
[----:B------:R-:W-:Y:S04]  /*52b0*/  HMMA.16816.F32 R16, R68, R74, R16 ;  /* 0x0000004a4410723c */ /* 0x000fe80000001810 */
[----:B------:R-:W-:Y:S02]  /*52c0*/  FFMA.FTZ R72, -R80, R80, 1 ;  /* 0x3f80000050487423 */ /* 0x000fe40000010150 */
[----:B------:R-:W-:Y:S02]  /*52d0*/  FMUL.FTZ R73, R73, c[0x0][0x2ec] ;  /* 0x0000bb0049497a20 */ /* 0x000fe40000410000 */
[----:B------:R-:W-:Y:S04]  /*52e0*/  FMUL.FTZ R74, R148, R5 ;  /* 0x00000005944a7220 */ /* 0x000fe80000410000 */
[----:B------:R-:W-:Y:S02]  /*52f0*/  FADD.FTZ R5, -R2, R8 ;  /* 0x0000000802057221 */ /* 0x000fe40000010100 */
[----:B------:R-:W-:Y:S02]  /*5300*/  FMUL.FTZ R74, R74, R3 ;  /* 0x000000034a4a7220 */ /* 0x000fe40000410000 */
[----:B------:R-:W-:Y:S02]  /*5310*/  FFMA.FTZ R69, -R82, R82, 1 ;  /* 0x3f80000052457423 */ /* 0x000fe40000010152 */
[C---:B------:R-:W-:Y:S02]  /*5320*/  FADD.FTZ R12, -R2.reuse, R12 ;  /* 0x0000000c020c7221 */ /* 0x040fe40000010100 */
[C---:B------:R-:W-:Y:S02]  /*5330*/  FADD.FTZ R3, -R2.reuse, R13 ;  /* 0x0000000d02037221 */ /* 0x040fe40000010100 */
[----:B------:R-:W-:Y:S02]  /*5340*/  FADD.FTZ R8, -R2, R9 ;  /* 0x0000000902087221 */ /* 0x000fe40000010100 */
[----:B------:R-:W-:Y:S02]  /*5350*/  FMUL.FTZ R5, R99, R5 ;  /* 0x0000000563057220 */ /* 0x000fe40000410000 */
[----:B------:R-:W-:Y:S02]  /*5360*/  FMUL.FTZ R75, R76, R4 ;  /* 0x000000044c4b7220 */ /* 0x000fe40000410000 */
[C---:B------:R-:W-:Y:S02]  /*5370*/  FADD.FTZ R4, -R2.reuse, R16 ;  /* 0x0000001002047221 */ /* 0x040fe40000010100 */
[----:B------:R-:W-:Y:S02]  /*5380*/  FADD.FTZ R17, -R2, R17 ;  /* 0x0000001102117221 */ /* 0x000fe40000010100 */
[----:B------:R-:W-:Y:S02]  /*5390*/  FMUL.FTZ R69, R69, c[0x0][0x2ec] ;  /* 0x0000bb0045457a20 */ /* 0x000fe40000410000 */
[----:B------:R-:W-:Y:S02]  /*53a0*/  FMUL.FTZ R2, R149, R12 ;  /* 0x0000000c95027220 */ /* 0x000fe40000410000 */
[----:B------:R-:W-:Y:S02]  /*53b0*/  FMUL.FTZ R3, R98, R3 ;  /* 0x0000000362037220 */ /* 0x000fe40000410000 */
[----:B------:R-:W-:Y:S02]  /*53c0*/  FMUL.FTZ R72, R72, c[0x0][0x2ec] ;  /* 0x0000bb0048487a20 */ /* 0x000fe40000410000 */
[----:B------:R-:W-:Y:S02]  /*53d0*/  FMUL.FTZ R69, R5, R69 ;  /* 0x0000004505457220 */ /* 0x000fe40000410000 */
[----:B------:R-:W-:Y:S02]  /*53e0*/  FMUL.FTZ R5, R95, R17 ;  /* 0x000000115f057220 */ /* 0x000fe40000410000 */
[----:B------:R-:W-:Y:S02]  /*53f0*/  FFMA.FTZ R71, -R79, R79, 1 ;  /* 0x3f8000004f477423 */ /* 0x000fe4000001014f */
[----:B------:R-:W-:Y:S02]  /*5400*/  FFMA.FTZ R70, -R78, R78, 1 ;  /* 0x3f8000004e467423 */ /* 0x000fe4000001014e */
[----:B------:R-:W-:Y:S02]  /*5410*/  FMUL.FTZ R73, R2, R73 ;  /* 0x0000004902497220 */ /* 0x000fe40000410000 */
[----:B------:R-:W-:Y:S02]  /*5420*/  FMUL.FTZ R72, R3, R72 ;  /* 0x0000004803487220 */ /* 0x000fe40000410000 */
[C---:B------:R-:W-:Y:S02]  /*5430*/  FADD.FTZ R2, -R0.reuse, R6 ;  /* 0x0000000600027221 */ /* 0x040fe40000010100 */
[----:B------:R-:W-:Y:S02]  /*5440*/  FADD.FTZ R3, -R0, R7 ;  /* 0x0000000700037221 */ /* 0x000fe40000010100 */
[----:B------:R-:W-:Y:S02]  /*5450*/  FFMA.FTZ R17, -R93, R93, 1 ;  /* 0x3f8000005d117423 */ /* 0x000fe4000001015d */
[----:B------:R-:W-:Y:S02]  /*5460*/  FFMA.FTZ R16, -R92, R92, 1 ;  /* 0x3f8000005c107423 */ /* 0x000fe4000001015c */
[----:B------:R-:W-:Y:S02]  /*5470*/  FMUL.FTZ R4, R96, R4 ;  /* 0x0000000460047220 */ /* 0x000fe40000410000 */
[----:B------:R-:W-:Y:S02]  /*5480*/  FMUL.FTZ R71, R71, c[0x0][0x2ec] ;  /* 0x0000bb0047477a20 */ /* 0x000fe40000410000 */
[----:B------:R-:W-:Y:S02]  /*5490*/  FMUL.FTZ R70, R70, c[0x0][0x2ec] ;  /* 0x0000bb0046467a20 */ /* 0x000fe40000410000 */
[----:B------:R-:W-:Y:S02]  /*54a0*/  FMUL.FTZ R2, R157, R2 ;  /* 0x000000029d027220 */ /* 0x000fe40000410000 */
[----:B------:R-:W-:Y:S02]  /*54b0*/  FMUL.FTZ R3, R155, R3 ;  /* 0x000000039b037220 */ /* 0x000fe40000410000 */
[----:B------:R-:W-:Y:S02]  /*54c0*/  FMUL.FTZ R17, R17, c[0x0][0x2ec] ;  /* 0x0000bb0011117a20 */ /* 0x000fe40000410000 */
[----:B------:R-:W-:Y:S02]  /*54d0*/  FMUL.FTZ R16, R16, c[0x0][0x2ec] ;  /* 0x0000bb0010107a20 */ /* 0x000fe40000410000 */
[----:B------:R-:W-:Y:S02]  /*54e0*/  FADD.FTZ R18, -R0, R18 ;  /* 0x0000001200127221 */ /* 0x000fe40000010100 */
[----:B------:R-:W-:Y:S02]  /*54f0*/  FFMA.FTZ R68, -R81, R81, 1 ;  /* 0x3f80000051447423 */ /* 0x000fe40000010151 */
[----:B------:R-:W-:Y:S02]  /*5500*/  FMUL.FTZ R71, R4, R71 ;  /* 0x0000004704477220 */ /* 0x000fe40000410000 */
[----:B------:R-:W-:Y:S02]  /*5510*/  FMUL.FTZ R70, R5, R70 ;  /* 0x0000004605467220 */ /* 0x000fe40000410000 */
[C---:B------:R-:W-:Y:S02]  /*5520*/  FADD.FTZ R4, -R0.reuse, R10 ;  /* 0x0000000a00047221 */ /* 0x040fe40000010100 */
[----:B------:R-:W-:Y:S02]  /*5530*/  FADD.FTZ R5, -R0, R11 ;  /* 0x0000000b00057221 */ /* 0x000fe40000010100 */
[----:B------:R-:W-:Y:S02]  /*5540*/  FMUL.FTZ R17, R2, R17 ;  /* 0x0000001102117220 */ /* 0x000fe40000410000 */
[----:B------:R-:W-:Y:S02]  /*5550*/  FMUL.FTZ R16, R3, R16 ;  /* 0x0000001003107220 */ /* 0x000fe40000410000 */
[C---:B------:R-:W-:Y:S02]  /*5560*/  FADD.FTZ R3, -R0.reuse, R14 ;  /* 0x0000000e00037221 */ /* 0x040fe40000010100 */
[----:B------:R-:W-:Y:S02]  /*5570*/  FADD.FTZ R6, -R0, R15 ;  /* 0x0000000f00067221 */ /* 0x000fe40000010100 */
[----:B------:R-:W-:Y:S02]  /*5580*/  FFMA.FTZ R13, -R91, R91, 1 ;  /* 0x3f8000005b0d7423 */ /* 0x000fe4000001015b */
[----:B------:R-:W-:Y:S02]  /*5590*/  FFMA.FTZ R12, -R90, R90, 1 ;  /* 0x3f8000005a0c7423 */ /* 0x000fe4000001015a */
[----:B------:R-:W-:Y:S02]  /*55a0*/  FADD.FTZ R2, -R0, R19 ;  /* 0x0000001300027221 */ /* 0x000fe40000010100 */
[----:B------:R-:W-:Y:S02]  /*55b0*/  FMUL.FTZ R0, R151, R18 ;  /* 0x0000001297007220 */ /* 0x000fe40000410000 */
[----:B------:R-:W-:Y:S02]  /*55c0*/  FFMA.FTZ R15, -R87, R87, 1 ;  /* 0x3f800000570f7423 */ /* 0x000fe40000010157 */
[----:B------:R-:W-:Y:S02]  /*55d0*/  FFMA.FTZ R14, -R86, R86, 1 ;  /* 0x3f800000560e7423 */ /* 0x000fe40000010156 */
[----:B------:R-:W-:Y:S02]  /*55e0*/  FFMA.FTZ R19, -R85, R85, 1 ;  /* 0x3f80000055137423 */ /* 0x000fe40000010155 */
[----:B------:R-:W-:Y:S02]  /*55f0*/  FFMA.FTZ R18, -R84, R84, 1 ;  /* 0x3f80000054127423 */ /* 0x000fe40000010154 */
[----:B------:R-:W-:Y:S02]  /*5600*/  FMUL.FTZ R8, R97, R8 ;  /* 0x0000000861087220 */ /* 0x000fe40000410000 */
[----:B------:R-:W-:Y:S02]  /*5610*/  FMUL.FTZ R68, R68, c[0x0][0x2ec] ;  /* 0x0000bb0044447a20 */ /* 0x000fe40000410000 */
[----:B------:R-:W-:Y:S02]  /*5620*/  FMUL.FTZ R4, R154, R4 ;  /* 0x000000049a047220 */ /* 0x000fe40000410000 */
[----:B------:R-:W-:Y:S02]  /*5630*/  FMUL.FTZ R5, R152, R5 ;  /* 0x0000000598057220 */ /* 0x000fe40000410000 */
[----:B------:R-:W-:Y:S02]  /*5640*/  FMUL.FTZ R13, R13, c[0x0][0x2ec] ;  /* 0x0000bb000d0d7a20 */ /* 0x000fe40000410000 */
[----:B------:R-:W-:Y:S02]  /*5650*/  FMUL.FTZ R12, R12, c[0x0][0x2ec] ;  /* 0x0000bb000c0c7a20 */ /* 0x000fe40000410000 */
[----:B------:R-:W-:Y:S02]  /*5660*/  FMUL.FTZ R3, R156, R3 ;  /* 0x000000039c037220 */ /* 0x000fe40000410000 */
[----:B------:R-:W-:Y:S02]  /*5670*/  FMUL.FTZ R6, R153, R6 ;  /* 0x0000000699067220 */ /* 0x000fe40000410000 */
        /* <DEDUP_REMOVED lines=88> */
.L_x_606:
        /* <DEDUP_REMOVED lines=138> */
.L_x_607:
        /* <DEDUP_REMOVED lines=462> */
.L_x_609:
        /* <DEDUP_REMOVED lines=15> */
.L_x_610:
        /* <DEDUP_REMOVED lines=46> */
.L_x_612:
[----:B------:R-:W-:Y:S05]  /*8550*/  BSYNC B0 ;  /* 0x0000000000007941 */ /* 0x000fea0003800000 */
.L_x_611:
        /* <DEDUP_REMOVED lines=20> */
.L_x_614:
[----:B------:R-:W-:Y:S05]  /*86a0*/  BSYNC B0 ;  /* 0x0000000000007941 */ /* 0x000fea0003800000 */
.L_x_613:
        /* <DEDUP_REMOVED lines=25> */
.L_x_616:
[----:B------:R-:W-:Y:S05]  /*8840*/  BSYNC B0 ;  /* 0x0000000000007941 */ /* 0x000fea0003800000 */
.L_x_615:
        /* <DEDUP_REMOVED lines=17> */
.L_x_587:
[----:B------:R-:W-:Y:S05]  /*8960*/  BSYNC B1 ;  /* 0x0000000000017941 */ /* 0x000fea0003800000 */
.L_x_573:
[----:B------:R-:W-:-:S04]  /*8970*/  IADD3 R235, R235, c[0x0][0xc], RZ ;  /* 0x00000300ebeb7a10 */ /* 0x000fc80007ffe0ff */
[----:B------:R-:W-:-:S13]  /*8980*/  ISETP.GE.AND P0, PT, R235, UR4, PT ;  /* 0x00000004eb007c0c */ /* 0x000fda000bf06270 */
[----:B------:R-:W-:Y:S01]  /*8990*/  @P0 CALL.REL.NOINC `(.L_x_617) ;  /* 0x0000001000000944 */ /* 0x000fe20003c00000 */
[----:B------:R-:W-:Y:S05]  /*89a0*/  BRA `(.L_x_618) ;  /* 0xffff7f1000007947 */ /* 0x000fea000383ffff */
.L_x_617:
[----:B------:R-:W-:Y:S05]  /*89b0*/  EXIT ;  /* 0x000000000000794d */ /* 0x000fea0003800000 */
.L_x_619:
        /* <DEDUP_REMOVED lines=12> */
.L_x_815:


//--------------------- .text._ZN5flash44flash_bwd_dq_dk_dv_loop_seqk_parallel_kernelI23Flash_bwd_kernel_traitsILi192ELi64ELi64ELi8ELi4ELi2ELi2ELb0ELb0EN7cutlass6half_tE19Flash_kernel_traitsILi192ELi64ELi64ELi8ES3_EELb1ELb1ELb0ELb0ELb0ELb1ELb0EEEvNS_16Flash_bwd_paramsE --------------------------
	.section	.text._ZN5flash44flash_bwd_dq_dk_dv_loop_seqk_parallel_kernelI23Flash_bwd_kernel_traitsILi192ELi64ELi64ELi8ELi4ELi2ELi2ELb0ELb0EN7cutlass6half_tE19Flash_kernel_traitsILi192ELi64ELi64ELi8ES3_EELb1ELb1ELb0ELb0ELb0ELb1ELb0EEEvNS_16Flash_bwd_paramsE,"ax",@progbits
	.sectioninfo	@"SHI_REGISTERS=255"
	.align	128
        .global         _ZN5flash44flash_bwd_dq_dk_dv_loop_seqk_parallel_kernelI23Flash_bwd_kernel_traitsILi192ELi64ELi64ELi8ELi4ELi2ELi2ELb0ELb0EN7cutlass6half_tE19Flash_kernel_traitsILi192ELi64ELi64ELi8ES3_EELb1ELb1ELb0ELb0ELb0ELb1ELb0EEEvNS_16Flash_bwd_paramsE
        .type           _ZN5flash44flash_bwd_dq_dk_dv_loop_seqk_parallel_kernelI23Flash_bwd_kernel_traitsILi192ELi64ELi64ELi8ELi4ELi2ELi2ELb0ELb0EN7cutlass6half_tE19Flash_kernel_traitsILi192ELi64ELi64ELi8ES3_EELb1ELb1ELb0ELb0ELb0ELb1ELb0EEEvNS_16Flash_bwd_paramsE,@function
        .size           _ZN5flash44flash_bwd_dq_dk_dv_loop_seqk_parallel_kernelI23Flash_bwd_kernel_traitsILi192ELi64ELi64ELi8ELi4ELi2ELi2ELb0ELb0EN7cutlass6half_tE19Flash_kernel_traitsILi192ELi64ELi64ELi8ES3_EELb1ELb1ELb0ELb0ELb0ELb1ELb0EEEvNS_16Flash_bwd_paramsE,(.L_x_816 - _ZN5flash44flash_bwd_dq_dk_dv_loop_seqk_parallel_kernelI23Flash_bwd_kernel_traitsILi192ELi64ELi64ELi8ELi4ELi2ELi2ELb0ELb0EN7cutlass6half_tE19Flash_kernel_traitsILi192ELi64ELi64ELi8ES3_EELb1ELb1ELb0ELb0ELb0ELb1ELb0EEEvNS_16Flash_bwd_paramsE)
        .other          _ZN5flash44flash_bwd_dq_dk_dv_loop_seqk_parallel_kernelI23Flash_bwd_kernel_traitsILi192ELi64ELi64ELi8ELi4ELi2ELi2ELb0ELb0EN7cutlass6half_tE19Flash_kernel_traitsILi192ELi64ELi64ELi8ES3_EELb1ELb1ELb0ELb0ELb0ELb1ELb0EEEvNS_16Flash_bwd_paramsE,@"STO_CUDA_ENTRY STV_DEFAULT"
_ZN5flash44flash_bwd_dq_dk_dv_loop_seqk_parallel_kernelI23Flash_bwd_kernel_traitsILi192ELi64ELi64ELi8ELi4ELi2ELi2ELb0ELb0EN7cutlass6half_tE19Flash_kernel_traitsILi192ELi64ELi64ELi8ES3_EELb1ELb1ELb0ELb0ELb0ELb1ELb0EEEvNS_16Flash_bwd_paramsE:
.text._ZN5flash44flash_bwd_dq_dk_dv_loop_seqk_parallel_kernelI23Flash_bwd_kernel_traitsILi192ELi64ELi64ELi8ELi4ELi2ELi2ELb0ELb0EN7cutlass6half_tE19Flash_kernel_traitsILi192ELi64ELi64ELi8ES3_EELb1ELb1ELb0ELb0ELb0ELb1ELb0EEEvNS_16Flash_bwd_paramsE:
        /* <DEDUP_REMOVED lines=21> */
[----:B------:R-:W-:Y:S02]  /*0150*/  LOP3.LUT R5, R2, 0xfffffff0, RZ, 0xc0, !PT ;  /* 0xfffffff002057812 */ /* 0x000fe400078ec0ff */
[----:B------:R-:W-:-:S02]  /*0160*/  LEA.HI R10, R3, R11, RZ, 0x3 ;  /* 0x0000000b030a7211 */ /* 0x000fc400078f18ff */
[----:B------:R-:W-:Y:S02]  /*0170*/  LEA.HI R2, R2, R4, RZ, 0x1 ;  /* 0x0000000402027211 */ /* 0x000fe400078f08ff */
[--C-:B------:R-:W-:Y:S02]  /*0180*/  SHF.R.S32.HI R6, RZ, 0x2, R0.reuse ;  /* 0x00000002ff067819 */ /* 0x100fe40000011400 */
[----:B------:R-:W-:Y:S02]  /*0190*/  SHF.R.S32.HI R7, RZ, 0x1f, R0 ;  /* 0x0000001fff077819 */ /* 0x000fe40000011400 */
[----:B------:R-:W-:Y:S02]  /*01a0*/  LOP3.LUT R0, R0, 0x7ffffffc, RZ, 0xc0, !PT ;  /* 0x7ffffffc00007812 */ /* 0x000fe400078ec0ff */
[----:B------:R-:W-:Y:S02]  /*01b0*/  LOP3.LUT R9, R8, 0xffffffe0, RZ, 0xc0, !PT ;  /* 0xffffffe008097812 */ /* 0x000fe400078ec0ff */
[-C--:B------:R-:W-:Y:S01]  /*01c0*/  LEA.HI R245, R3, R11.reuse, RZ, 0x7 ;  /* 0x0000000b03f57211 */ /* 0x080fe200078f38ff */
[----:B------:R-:W-:Y:S01]  /*01d0*/  IMAD.IADD R15, R11, 0x1, -R0 ;  /* 0x000000010b0f7824 */ /* 0x000fe200078e0a00 */
[----:B------:R-:W-:Y:S01]  /*01e0*/  LEA.HI R14, R3, R11, RZ, 0x6 ;  /* 0x0000000b030e7211 */ /* 0x000fe200078f30ff */
[C---:B------:R-:W-:Y:S01]  /*01f0*/  IMAD.IADD R17, R11.reuse, 0x1, -R9 ;  /* 0x000000010b117824 */ /* 0x040fe200078e0a09 */
[----:B------:R-:W-:Y:S01]  /*0200*/  LOP3.LUT R3, R10, 0xfffffff8, RZ, 0xc0, !PT ;  /* 0xfffffff80a037812 */ /* 0x000fe200078ec0ff */
[----:B------:R-:W-:Y:S01]  /*0210*/  IMAD.IADD R9, R11, 0x1, -R5 ;  /* 0x000000010b097824 */ /* 0x000fe200078e0a05 */
[----:B------:R-:W-:-:S02]  /*0220*/  SHF.R.S32.HI R233, RZ, 0x3, R10 ;  /* 0x00000003ffe97819 */ /* 0x000fc4000001140a */
[----:B------:R-:W-:Y:S01]  /*0230*/  LOP3.LUT R2, R2, 0xfffffffe, RZ, 0xc0, !PT ;  /* 0xfffffffe02027812 */ /* 0x000fe200078ec0ff */
[----:B------:R-:W-:Y:S01]  /*0240*/  IMAD.IADD R3, R11, 0x1, -R3 ;  /* 0x000000010b037824 */ /* 0x000fe200078e0a03 */
[----:B------:R-:W-:Y:S01]  /*0250*/  SHF.R.S32.HI R20, RZ, 0x5, R8 ;  /* 0x00000005ff147819 */ /* 0x000fe20000011408 */
[----:B------:R-:W-:Y:S01]  /*0260*/  IMAD.SHL.U32 R5, R233, 0x40, RZ ;  /* 0x00000040e9057824 */ /* 0x000fe200078e00ff */
[----:B------:R-:W-:Y:S01]  /*0270*/  LEA.HI R0, R7, R6, RZ, 0x3 ;  /* 0x0000000607007211 */ /* 0x000fe200078f18ff */
[----:B------:R-:W-:Y:S01]  /*0280*/  IMAD.IADD R12, R4, 0x1, -R2 ;  /* 0x00000001040c7824 */ /* 0x000fe200078e0a02 */
[----:B------:R-:W-:Y:S01]  /*0290*/  LEA.HI R4, R8, R20, RZ, 0x1 ;  /* 0x0000001408047211 */ /* 0x000fe200078f08ff */
[----:B------:R-:W-:Y:S01]  /*02a0*/  IMAD.SHL.U32 R18, R3, 0x8, RZ ;  /* 0x0000000803127824 */ /* 0x000fe200078e00ff */
[----:B------:R-:W-:Y:S01]  /*02b0*/  LOP3.LUT R2, R0, 0xfffffff8, RZ, 0xc0, !PT ;  /* 0xfffffff800027812 */ /* 0x000fe200078ec0ff */
[----:B------:R1:W-:Y:S01]  /*02c0*/  STL [R1+0x8], R17 ;  /* 0x0000081101007387 */ /* 0x0003e20000100800 */
[----:B------:R-:W-:-:S02]  /*02d0*/  LOP3.LUT R0, R5, 0x1c0, RZ, 0xc0, !PT ;  /* 0x000001c005007812 */ /* 0x000fc400078ec0ff */
[----:B------:R-:W-:Y:S01]  /*02e0*/  LOP3.LUT R4, R4, 0xfffffffe, RZ, 0xc0, !PT ;  /* 0xfffffffe04047812 */ /* 0x000fe200078ec0ff */
[----:B------:R-:W-:Y:S01]  /*02f0*/  IMAD.IADD R6, R6, 0x1, -R2 ;  /* 0x0000000106067824 */ /* 0x000fe200078e0a02 */
[----:B------:R-:W-:Y:S02]  /*0300*/  LOP3.LUT R5, R0, 0x38, R18, 0xf8, !PT ;  /* 0x0000003800057812 */ /* 0x000fe400078ef812 */
[----:B------:R-:W-:Y:S01]  /*0310*/  SHF.R.U32.HI R2, RZ, 0x3, R0 ;  /* 0x00000003ff027819 */ /* 0x000fe20000011600 */
[C---:B------:R-:W-:Y:S01]  /*0320*/  IMAD.SHL.U32 R0, R3.reuse, 0x40, RZ ;  /* 0x0000004003007824 */ /* 0x040fe200078e00ff */
[C---:B------:R-:W-:Y:S01]  /*0330*/  LOP3.LUT P4, RZ, R3.reuse, 0x2, RZ, 0xc0, !PT ;  /* 0x0000000203ff7812 */ /* 0x040fe2000788c0ff */
[----:B------:R-:W-:Y:S01]  /*0340*/  IMAD.IADD R181, R20, 0x1, -R4 ;  /* 0x0000000114b57824 */ /* 0x000fe200078e0a04 */
[----:B------:R-:W-:Y:S01]  /*0350*/  LOP3.LUT P3, RZ, R3, 0x4, RZ, 0xc0, !PT ;  /* 0x0000000403ff7812 */ /* 0x000fe2000786c0ff */
[----:B------:R-:W-:Y:S01]  /*0360*/  IMAD.SHL.U32 R4, R12, 0x200, RZ ;  /* 0x000002000c047824 */ /* 0x000fe200078e00ff */
[----:B------:R-:W-:-:S02]  /*0370*/  SHF.R.S32.HI R3, RZ, 0x1f, R9 ;  /* 0x0000001fff037819 */ /* 0x000fc40000011409 */
[----:B------:R-:W-:Y:S01]  /*0380*/  LOP3.LUT R11, R5, R2, RZ, 0x3c, !PT ;  /* 0x00000002050b7212 */ /* 0x000fe200078e3cff */
[----:B------:R-:W-:Y:S01]  /*0390*/  IMAD.SHL.U32 R2, R181, 0x10, RZ ;  /* 0x00000010b5027824 */ /* 0x000fe200078e00ff */
[----:B------:R-:W-:Y:S02]  /*03a0*/  LOP3.LUT R0, R0, 0x1c0, RZ, 0xc0, !PT ;  /* 0x000001c000007812 */ /* 0x000fe400078ec0ff */
[----:B------:R-:W-:Y:S02]  /*03b0*/  LEA.HI R13, R3, R9, RZ, 0x3 ;  /* 0x00000009030d7211 */ /* 0x000fe400078f18ff */
[C---:B------:R-:W-:Y:S02]  /*03c0*/  LOP3.LUT R171, R0.reuse, 0x8, R10, 0xf8, !PT ;  /* 0x0000000800ab7812 */ /* 0x040fe400078ef80a */
[----:B------:R-:W-:Y:S02]  /*03d0*/  LOP3.LUT R7, R0, 0x10, R2, 0xf8, !PT ;  /* 0x0000001000077812 */ /* 0x000fe400078ef802 */
[----:B------:R-:W-:-:S02]  /*03e0*/  SHF.R.U32.HI R174, RZ, 0x3, R0 ;  /* 0x00000003ffae7819 */ /* 0x000fc40000011600 */
[----:B------:R-:W-:Y:S02]  /*03f0*/  SHF.R.S32.HI R245, RZ, 0x7, R245 ;  /* 0x00000007fff57819 */ /* 0x000fe400000114f5 */
[----:B------:R-:W-:Y:S02]  /*0400*/  LOP3.LUT R3, R13, 0xfffffff8, RZ, 0xc0, !PT ;  /* 0xfffffff80d037812 */ /* 0x000fe400078ec0ff */
[----:B------:R-:W-:Y:S01]  /*0410*/  LOP3.LUT R0, R6, 0x1, RZ, 0xc0, !PT ;  /* 0x0000000106007812 */ /* 0x000fe200078ec0ff */
[----:B------:R-:W-:Y:S01]  /*0420*/  IMAD R2, R245, 0x800, R4 ;  /* 0x00000800f5027824 */ /* 0x000fe200078e0204 */
[----:B------:R-:W-:Y:S01]  /*0430*/  LOP3.LUT R171, R171, R174, RZ, 0x3c, !PT ;  /* 0x000000aeabab7212 */ /* 0x000fe200078e3cff */
[----:B------:R-:W-:Y:S01]  /*0440*/  IMAD.IADD R21, R9, 0x1, -R3 ;  /* 0x0000000109157824 */ /* 0x000fe200078e0a03 */
[----:B------:R-:W-:Y:S01]  /*0450*/  ISETP.NE.U32.AND P0, PT, R0, 0x1, PT ;  /* 0x000000010000780c */ /* 0x000fe20003f05070 */
[----:B------:R-:W-:Y:S01]  /*0460*/  IMAD.SHL.U32 R3, R6, 0x40, RZ ;  /* 0x0000004006037824 */ /* 0x000fe200078e00ff */
[----:B------:R-:W-:Y:S01]  /*0470*/  SHF.R.S32.HI R0, RZ, 0x6, R14 ;  /* 0x00000006ff007819 */ /* 0x000fe2000001140e */
[----:B------:R-:W-:Y:S01]  /*0480*/  IMAD.IADD R171, R2, 0x1, R171 ;  /* 0x0000000102ab7824 */ /* 0x000fe200078e02ab */
[----:B------:R-:W-:Y:S01]  /*0490*/  LOP3.LUT R7, R7, 0x8, R10, 0xf8, !PT ;  /* 0x0000000807077812 */ /* 0x000fe200078ef80a */
[----:B------:R-:W-:Y:S01]  /*04a0*/  IMAD.SHL.U32 R22, R245, 0x20, RZ ;  /* 0x00000020f5167824 */ /* 0x000fe200078e00ff */
[----:B------:R-:W-:Y:S01]  /*04b0*/  SHF.R.S32.HI R5, RZ, 0x1f, R8 ;  /* 0x0000001fff057819 */ /* 0x000fe20000011408 */
[----:B------:R-:W-:Y:S01]  /*04c0*/  IMAD R16, R0, 0x200, R11 ;  /* 0x0000020000107824 */ /* 0x000fe200078e020b */
[----:B------:R-:W-:Y:S01]  /*04d0*/  LOP3.LUT R174, R4, R7, R174, 0xf6, !PT ;  /* 0x0000000704ae7212 */ /* 0x000fe200078ef6ae */
[----:B------:R-:W-:Y:S01]  /*04e0*/  IMAD.SHL.U32 R2, R0, 0x8, RZ ;  /* 0x0000000800027824 */ /* 0x000fe200078e00ff */
[----:B------:R-:W-:Y:S01]  /*04f0*/  LOP3.LUT R0, R3, 0x1c0, RZ, 0xc0, !PT ;  /* 0x000001c003007812 */ /* 0x000fe200078ec0ff */
[----:B------:R-:W-:Y:S01]  /*0500*/  IMAD.SHL.U32 R4, R12, 0x20, RZ ;  /* 0x000000200c047824 */ /* 0x000fe200078e00ff */
[----:B------:R-:W-:Y:S01]  /*0510*/  LEA.HI R5, R5, R20, RZ, 0x2 ;  /* 0x0000001405057211 */ /* 0x000fe200078f10ff */
[----:B------:R-:W-:Y:S01]  /*0520*/  IMAD.SHL.U32 R7, R15, 0x2, RZ ;  /* 0x000000020f077824 */ /* 0x000fe200078e00ff */
[----:B------:R-:W-:Y:S01]  /*0530*/  LOP3.LUT R2, R2, 0x18, RZ, 0xc0, !PT ;  /* 0x0000001802027812 */ /* 0x000fe200078ec0ff */
[----:B------:R1:W-:Y:S01]  /*0540*/  STL [R1+0x10], R21 ;  /* 0x0000101501007387 */ /* 0x0003e20000100800 */
[----:B------:R-:W-:Y:S01]  /*0550*/  SHF.R.U32.HI R3, RZ, 0x3, R0 ;  /* 0x00000003ff037819 */ /* 0x000fe20000011600 */
[----:B------:R-:W-:Y:S01]  /*0560*/  IMAD.SHL.U32 R172, R171, 0x2, RZ ;  /* 0x00000002abac7824 */ /* 0x000fe200078e00ff */
[----:B------:R-:W-:Y:S01]  /*0570*/  LOP3.LUT R5, R5, 0xfffffffc, RZ, 0xc0, !PT ;  /* 0xfffffffc05057812 */ /* 0x000fe200078ec0ff */
[----:B------:R1:W-:Y:S01]  /*0580*/  STL [R1+0xc], R16 ;  /* 0x00000c1001007387 */ /* 0x0003e20000100800 */
[----:B------:R-:W-:Y:S01]  /*0590*/  LOP3.LUT R8, R2, 0x20, R4, 0xf8, !PT ;  /* 0x0000002002087812 */ /* 0x000fe200078ef804 */
[----:B------:R-:W-:Y:S01]  /*05a0*/  IMAD.SHL.U32 R4, R13, 0x40, RZ ;  /* 0x000000400d047824 */ /* 0x000fe200078e00ff */
[----:B------:R-:W-:Y:S01]  /*05b0*/  LOP3.LUT R9, R3, R0, R2, 0x1e, !PT ;  /* 0x0000000003097212 */ /* 0x000fe200078e1e02 */
[----:B------:R-:W-:Y:S01]  /*05c0*/  IMAD.SHL.U32 R2, R21, 0x40, RZ ;  /* 0x0000004015027824 */ /* 0x000fe200078e00ff */
[----:B------:R-:W-:Y:S01]  /*05d0*/  LOP3.LUT R0, R0, 0x20, R22, 0xf8, !PT ;  /* 0x0000002000007812 */ /* 0x000fe200078ef816 */
[----:B------:R-:W-:Y:S01]  /*05e0*/  IMAD.IADD R246, R20, 0x1, -R5 ;  /* 0x0000000114f67824 */ /* 0x000fe200078e0a05 */
[----:B------:R-:W-:Y:S01]  /*05f0*/  R2P PR, R6, 0x6 ;  /* 0x0000000606007804 */ /* 0x000fe20000000000 */
[----:B------:R-:W-:Y:S01]  /*0600*/  IMAD.SHL.U32 R5, R12, 0x8, RZ ;  /* 0x000000080c057824 */ /* 0x000fe200078e00ff */
[----:B------:R-:W-:Y:S01]  /*0610*/  LOP3.LUT R2, R2, 0x1c0, RZ, 0xc0, !PT ;  /* 0x000001c002027812 */ /* 0x000fe200078ec0ff */
[----:B------:R-:W-:Y:S01]  /*0620*/  IMAD.SHL.U32 R196, R16, 0x2, RZ ;  /* 0x0000000210c47824 */ /* 0x000fe200078e00ff */
[----:B------:R-:W-:Y:S01]  /*0630*/  LOP3.LUT R6, R0, R3, RZ, 0x3c, !PT ;  /* 0x0000000300067212 */ /* 0x000fe200078e3cff */
[----:B------:R-:W-:Y:S01]  /*0640*/  IMAD R0, R246, 0x400, R7 ;  /* 0x00000400f6007824 */ /* 0x000fe200078e0207 */
[----:B------:R-:W-:-:S02]  /*0650*/  SHF.R.S32.HI R19, RZ, 0x1f, R18 ;  /* 0x0000001fff137819 */ /* 0x000fc40000011412 */
[----:B------:R-:W-:Y:S01]  /*0660*/  SHF.R.U32.HI R3, RZ, 0x3, R2 ;  /* 0x00000003ff037819 */ /* 0x000fe20000011602 */
[----:B------:R-:W-:Y:S01]  /*0670*/  IMAD.IADD R6, R0, 0x1, R6 ;  /* 0x0000000100067824 */ /* 0x000fe200078e0206 */
[----:B------:R-:W-:Y:S01]  /*0680*/  LOP3.LUT R5, R2, 0x8, R5, 0xf8, !PT ;  /* 0x0000000802057812 */ /* 0x000fe200078ef805 */
[----:B------:R1:W-:Y:S01]  /*0690*/  STL.64 [R1], R18 ;  /* 0x0000001201007387 */ /* 0x0003e20000100a00 */
        /* <DEDUP_REMOVED lines=27> */
[----:B------:R-:W-:Y:S01]  /*0850*/  SHF.R.S32.HI R2, RZ, 0x1f, R233 ;  /* 0x0000001fff027819 */ /* 0x000fe200000114e9 */
[----:B------:R-:W-:Y:S01]  /*0860*/  IMAD.SHL.U32 R174, R174, 0x2, RZ ;  /* 0x00000002aeae7824 */ /* 0x000fe200078e00ff */
[----:B------:R-:W-:Y:S01]  /*0870*/  LEA R181, R181, 0x1e000, 0x1 ;  /* 0x0001e000b5b57811 */ /* 0x000fe200078e08ff */
[----:B------:R-:W-:Y:S01]  /*0880*/  IMAD.IADD R206, R206, 0x1, R205 ;  /* 0x00000001cece7824 */ /* 0x000fe200078e02cd */
[----:B-1----:R-:W-:-:S02]  /*0890*/  @P2 IADD3 R236, R235, -0x40, RZ ;  /* 0xffffffc0ebec2810 */ /* 0x002fc40007ffe0ff */
.L_x_648:
[----:B-1----:R-:W1:Y:S01]  /*08a0*/  S2R R32, SR_CTAID.Y ;  /* 0x0000000000207919 */ /* 0x002e620000002600 */
[----:B------:R-:W2:Y:S01]  /*08b0*/  LDC.U8 R0, c[0x0][0x312] ;  /* 0x0000c480ff007b82 */ /* 0x000ea20000000000 */
[----:B------:R-:W-:-:S02]  /*08c0*/  ISETP.NE.U32.AND P4, PT, RZ, c[0x0][0x240], PT ;  /* 0x00009000ff007a0c */ /* 0x000fc40003f85070 */
[----:B------:R-:W3:Y:S01]  /*08d0*/  S2R R2, SR_CTAID.Y ;  /* 0x0000000000027919 */ /* 0x000ee20000002600 */
        /* <DEDUP_REMOVED lines=31> */
.L_x_620:
        /* <DEDUP_REMOVED lines=45> */
.L_x_622:
        /* <DEDUP_REMOVED lines=15> */
.L_x_623:
[----:B------:R-:W-:Y:S01]  /*0e90*/  IABS R10, c[0x0][0x1c8] ;  /* 0x00007200000a7a13 */ /* 0x000fe20000000000 */
[----:B------:R-:W1:Y:S01]  /*0ea0*/  S2R R33, SR_CTAID.Z ;  /* 0x0000000000217919 */ /* 0x000e620000002700 */
[----:B------:R-:W2:Y:S01]  /*0eb0*/  LDC.U8 R17, c[0x0][0x328] ;  /* 0x0000ca00ff117b82 */ /* 0x000ea20000000000 */
[----:B------:R-:W-:Y:S01]  /*0ec0*/  IMAD.MOV.U32 R13, RZ, RZ, c[0x0][0x224] ;  /* 0x00008900ff0d7624 */ /* 0x000fe200078e00ff */
[----:B------:R-:W3:Y:S01]  /*0ed0*/  I2F.RP R2, R10 ;  /* 0x0000000a00027306 */ /* 0x000ee20000209400 */
[----:B------:R-:W-:-:S03]  /*0ee0*/  @P1 IMAD.WIDE.U32 R4, R0, c[0x0][0x370], RZ ;  /* 0x0000dc0000041a25 */ /* 0x000fc600078e00ff */
[----:B------:R-:W-:Y:S01]  /*0ef0*/  SHF.R.S32.HI R13, RZ, 0x1f, R13 ;  /* 0x0000001fff0d7819 */ /* 0x000fe2000001140d */
[----:B------:R-:W-:Y:S01]  /*0f00*/  @P1 IMAD R12, R0, c[0x0][0x374], R5 ;  /* 0x0000dd00000c1a24 */ /* 0x000fe200078e0205 */
[----:B------:R-:W-:Y:S01]  /*0f10*/  @P1 MOV R11, R4 ;  /* 0x00000004000b1202 */ /* 0x000fe20000000f00 */
[C---:B------:R-:W-:Y:S01]  /*0f20*/  @!P1 IMAD.WIDE.U32 R4, R32.reuse, c[0x0][0x368], RZ ;  /* 0x0000da0020049a25 */ /* 0x040fe200078e00ff */
[----:B------:R-:W4:Y:S03]  /*0f30*/  LDC.U8 R19, c[0x0][0x3d0] ;  /* 0x0000f400ff137b82 */ /* 0x000f260000000000 */
[----:B------:R-:W-:Y:S02]  /*0f40*/  IMAD.MOV.U32 R28, RZ, RZ, c[0x0][0x22c] ;  /* 0x00008b00ff1c7624 */ /* 0x000fe400078e00ff */
        /* <DEDUP_REMOVED lines=44> */
[----:B------:R-:W-:-:S03]  /*1210*/  IMAD.WIDE.U32 R6, R20, R6, RZ ;  /* 0x0000000614067225 */ /* 0x000fc600078e00ff */
[----:B------:R-:W-:Y:S01]  /*1220*/  @P1 IADD3 R14, R5, R3, RZ ;  /* 0x00000003050e1210 */ /* 0x000fe20007ffe0ff */
[----:B------:R-:W-:Y:S01]  /*1230*/  IMAD R8, R20, R8, R10 ;  /* 0x0000000814087224 */ /* 0x000fe200078e020a */
[----:B------:R-:W-:Y:S01]  /*1240*/  @P6 IADD3 R2, R2, 0x1, RZ ;  /* 0x0000000102026810 */ /* 0x000fe20007ffe0ff */
[----:B------:R-:W-:Y:S01]  /*1250*/  @P2 IMAD R4, R32, c[0x0][0x214], RZ ;  /* 0x0000850020042a24 */ /* 0x000fe200078e02ff */
[----:B----4-:R-:W-:Y:S01]  /*1260*/  ISETP.NE.AND P6, PT, R19, RZ, PT ;  /* 0x000000ff1300720c */ /* 0x010fe20003fc5270 */
[C---:B-1----:R-:W-:Y:S01]  /*1270*/  IMAD.WIDE.U32 R20, R13.reuse, c[0x0][0x3d8], RZ ;  /* 0x0000f6000d147a25 */ /* 0x042fe200078e00ff */
[----:B------:R-:W-:Y:S02]  /*1280*/  SHF.R.S32.HI R19, RZ, 0x1f, R18 ;  /* 0x0000001fff137819 */ /* 0x000fe40000011412 */
[----:B------:R-:W-:Y:S01]  /*1290*/  @P2 SEL R4, R4, R0, !P1 ;  /* 0x0000000004042207 */ /* 0x000fe20004800000 */
[----:B------:R-:W-:Y:S01]  /*12a0*/  IMAD.MOV.U32 R10, RZ, RZ, R2 ;  /* 0x000000ffff0a7224 */ /* 0x000fe200078e0002 */
[----:B------:R-:W-:Y:S01]  /*12b0*/  SEL R20, R20, RZ, P6 ;  /* 0x000000ff14147207 */ /* 0x000fe20003000000 */
[----:B------:R-:W-:Y:S01]  /*12c0*/  IMAD R3, R13, c[0x0][0x3dc], R21 ;  /* 0x0000f7000d037a24 */ /* 0x000fe200078e0215 */
[----:B------:R-:W-:Y:S01]  /*12d0*/  IADD3 R8, R7, R8, RZ ;  /* 0x0000000807087210 */ /* 0x000fe20007ffe0ff */
        /* <DEDUP_REMOVED lines=17> */
.L_x_624:
[----:B------:R-:W-:-:S04]  /*13f0*/  IMAD R0, R32, c[0x0][0x1c0], R33 ;  /* 0x0000700020007a24 */ /* 0x000fc800078e0221 */
[----:B------:R-:W-:Y:S02]  /*1400*/  IMAD R0, R0, c[0x0][0x224], RZ ;  /* 0x0000890000007a24 */ /* 0x000fe400078e02ff */
.L_x_625:
[----:B------:R-:W2:Y:S04]  /*1410*/  LDL.64 R36, [R1] ;  /* 0x0000000001247983 */ /* 0x000ea80000100a00 */
[----:B------:R-:W3:Y:S01]  /*1420*/  LDL R31, [R1+0x8] ;  /* 0x00000800011f7983 */ /* 0x000ee20000100800 */
[----:B------:R-:W-:Y:S01]  /*1430*/  IMAD R28, R28, c[0x0][0x1c0], RZ ;  /* 0x000070001c1c7a24 */ /* 0x000fe200078e02ff */
[----:B------:R-:W-:Y:S01]  /*1440*/  SHF.R.S32.HI R34, RZ, 0x1f, R233 ;  /* 0x0000001fff227819 */ /* 0x000fe200000114e9 */
[C---:B------:R-:W-:Y:S01]  /*1450*/  IMAD.IADD R5, R9.reuse, 0x1, R0 ;  /* 0x0000000109057824 */ /* 0x040fe200078e0200 */
[----:B------:R-:W1:Y:S01]  /*1460*/  S2R R38, SR_TID.X ;  /* 0x0000000000267919 */ /* 0x000e620000002100 */
[----:B------:R-:W-:Y:S01]  /*1470*/  IMAD R0, R16, c[0x0][0x370], RZ ;  /* 0x0000dc0010007a24 */ /* 0x000fe200078e02ff */
[----:B------:R-:W-:Y:S01]  /*1480*/  BSSY B1, `(.L_x_621) ;  /* 0x0000690000017945 */ /* 0x000fe20003800000 */
[----:B------:R-:W-:Y:S01]  /*1490*/  IMAD.IADD R198, R9, 0x1, R4 ;  /* 0x0000000109c67824 */ /* 0x000fe200078e0204 */
[----:B------:R-:W4:Y:S01]  /*14a0*/  S2R R39, SR_TID.X ;  /* 0x0000000000277919 */ /* 0x000f220000002100 */
[----:B------:R-:W-:Y:S01]  /*14b0*/  IADD3 R4, P3, R233, R9, RZ ;  /* 0x00000009e9047210 */ /* 0x000fe20007f7e0ff */
[----:B------:R-:W-:Y:S01]  /*14c0*/  IMAD.MOV.U32 R199, RZ, RZ, 0x4 ;  /* 0x00000004ffc77424 */ /* 0x000fe200078e00ff */
[----:B-1----:R-:W-:-:S04]  /*14d0*/  SHF.R.S32.HI R38, RZ, 0x1f, R38 ;  /* 0x0000001fff267819 */ /* 0x002fc80000011426 */
[----:B----4-:R-:W-:-:S04]  /*14e0*/  LEA.HI R38, R38, R39, RZ, 0x5 ;  /* 0x0000002726267211 */ /* 0x010fc800078f28ff */
[----:B------:R-:W-:Y:S02]  /*14f0*/  SHF.R.S32.HI R38, RZ, 0x5, R38 ;  /* 0x00000005ff267819 */ /* 0x000fe40000011426 */
[----:B--2---:R-:W-:Y:S01]  /*1500*/  IADD3 R2, P1, R36, R11, RZ ;  /* 0x0000000b24027210 */ /* 0x004fe20007f3e0ff */
[----:B------:R-:W-:-:S04]  /*1510*/  IMAD.SHL.U32 R11, R28, 0x40, RZ ;  /* 0x000000401c0b7824 */ /* 0x000fc800078e00ff */
[----:B------:R-:W-:Y:S01]  /*1520*/  IMAD.X R3, R37, 0x1, R12, P1 ;  /* 0x0000000125037824 */ /* 0x000fe200008e060c */
[----:B------:R-:W-:Y:S01]  /*1530*/  IADD3 R7, P2, P1, R6, R11, R13 ;  /* 0x0000000b06077210 */ /* 0x000fe2000795e00d */
[C---:B------:R-:W-:Y:S01]  /*1540*/  IMAD R6, R9.reuse, c[0x0][0x374], R0 ;  /* 0x0000dd0009067a24 */ /* 0x040fe200078e0200 */
[----:B------:R-:W-:Y:S01]  /*1550*/  SHF.R.S32.HI R0, RZ, 0x1f, R11 ;  /* 0x0000001fff007819 */ /* 0x000fe2000001140b */
[----:B------:R-:W-:-:S03]  /*1560*/  IMAD.WIDE.U32 R2, R9, c[0x0][0x370], R2 ;  /* 0x0000dc0009027a25 */ /* 0x000fc600078e0002 */
[----:B------:R-:W-:Y:S01]  /*1570*/  IADD3.X R9, R8, R0, R30, P2, P1 ;  /* 0x0000000008097210 */ /* 0x000fe200017e241e */
[----:B------:R-:W-:Y:S01]  /*1580*/  IMAD.WIDE R12, R5, R199, c[0x0][0x3c8] ;  /* 0x0000f200050c7625 */ /* 0x000fe200078e02c7 */
[----:B------:R-:W-:Y:S02]  /*1590*/  IADD3 R0, -R200, R234, R18 ;  /* 0x000000eac8007210 */ /* 0x000fe40007ffe112 */
[----:B------:R-:W-:Y:S01]  /*15a0*/  IADD3 R3, R3, R6, RZ ;  /* 0x0000000603037210 */ /* 0x000fe20007ffe0ff */
[----:B------:R-:W-:Y:S01]  /*15b0*/  IMAD.X R5, R34, 0x1, R16, P3 ;  /* 0x0000000122057824 */ /* 0x000fe200018e0610 */
[----:B------:R-:W-:Y:S01]  /*15c0*/  IADD3 R6, R0, -c[0x0][0x2e8], RZ ;  /* 0x8000ba0000067a10 */ /* 0x000fe20007ffe0ff */
[----:B------:R-:W-:Y:S01]  /*15d0*/  IMAD.MOV.U32 R209, RZ, RZ, R12 ;  /* 0x000000ffffd17224 */ /* 0x000fe200078e000c */
[----:B------:R-:W-:Y:S01]  /*15e0*/  IADD3 R7, P2, P1, R20, R7, R17 ;  /* 0x0000000714077210 */ /* 0x000fe2000795e011 */
[----:B------:R-:W-:Y:S01]  /*15f0*/  IMAD R5, R5, c[0x0][0x190], RZ ;  /* 0x0000640005057a24 */ /* 0x000fe200078e02ff */
[----:B------:R-:W-:Y:S01]  /*1600*/  SHF.R.S32.HI R8, RZ, 0x1f, R6 ;  /* 0x0000001fff087819 */ /* 0x000fe20000011406 */
[----:B---3--:R-:W-:Y:S01]  /*1610*/  IMAD R0, R38, R28, R31 ;  /* 0x0000001c26007224 */ /* 0x008fe200078e021f */
[----:B------:R-:W-:Y:S01]  /*1620*/  IADD3.X R9, R15, R9, R14, P2, P1 ;  /* 0x000000090f097210 */ /* 0x000fe200017e240e */
[----:B------:R-:W-:Y:S01]  /*1630*/  IMAD R12, R4, c[0x0][0x194], R5 ;  /* 0x00006500040c7a24 */ /* 0x000fe200078e0205 */
[----:B------:R-:W-:Y:S01]  /*1640*/  LEA.HI R6, R8, R6, RZ, 0x6 ;  /* 0x0000000608067211 */ /* 0x000fe200078f30ff */
[----:B------:R-:W-:Y:S01]  /*1650*/  IMAD.WIDE.U32 R4, R4, c[0x0][0x190], R36 ;  /* 0x0000640004047a25 */ /* 0x000fe200078e0024 */
[----:B------:R-:W-:-:S02]  /*1660*/  IADD3 R7, P1, R0, R7, RZ ;  /* 0x0000000700077210 */ /* 0x000fc40007f3e0ff */
[----:B------:R-:W-:Y:S01]  /*1670*/  SHF.R.S32.HI R6, RZ, 0x6, R6 ;  /* 0x00000006ff067819 */ /* 0x000fe20000011406 */
[----:B------:R-:W-:Y:S01]  /*1680*/  IMAD R11, R29, c[0x0][0x378], RZ ;  /* 0x0000de001d0b7a24 */ /* 0x000fe200078e02ff */
[----:B------:R-:W-:Y:S01]  /*1690*/  IADD3 R4, P2, R27, R4, RZ ;  /* 0x000000041b047210 */ /* 0x000fe20007f5e0ff */
[C---:B------:R-:W-:Y:S01]  /*16a0*/  IMAD.WIDE.U32 R2, R33.reuse, c[0x0][0x378], R2 ;  /* 0x0000de0021027a25 */ /* 0x040fe200078e0002 */
[----:B------:R-:W-:Y:S02]  /*16b0*/  IMNMX R227, RZ, R6, !PT ;  /* 0x00000006ffe37217 */ /* 0x000fe40007800200 */
[----:B------:R-:W-:Y:S01]  /*16c0*/  IADD3.X R5, R22, R5, R12, P2, !PT ;  /* 0x0000000516057210 */ /* 0x000fe200017fe40c */
[----:B------:R-:W-:Y:S01]  /*16d0*/  IMAD R11, R33, c[0x0][0x37c], R11 ;  /* 0x0000df00210b7a24 */ /* 0x000fe200078e020b */
[----:B------:R-:W-:Y:S01]  /*16e0*/  ISETP.GT.AND P4, PT, R191, R227, PT ;  /* 0x000000e3bf00720c */ /* 0x000fe20003f84270 */
[----:B------:R-:W-:Y:S01]  /*16f0*/  IMAD R8, R29, c[0x0][0x1a8], RZ ;  /* 0x00006a001d087a24 */ /* 0x000fe200078e02ff */
[----:B------:R-:W-:Y:S01]  /*1700*/  LEA.HI.X.SX32 R9, R0, R9, 0x1, P1 ;  /* 0x0000000900097211 */ /* 0x000fe200008f0eff */
[----:B------:R-:W-:Y:S01]  /*1710*/  IMAD.IADD R3, R3, 0x1, R11 ;  /* 0x0000000103037824 */ /* 0x000fe200078e020b */
[----:B------:R-:W-:Y:S01]  /*1720*/  LEA R188, P1, R7, c[0x0][0x350], 0x2 ;  /* 0x0000d40007bc7a11 */ /* 0x000fe200078210ff */
[----:B------:R-:W-:Y:S01]  /*1730*/  IMAD R0, R34, c[0x0][0x370], RZ ;  /* 0x0000dc0022007a24 */ /* 0x000fe200078e02ff */
[----:B------:R-:W-:Y:S01]  /*1740*/  IADD3 R191, R191, -0x1, RZ ;  /* 0xffffffffbfbf7810 */ /* 0x000fe20007ffe0ff */
[----:B------:R-:W-:Y:S01]  /*1750*/  IMAD R8, R33, c[0x0][0x1ac], R8 ;  /* 0x00006b0021087a24 */ /* 0x000fe200078e0208 */
[----:B------:R-:W-:Y:S01]  /*1760*/  LEA.HI.X R189, R7, c[0x0][0x354], R9, 0x2, P1 ;  /* 0x0000d50007bd7a11 */ /* 0x000fe200008f1409 */
[----:B------:R-:W-:-:S04]  /*1770*/  IMAD.WIDE.U32 R4, R33, c[0x0][0x1a8], R4 ;  /* 0x00006a0021047a25 */ /* 0x000fc800078e0004 */
[----:B------:R-:W-:Y:S01]  /*1780*/  IMAD R0, R233, c[0x0][0x374], R0 ;  /* 0x0000dd00e9007a24 */ /* 0x000fe200078e0200 */
[----:B------:R-:W-:Y:S01]  /*1790*/  IADD3 R8, R5, R8, RZ ;  /* 0x0000000805087210 */ /* 0x000fe20007ffe0ff */
[----:B------:R-:W-:Y:S01]  /*17a0*/  IMAD.WIDE.U32 R2, R233, c[0x0][0x370], R2 ;  /* 0x0000dc00e9027a25 */ /* 0x000fe200078e0002 */
[----:B------:R-:W-:-:S03]  /*17b0*/  LEA R194, P3, R4, c[0x0][0x160], 0x1 ;  /* 0x0000580004c27a11 */ /* 0x000fc600078608ff */
[----:B------:R-:W-:Y:S01]  /*17c0*/  IMAD.IADD R0, R3, 0x1, R0 ;  /* 0x0000000103007824 */ /* 0x000fe200078e0200 */
[----:B------:R-:W-:Y:S01]  /*17d0*/  LEA R192, P2, R2, c[0x0][0x330], 0x1 ;  /* 0x0000cc0002c07a11 */ /* 0x000fe200078408ff */
[----:B------:R-:W-:Y:S01]  /*17e0*/  IMAD.MOV.U32 R208, RZ, RZ, R13 ;  /* 0x000000ffffd07224 */ /* 0x000fe200078e000d */
[----:B------:R-:W-:Y:S01]  /*17f0*/  LEA.HI.X R195, R4, c[0x0][0x164], R8, 0x1, P3 ;  /* 0x0000590004c37a11 */ /* 0x000fe200018f0c08 */
[----:B------:R-:W-:Y:S01]  /*1800*/  IMAD.WIDE R198, R198, R199, c[0x0][0x200] ;  /* 0x00008000c6c67625 */ /* 0x000fe200078e02c7 */
        /* <DEDUP_REMOVED lines=17> */
.L_x_627:
        /* <DEDUP_REMOVED lines=15> */
.L_x_628:
        /* <DEDUP_REMOVED lines=24> */
.L_x_630:
[----:B------:R-:W-:Y:S05]  /*1b90*/  BSYNC B0 ;  /* 0x0000000000007941 */ /* 0x000fea0003800000 */
.L_x_629:
        /* <DEDUP_REMOVED lines=16> */
.L_x_632:
[----:B------:R-:W-:Y:S05]  /*1ca0*/  BSYNC B0 ;  /* 0x0000000000007941 */ /* 0x000fea0003800000 */
.L_x_631:
        /* <DEDUP_REMOVED lines=22> */
.L_x_634:
[----:B------:R-:W-:Y:S05]  /*1e10*/  BSYNC B0 ;  /* 0x0000000000007941 */ /* 0x000fea0003800000 */
.L_x_633:
        /* <DEDUP_REMOVED lines=14> */
.L_x_626:
[----:B------:R-:W2:Y:S01]  /*1f00*/  LDL R22, [R1+0xc] ;  /* 0x00000c0001167983 */ /* 0x000ea20000100800 */
[----:B------:R-:W-:Y:S01]  /*1f10*/  IMAD R20, R191, -0x40, R234 ;  /* 0xffffffc0bf147824 */ /* 0x000fe200078e02ea */
[----:B------:R-:W-:Y:S01]  /*1f20*/  IADD3 R2, R233, 0x20, RZ ;  /* 0x00000020e9027810 */ /* 0x000fe20007ffe0ff */
[----:B------:R-:W-:-:S02]  /*1f30*/  IMAD R0, R228, -0x40, R200 ;  /* 0xffffffc0e4007824 */ /* 0x000fc400078e02c8 */
[----:B------:R-:W-:Y:S01]  /*1f40*/  IMAD.MOV.U32 R180, RZ, RZ, 0x40 ;  /* 0x00000040ffb47424 */ /* 0x000fe200078e00ff */
[----:B------:R-:W-:Y:S01]  /*1f50*/  ISETP.GE.AND P3, PT, R2, R20, PT ;  /* 0x000000140200720c */ /* 0x000fe20003f66270 */
[--C-:B------:R-:W-:Y:S01]  /*1f60*/  IMAD.WIDE.U32 R4, R18, c[0x0][0x1a0], R36.reuse ;  /* 0x0000680012047a25 */ /* 0x100fe200078e0024 */
[-C--:B------:R-:W-:Y:S02]  /*1f70*/  ISETP.GE.AND P1, PT, R2, R0.reuse, PT ;  /* 0x000000000200720c */ /* 0x080fe40003f26270 */
[----:B------:R-:W-:Y:S01]  /*1f80*/  ISETP.GE.AND P2, PT, R233, R0, PT ;  /* 0x00000000e900720c */ /* 0x000fe20003f46270 */
[----:B------:R-:W-:Y:S02]  /*1f90*/  IMAD R0, R19, c[0x0][0x198], RZ ;  /* 0x0000660013007a24 */ /* 0x000fe400078e02ff */
[----:B------:R-:W-:-:S04]  /*1fa0*/  IMAD.WIDE.U32 R2, R18, c[0x0][0x198], R36 ;  /* 0x0000660012027a25 */ /* 0x000fc800078e0024 */
[----:B------:R-:W-:Y:S01]  /*1fb0*/  IMAD R6, R19, c[0x0][0x1a0], RZ ;  /* 0x0000680013067a24 */ /* 0x000fe200078e02ff */
[----:B------:R-:W-:Y:S01]  /*1fc0*/  IADD3 R2, P4, R25, R2, RZ ;  /* 0x0000000219027210 */ /* 0x000fe20007f9e0ff */
[----:B------:R-:W-:Y:S01]  /*1fd0*/  IMAD R0, R18, c[0x0][0x19c], R0 ;  /* 0x0000670012007a24 */ /* 0x000fe200078e0200 */
[----:B------:R-:W-:Y:S01]  /*1fe0*/  IADD3 R4, P0, R23, R4, RZ ;  /* 0x0000000417047210 */ /* 0x000fe20007f1e0ff */
[----:B------:R-:W-:-:S04]  /*1ff0*/  IMAD.WIDE.U32 R12, R180, c[0x0][0x370], RZ ;  /* 0x0000dc00b40c7a25 */ /* 0x000fc800078e00ff */
[----:B------:R-:W-:Y:S02]  /*2000*/  IMAD R6, R18, c[0x0][0x1a4], R6 ;  /* 0x0000690012067a24 */ /* 0x000fe400078e0206 */
[----:B------:R-:W-:Y:S01]  /*2010*/  IMAD.WIDE.U32 R8, R180, c[0x0][0x190], RZ ;  /* 0x00006400b4087a25 */ /* 0x000fe200078e00ff */
[----:B------:R-:W-:Y:S02]  /*2020*/  @!P3 IADD3 R14, P5, R192, R12, RZ ;  /* 0x0000000cc00eb210 */ /* 0x000fe40007fbe0ff */
[----:B------:R-:W-:Y:S01]  /*2030*/  IADD3.X R3, R26, R3, R0, P4, !PT ;  /* 0x000000031a037210 */ /* 0x000fe200027fe400 */
[----:B------:R-:W-:Y:S01]  /*2040*/  IMAD R7, R180, c[0x0][0x374], RZ ;  /* 0x0000dd00b4077a24 */ /* 0x000fe200078e02ff */
[----:B------:R-:W-:Y:S01]  /*2050*/  IADD3.X R5, R24, R5, R6, P0, !PT ;  /* 0x0000000518057210 */ /* 0x000fe200007fe406 */
[----:B------:R-:W-:Y:S01]  /*2060*/  IMAD R11, R180, c[0x0][0x194], RZ ;  /* 0x00006500b40b7a24 */ /* 0x000fe200078e02ff */
[----:B------:R-:W-:Y:S01]  /*2070*/  @!P3 IADD3 R12, P0, R194, R8, RZ ;  /* 0x00000008c20cb210 */ /* 0x000fe20007f1e0ff */
[----:B------:R-:W-:Y:S01]  /*2080*/  IMAD R0, R21, c[0x0][0x1b0], RZ ;  /* 0x00006c0015007a24 */ /* 0x000fe200078e02ff */
[----:B------:R-:W-:Y:S01]  /*2090*/  @!P3 IADD3.X R15, R193, R13, R7, P5, !PT ;  /* 0x0000000dc10fb210 */ /* 0x000fe20002ffe407 */
[----:B------:R-:W-:Y:S01]  /*20a0*/  IMAD R6, R21, c[0x0][0x1b8], RZ ;  /* 0x00006e0015067a24 */ /* 0x000fe200078e02ff */
[----:B------:R-:W-:Y:S01]  /*20b0*/  @!P3 IADD3.X R13, R195, R9, R11, P0, !PT ;  /* 0x00000009c30db210 */ /* 0x000fe200007fe40b */
[C---:B------:R-:W-:Y:S01]  /*20c0*/  IMAD R7, R10.reuse, c[0x0][0x1b4], R0 ;  /* 0x00006d000a077a24 */ /* 0x040fe200078e0200 */
[----:B------:R-:W-:Y:S01]  /*20d0*/  @!P1 IADD3 R0, P0, R233, 0x20, RZ ;  /* 0x00000020e9009810 */ /* 0x000fe20007f1e0ff */
[C---:B------:R-:W-:Y:S01]  /*20e0*/  IMAD.WIDE.U32 R2, R10.reuse, c[0x0][0x1b0], R2 ;  /* 0x00006c000a027a25 */ /* 0x040fe200078e0002 */
[----:B------:R-:W-:Y:S01]  /*20f0*/  LEA.HI R8, R191, R191, RZ, 0x1 ;  /* 0x000000bfbf087211 */ /* 0x000fe200078f08ff */
[----:B------:R-:W3:Y:S02]  /*2100*/  LDL R21, [R1+0x10] ;  /* 0x0000100001157983 */ /* 0x000ee40000100800 */
[----:B------:R-:W-:-:S02]  /*2110*/  IMAD R9, R10, c[0x0][0x1bc], R6 ;  /* 0x00006f000a097a24 */ /* 0x000fc400078e0206 */
[----:B------:R-:W-:Y:S02]  /*2120*/  IMAD.IADD R3, R3, 0x1, R7 ;  /* 0x0000000103037824 */ /* 0x000fe400078e0207 */
[----:B------:R-:W-:Y:S02]  /*2130*/  @!P1 IMAD.X R6, RZ, RZ, R34, P0 ;  /* 0x000000ffff069224 */ /* 0x000fe400000e0622 */
[----:B------:R-:W-:Y:S01]  /*2140*/  IMAD.WIDE.U32 R10, R10, c[0x0][0x1b8], R4 ;  /* 0x00006e000a0a7a25 */ /* 0x000fe200078e0004 */
[----:B------:R-:W-:-:S03]  /*2150*/  @!P1 MOV R4, R2 ;  /* 0x0000000200049202 */ /* 0x000fc60000000f00 */
[----:B------:R-:W-:Y:S01]  /*2160*/  @!P2 IMAD R7, R34, c[0x0][0x198], RZ ;  /* 0x000066002207aa24 */ /* 0x000fe200078e02ff */
[----:B------:R-:W-:Y:S01]  /*2170*/  LOP3.LUT R8, R8, 0xfffffffe, RZ, 0xc0, !PT ;  /* 0xfffffffe08087812 */ /* 0x000fe200078ec0ff */
[----:B------:R-:W-:Y:S02]  /*2180*/  @!P1 IMAD.MOV.U32 R5, RZ, RZ, R3 ;  /* 0x000000ffff059224 */ /* 0x000fe400078e0003 */
[----:B------:R-:W-:Y:S02]  /*2190*/  @!P1 IMAD R6, R6, c[0x0][0x198], RZ ;  /* 0x0000660006069a24 */ /* 0x000fe400078e02ff */
[C---:B------:R-:W-:Y:S02]  /*21a0*/  @!P2 IMAD R7, R233.reuse, c[0x0][0x19c], R7 ;  /* 0x00006700e907aa24 */ /* 0x040fe400078e0207 */
[----:B------:R-:W-:-:S04]  /*21b0*/  @!P2 IMAD.WIDE.U32 R2, R233, c[0x0][0x198], R2 ;  /* 0x00006600e902aa25 */ /* 0x000fc800078e0002 */
[C---:B------:R-:W-:Y:S02]  /*21c0*/  @!P1 IMAD R17, R0.reuse, c[0x0][0x19c], R6 ;  /* 0x0000670000119a24 */ /* 0x040fe400078e0206 */
[----:B------:R-:W-:Y:S01]  /*21d0*/  @!P1 IMAD.WIDE.U32 R4, R0, c[0x0][0x198], R4 ;  /* 0x0000660000049a25 */ /* 0x000fe200078e0004 */
[----:B------:R-:W-:-:S03]  /*21e0*/  @!P1 IADD3 R0, P4, R233, 0x20, RZ ;  /* 0x00000020e9009810 */ /* 0x000fc60007f9e0ff */
[----:B------:R-:W-:Y:S01]  /*21f0*/  IMAD.IADD R16, R191, 0x1, -R8 ;  /* 0x00000001bf107824 */ /* 0x000fe200078e0a08 */
[C---:B------:R-:W-:Y:S01]  /*2200*/  @!P2 LEA R8, P0, R2.reuse, c[0x0][0x168], 0x1 ;  /* 0x00005a000208aa11 */ /* 0x040fe200078008ff */
[----:B------:R-:W-:Y:S01]  /*2210*/  @!P2 IMAD.IADD R7, R3, 0x1, R7 ;  /* 0x000000010307a824 */ /* 0x000fe200078e0207 */
[----:B------:R-:W-:Y:S01]  /*2220*/  @!P1 IADD3.X R6, RZ, R34, RZ, P4, !PT ;  /* 0x00000022ff069210 */ /* 0x000fe200027fe4ff */
[----:B------:R-:W-:Y:S01]  /*2230*/  IMAD.IADD R3, R11, 0x1, R9 ;  /* 0x000000010b037824 */ /* 0x000fe200078e0209 */
[----:B------:R-:W-:Y:S01]  /*2240*/  ISETP.GE.AND P4, PT, R233, R20, PT ;  /* 0x00000014e900720c */ /* 0x000fe20003f86270 */
[----:B------:R-:W-:Y:S01]  /*2250*/  @P6 BAR.SYNC.DEFER_BLOCKING 0x0 ;  /* 0x0000000000006b1d */ /* 0x000fe20000010000 */
[----:B------:R-:W-:Y:S01]  /*2260*/  @!P2 LEA.HI.X R9, R2, c[0x0][0x16c], R7, 0x1, P0 ;  /* 0x00005b000209aa11 */ /* 0x000fe200000f0c07 */
[----:B------:R-:W-:Y:S01]  /*2270*/  @!P1 IMAD.IADD R5, R5, 0x1, R17 ;  /* 0x0000000105059824 */ /* 0x000fe200078e0211 */
[----:B------:R-:W-:Y:S01]  /*2280*/  ISETP.NE.AND P0, PT, R16, 0x1, PT ;  /* 0x000000011000780c */ /* 0x000fe20003f05270 */
[----:B------:R-:W-:Y:S01]  /*2290*/  @!P1 IMAD R7, R6, c[0x0][0x1a0], RZ ;  /* 0x0000680006079a24 */ /* 0x000fe200078e02ff */
[----:B------:R-:W-:Y:S01]  /*22a0*/  @!P1 MOV R16, R10 ;  /* 0x0000000a00109202 */ /* 0x000fe20000000f00 */
[----:B------:R-:W-:-:S02]  /*22b0*/  @!P1 IMAD.MOV.U32 R17, RZ, RZ, R3 ;  /* 0x000000ffff119224 */ /* 0x000fc400078e0003 */
[C---:B------:R-:W-:Y:S02]  /*22c0*/  @!P1 IMAD R19, R0.reuse, c[0x0][0x1a4], R7 ;  /* 0x0000690000139a24 */ /* 0x040fe400078e0207 */
[----:B------:R-:W-:Y:S01]  /*22d0*/  @!P1 IMAD.WIDE.U32 R16, R0, c[0x0][0x1a0], R16 ;  /* 0x0000680000109a25 */ /* 0x000fe200078e0010 */
[----:B------:R-:W-:-:S03]  /*22e0*/  @!P1 LEA R6, P5, R4, c[0x0][0x168], 0x1 ;  /* 0x00005a0004069a11 */ /* 0x000fc600078a08ff */
[----:B------:R-:W-:Y:S01]  /*22f0*/  @!P2 IMAD.MOV.U32 R2, RZ, RZ, R10 ;  /* 0x000000ffff02a224 */ /* 0x000fe200078e000a */
[----:B------:R-:W-:Y:S01]  /*2300*/  @!P1 LEA.HI.X R7, R4, c[0x0][0x16c], R5, 0x1, P5 ;  /* 0x00005b0004079a11 */ /* 0x000fe200028f0c05 */
[----:B------:R-:W-:Y:S01]  /*2310*/  @!P2 IMAD R4, R34, c[0x0][0x1a0], RZ ;  /* 0x000068002204aa24 */ /* 0x000fe200078e02ff */
        /* <DEDUP_REMOVED lines=18> */
[----:B------:R-:W-:-:S02]  /*2440*/  @!P2 IMAD R4, R233, c[0x0][0x1a4], R4 ;  /* 0x00006900e904aa24 */ /* 0x000fc400078e0204 */
[----:B------:R-:W-:-:S04]  /*2450*/  @!P2 IMAD.WIDE.U32 R10, R233, c[0x0][0x1a0], R2 ;  /* 0x00006800e90aaa25 */ /* 0x000fc800078e0002 */
[----:B------:R-:W-:Y:S02]  /*2460*/  IMAD.MOV.U32 R230, RZ, RZ, c[0x0][0x308] ;  /* 0x0000c200ffe67624 */ /* 0x000fe400078e00ff */
[----:B------:R-:W-:Y:S01]  /*2470*/  IMAD.MOV.U32 R231, RZ, RZ, c[0x0][0x30c] ;  /* 0x0000c300ffe77624 */ /* 0x000fe200078e00ff */
[----:B--2---:R-:W-:-:S04]  /*2480*/  IADD3 R0, R22, 0x3000, RZ ;  /* 0x0000300016007810 */ /* 0x004fc80007ffe0ff */
[----:B------:R-:W-:-:S05]  /*2490*/  SEL R0, R0, R22, !P0 ;  /* 0x0000001600007207 */ /* 0x000fca0004000000 */
[----:B------:R-:W-:-:S05]  /*24a0*/  IMAD.SHL.U32 R190, R0, 0x2, RZ ;  /* 0x0000000200be7824 */ /* 0x000fca00078e00ff */
[----:B------:R1:W-:Y:S04]  /*24b0*/  @P4 STS [R190], RZ ;  /* 0x000000ffbe004388 */ /* 0x0003e80000000800 */
        /* <DEDUP_REMOVED lines=16> */
[----:B------:R1:W-:Y:S01]  /*25c0*/  @!P4 LDGSTS.E.BYPASS.LTC128B.128 [R190+0x4000], [R194.64+0x100] ;  /* 0x04000100c2becfae */ /* 0x0003e2000b901d46 */
[----:B------:R-:W-:-:S03]  /*25d0*/  @!P2 IMAD.IADD R0, R11, 0x1, R4 ;  /* 0x000000010b00a824 */ /* 0x000fc600078e0204 */
        /* <DEDUP_REMOVED lines=12> */
[----:B------:R-:W-:-:S03]  /*26a0*/  @!P2 LEA R4, P6, R10, c[0x0][0x170], 0x1 ;  /* 0x00005c000a04aa11 */ /* 0x000fc600078c08ff */
        /* <DEDUP_REMOVED lines=37> */
[----:B------:R-:W-:-:S03]  /*2900*/  ISETP.GE.AND P2, PT, R201, R20, PT ;  /* 0x00000014c900720c */ /* 0x000fc60003f46270 */
[----:B----4-:R4:W2:Y:S04]  /*2910*/  LDG.E.64 R4, [R230.64+0x8] ;  /* 0x00000806e6047981 */ /* 0x0108a8000c1e1b00 */
[----:B----4-:R-:W4:Y:S01]  /*2920*/  LDG.E.64 R230, [R230.64] ;  /* 0x00000006e6e67981 */ /* 0x010f22000c1e1b00 */
[----:B------:R-:W-:Y:S02]  /*2930*/  @!P1 IADD3 R3, R17, R19, RZ ;  /* 0x0000001311039210 */ /* 0x000fe40007ffe0ff */
[----:B------:R-:W-:-:S04]  /*2940*/  @!P1 LEA R2, P5, R16, c[0x0][0x170], 0x1 ;  /* 0x00005c0010029a11 */ /* 0x000fc800078a08ff */
[----:B------:R-:W-:Y:S02]  /*2950*/  @!P1 LEA.HI.X R3, R16, c[0x0][0x174], R3, 0x1, P5 ;  /* 0x00005d0010039a11 */ /* 0x000fe400028f0c03 */
[----:B------:R-:W-:-:S03]  /*2960*/  IADD3 R0, R201, 0x8, RZ ;  /* 0x00000008c9007810 */ /* 0x000fc60007ffe0ff */
[----:B------:R-:W-:Y:S01]  /*2970*/  @!PT LDS RZ, [RZ] ;  /* 0x00000000fffff984 */ /* 0x000fe20000000800 */
[----:B------:R-:W-:Y:S01]  /*2980*/  @!PT LDS RZ, [RZ] ;  /* 0x00000000fffff984 */ /* 0x000fe20000000800 */
[----:B------:R-:W-:Y:S01]  /*2990*/  @!PT LDS RZ, [RZ] ;  /* 0x00000000fffff984 */ /* 0x000fe20000000800 */
[----:B------:R1:W-:Y:S04]  /*29a0*/  @!P1 LDGSTS.E.BYPASS.LTC128B.128 [R196+0x19000], [R2.64] ;  /* 0x1900000002c49fae */ /* 0x0003e8000b901d46 */
[----:B------:R1:W-:Y:S04]  /*29b0*/  @!P1 LDGSTS.E.BYPASS.LTC128B.128 [R196+0x1b000], [R2.64+0x80] ;  /* 0x1b00008002c49fae */ /* 0x0003e8000b901d46 */
[----:B------:R1:W-:Y:S01]  /*29c0*/  @!P1 LDGSTS.E.BYPASS.LTC128B.128 [R196+0x1d000], [R2.64+0x100] ;  /* 0x1d00010002c49fae */ /* 0x0003e2000b901d46 */
[----:B------:R-:W-:Y:S01]  /*29d0*/  ISETP.GE.AND P1, PT, R0, R20, PT ;  /* 0x000000140000720c */ /* 0x000fe20003f26270 */
[----:B------:R-:W-:Y:S01]  /*29e0*/  IMAD R0, R32, c[0x0][0x1c0], R33 ;  /* 0x0000700020007a24 */ /* 0x000fe200078e0221 */
[----:B------:R-:W-:Y:S01]  /*29f0*/  MOV R203, 0x7f800000 ;  /* 0x7f80000000cb7802 */ /* 0x000fe20000000f00 */
[----:B------:R-:W-:Y:S01]  /*2a00*/  IMAD.MOV.U32 R202, RZ, RZ, 0x7f800000 ;  /* 0x7f800000ffca7424 */ /* 0x000fe200078e00ff */
[----:B------:R-:W0:Y:S01]  /*2a10*/  LDGDEPBAR ;  /* 0x00000000000079af */ /* 0x000e220000000000 */
[----:B------:R-:W-:-:S02]  /*2a20*/  IMAD.SHL.U32 R0, R0, 0x20, RZ ;  /* 0x0000002000007824 */ /* 0x000fc400078e00ff */
[----:B-1----:R-:W-:-:S05]  /*2a30*/  IMAD.WIDE R2, R201, 0x4, R198 ;  /* 0x00000004c9027825 */ /* 0x002fca00078e02c6 */
[----:B------:R1:W5:Y:S04]  /*2a40*/  @!P2 LDG.E R202, [R2.64] ;  /* 0x0000000602caa981 */ /* 0x000368000c1e1900 */
[----:B------:R1:W5:Y:S02]  /*2a50*/  @!P1 LDG.E R203, [R2.64+0x20] ;  /* 0x0000200602cb9981 */ /* 0x000364000c1e1900 */
[----:B-1----:R-:W-:Y:S02]  /*2a60*/  SHF.R.S32.HI R2, RZ, 0x1f, R0 ;  /* 0x0000001fff027819 */ /* 0x002fe40000011400 */
[--C-:B------:R-:W-:Y:S01]  /*2a70*/  SHF.R.S32.HI R3, RZ, 0x1f, R31.reuse ;  /* 0x0000001fff037819 */ /* 0x100fe2000001141f */
[----:B------:R-:W-:Y:S02]  /*2a80*/  IMAD.MOV.U32 R185, RZ, RZ, 0x20 ;  /* 0x00000020ffb97424 */ /* 0x000fe400078e00ff */
[----:B------:R-:W-:Y:S01]  /*2a90*/  IMAD.SHL.U32 R176, R187, 0x2, RZ ;  /* 0x00000002bbb07824 */ /* 0x000fe200078e00ff */
        /* <DEDUP_REMOVED lines=47> */
[----:B--2---:R-:W-:-:S02]  /*2d90*/  IADD3 R210, P2, P1, R0, R4, R31 ;  /* 0x0000000400d27210 */ /* 0x004fc4000795e01f */
[----:B------:R-:W-:-:S04]  /*2da0*/  IADD3 R0, R186, 0x3000, RZ ;  /* 0x00003000ba007810 */ /* 0x000fc80007ffe0ff */
[----:B------:R-:W-:-:S05]  /*2db0*/  SEL R0, R0, R186, !P0 ;  /* 0x000000ba00007207 */ /* 0x000fca0004000000 */
[----:B------:R-:W-:Y:S01]  /*2dc0*/  IMAD.SHL.U32 R168, R0, 0x2, RZ ;  /* 0x0000000200a87824 */ /* 0x000fe200078e00ff */
[----:B------:R-:W-:-:S05]  /*2dd0*/  MOV R0, c[0x0][0x22c] ;  /* 0x00008b0000007a02 */ /* 0x000fca0000000f00 */
[----:B------:R-:W-:Y:S01]  /*2de0*/  IMAD R0, R0, c[0x0][0x1c0], RZ ;  /* 0x0000700000007a24 */ /* 0x000fe200078e02ff */
[----:B------:R-:W-:Y:S02]  /*2df0*/  IADD3.X R239, R2, R5, R3, P2, P1 ;  /* 0x0000000502ef7210 */ /* 0x000fe400017e2403 */
[----:B------:R-:W-:Y:S01]  /*2e00*/  IADD3 R2, R187, 0x3000, RZ ;  /* 0x00003000bb027810 */ /* 0x000fe20007ffe0ff */
[----:B------:R-:W-:Y:S01]  /*2e10*/  IMAD.SHL.U32 R229, R0, 0x10, RZ ;  /* 0x0000001000e57824 */ /* 0x000fe200078e00ff */
[----:B------:R-:W-:Y:S01]  /*2e20*/  IADD3 R3, R234, 0x40, R18 ;  /* 0x00000040ea037810 */ /* 0x000fe20007ffe012 */
[----:B------:R-:W-:Y:S01]  /*2e30*/  IMAD.SHL.U32 R197, R0, 0x8, RZ ;  /* 0x0000000800c57824 */ /* 0x000fe200078e00ff */
[----:B------:R-:W-:Y:S02]  /*2e40*/  SEL R2, R2, R187, !P0 ;  /* 0x000000bb02027207 */ /* 0x000fe40004000000 */
[C---:B------:R-:W-:Y:S02]  /*2e50*/  IADD3 R251, R229.reuse, 0x20, RZ ;  /* 0x00000020e5fb7810 */ /* 0x040fe40007ffe0ff */
[----:B------:R-:W-:-:S02]  /*2e60*/  IADD3 R248, R229, 0x80, RZ ;  /* 0x00000080e5f87810 */ /* 0x000fc40007ffe0ff */
[C---:B------:R-:W-:Y:S02]  /*2e70*/  IADD3 R250, R229.reuse, 0x40, RZ ;  /* 0x00000040e5fa7810 */ /* 0x040fe40007ffe0ff */
[C---:B------:R-:W-:Y:S02]  /*2e80*/  IADD3 R249, R229.reuse, 0x60, RZ ;  /* 0x00000060e5f97810 */ /* 0x040fe40007ffe0ff */
[----:B------:R-:W-:Y:S01]  /*2e90*/  IADD3 R247, R229, 0xa0, RZ ;  /* 0x000000a0e5f77810 */ /* 0x000fe20007ffe0ff */
[----:B------:R-:W-:Y:S01]  /*2ea0*/  IMAD.SHL.U32 R175, R2, 0x2, RZ ;  /* 0x0000000202af7824 */ /* 0x000fe200078e00ff */
[----:B------:R-:W-:Y:S01]  /*2eb0*/  IADD3 R237, R3, -R200, RZ ;  /* 0x800000c803ed7210 */ /* 0x000fe20007ffe0ff */
[C---:B------:R-:W-:Y:S01]  /*2ec0*/  IMAD.IADD R244, R197.reuse, 0x1, R251 ;  /* 0x00000001c5f47824 */ /* 0x040fe200078e02fb */
[C---:B------:R-:W-:Y:S01]  /*2ed0*/  IADD3 R242, R197.reuse, R249, RZ ;  /* 0x000000f9c5f27210 */ /* 0x040fe20007ffe0ff */
[C---:B------:R-:W-:Y:S01]  /*2ee0*/  IMAD.IADD R241, R197.reuse, 0x1, R248 ;  /* 0x00000001c5f17824 */ /* 0x040fe200078e02f8 */
[C---:B----4-:R-:W-:Y:S01]  /*2ef0*/  IADD3 R4, R230.reuse, -0x61c88647, RZ ;  /* 0x9e3779b9e6047810 */ /* 0x050fe20007ffe0ff */
[----:B------:R-:W-:Y:S01]  /*2f00*/  IMAD.IADD R243, R197, 0x1, R250 ;  /* 0x00000001c5f37824 */ /* 0x000fe200078e02fa */
[----:B------:R-:W-:Y:S01]  /*2f10*/  IADD3 R3, R231, -0x4498517b, RZ ;  /* 0xbb67ae85e7037810 */ /* 0x000fe20007ffe0ff */
[----:B------:R-:W-:Y:S01]  /*2f20*/  IMAD.IADD R240, R197, 0x1, R247 ;  /* 0x00000001c5f07824 */ /* 0x000fe200078e02f7 */
[----:B------:R-:W-:-:S02]  /*2f30*/  IADD3 R2, R230, 0x3c6ef372, RZ ;  /* 0x3c6ef372e6027810 */ /* 0x000fc40007ffe0ff */
[C---:B------:R-:W-:Y:S02]  /*2f40*/  IADD3 R4, R231.reuse, 0x76cf5d0a, RZ ;  /* 0x76cf5d0ae7047810 */ /* 0x040fe40007ffe0ff */
[C---:B------:R-:W-:Y:S02]  /*2f50*/  IADD3 R3, R230.reuse, -0x255992d5, RZ ;  /* 0xdaa66d2be6037810 */ /* 0x040fe40007ffe0ff */
[C---:B------:R-:W-:Y:S02]  /*2f60*/  IADD3 R2, R231.reuse, 0x32370b8f, RZ ;  /* 0x32370b8fe7027810 */ /* 0x040fe40007ffe0ff */
[C---:B------:R-:W-:Y:S02]  /*2f70*/  IADD3 R4, R230.reuse, 0x78dde6e4, RZ ;  /* 0x78dde6e4e6047810 */ /* 0x040fe40007ffe0ff */
[----:B------:R-:W-:Y:S02]  /*2f80*/  IADD3 R3, R231, -0x126145ec, RZ ;  /* 0xed9eba14e7037810 */ /* 0x000fe40007ffe0ff */
[----:B------:R-:W-:Y:S01]  /*2f90*/  IADD3 R2, R230, 0x1715609d, RZ ;  /* 0x1715609de6027810 */ /* 0x000fe20007ffe0ff */
[----:B------:R-:W-:Y:S01]  /*2fa0*/  IMAD.IADD R5, R197, 0x1, R243 ;  /* 0x00000001c5057824 */ /* 0x000fe200078e02f3 */
[----:B---3--:R-:W-:-:S02]  /*2fb0*/  R2P PR, R21, 0x6 ;  /* 0x0000000615007804 */ /* 0x008fc40000000000 */
[----:B------:R-:W-:Y:S01]  /*2fc0*/  IADD3 R4, R231, -0x56f99767, RZ ;  /* 0xa9066899e7047810 */ /* 0x000fe20007ffe0ff */
[----:B------:R-:W-:Y:S01]  /*2fd0*/  IMAD.IADD R4, R197, 0x1, R242 ;  /* 0x00000001c5047824 */ /* 0x000fe200078e02f2 */
[----:B------:R-:W-:Y:S02]  /*2fe0*/  IADD3 R3, R230, -0x4ab325aa, RZ ;  /* 0xb54cda56e6037810 */ /* 0x000fe40007ffe0ff */
[----:B------:R-:W-:Y:S01]  /*2ff0*/  IADD3 R2, R231, 0x646e171e, RZ ;  /* 0x646e171ee7027810 */ /* 0x000fe20007ffe0ff */
[C---:B------:R-:W-:Y:S01]  /*3000*/  IMAD.IADD R2, R197.reuse, 0x1, R240 ;  /* 0x00000001c5027824 */ /* 0x040fe200078e02f0 */
[C---:B------:R-:W-:Y:S02]  /*3010*/  IADD3 R6, R197.reuse, R244, RZ ;  /* 0x000000f4c5067210 */ /* 0x040fe40007ffe0ff */
[C---:B------:R-:W-:Y:S01]  /*3020*/  IADD3 R3, R197.reuse, R241, RZ ;  /* 0x000000f1c5037210 */ /* 0x040fe20007ffe0ff */
[----:B------:R-:W-:Y:S01]  /*3030*/  IMAD.IADD R217, R197, 0x1, R4 ;  /* 0x00000001c5d97824 */ /* 0x000fe200078e0204 */
[----:B------:R-:W-:Y:S01]  /*3040*/  SEL R185, R185, 0xffffffe0, !P1 ;  /* 0xffffffe0b9b97807 */ /* 0x000fe20004800000 */
[C---:B------:R-:W-:Y:S01]  /*3050*/  IMAD.IADD R221, R197.reuse, 0x1, R6 ;  /* 0x00000001c5dd7824 */ /* 0x040fe200078e0206 */
[C---:B------:R-:W-:Y:S01]  /*3060*/  IADD3 R219, R197.reuse, R5, RZ ;  /* 0x00000005c5db7210 */ /* 0x040fe20007ffe0ff */
[C---:B------:R-:W-:Y:S01]  /*3070*/  IMAD.IADD R215, R197.reuse, 0x1, R3 ;  /* 0x00000001c5d77824 */ /* 0x040fe200078e0203 */
[----:B------:R-:W-:Y:S01]  /*3080*/  IADD3 R213, R197, R2, RZ ;  /* 0x00000002c5d57210 */ /* 0x000fe20007ffe0ff */
[----:B------:R-:W-:Y:S01]  /*3090*/  IMAD.IADD R182, R181, 0x1, R185 ;  /* 0x00000001b5b67824 */ /* 0x000fe200078e02b9 */
[----:B------:R-:W-:Y:S01]  /*30a0*/  SEL R180, R180, 0xffffffc0, !P2 ;  /* 0xffffffc0b4b47807 */ /* 0x000fe20005000000 */
[----:B------:R-:W-:Y:S01]  /*30b0*/  IMAD.IADD R177, R185, 0x1, R176 ;  /* 0x00000001b9b17824 */ /* 0x000fe200078e02b0 */
[C---:B------:R-:W-:Y:S01]  /*30c0*/  IADD3 R216, R197.reuse, R217, RZ ;  /* 0x000000d9c5d87210 */ /* 0x040fe20007ffe0ff */
[----:B------:R-:W-:-:S02]  /*30d0*/  IMAD.IADD R220, R197, 0x1, R221 ;  /* 0x00000001c5dc7824 */ /* 0x000fc400078e02dd */
[C---:B------:R-:W-:Y:S02]  /*30e0*/  IMAD.IADD R214, R197.reuse, 0x1, R215 ;  /* 0x00000001c5d67824 */ /* 0x040fe400078e02d7 */
[C---:B------:R-:W-:Y:S02]  /*30f0*/  IMAD.IADD R218, R197.reuse, 0x1, R219 ;  /* 0x00000001c5da7824 */ /* 0x040fe400078e02db */
[----:B------:R-:W-:Y:S01]  /*3100*/  IMAD.IADD R212, R197, 0x1, R213 ;  /* 0x00000001c5d47824 */ /* 0x000fe200078e02d5 */
[----:B------:R-:W-:Y:S01]  /*3110*/  CS2R R30, SRZ ;  /* 0x00000000001e7805 */ /* 0x000fe2000001ff00 */
[----:B------:R-:W-:Y:S01]  /*3120*/  CS2R R20, SRZ ;  /* 0x0000000000147805 */ /* 0x000fe2000001ff00 */
[----:B------:R-:W-:Y:S01]  /*3130*/  IMAD.WIDE.U32 R210, R210, -0x2daee0ad, RZ ;  /* 0xd2511f53d2d27825 */ /* 0x000fe200078e00ff */
[----:B------:R-:W-:Y:S02]  /*3140*/  IADD3 R183, R181, R180, RZ ;  /* 0x000000b4b5b77210 */ /* 0x000fe40007ffe0ff */
[C---:B------:R-:W-:Y:S01]  /*3150*/  IADD3 R184, R180.reuse, R182, RZ ;  /* 0x000000b6b4b87210 */ /* 0x040fe20007ffe0ff */
[C---:B------:R-:W-:Y:S01]  /*3160*/  IMAD.IADD R179, R180.reuse, 0x1, R176 ;  /* 0x00000001b4b37824 */ /* 0x040fe200078e02b0 */
[----:B------:R-:W-:Y:S01]  /*3170*/  IADD3 R178, R180, R177, RZ ;  /* 0x000000b1b4b27210 */ /* 0x000fe20007ffe0ff */
[C---:B------:R-:W-:Y:S01]  /*3180*/  IMAD.IADD R225, R197.reuse, 0x1, R218 ;  /* 0x00000001c5e17824 */ /* 0x040fe200078e02da */
[C---:B------:R-:W-:Y:S01]  /*3190*/  IADD3 R226, R197.reuse, R220, RZ ;  /* 0x000000dcc5e27210 */ /* 0x040fe20007ffe0ff */
[C---:B------:R-:W-:Y:S01]  /*31a0*/  IMAD.IADD R224, R197.reuse, 0x1, R216 ;  /* 0x00000001c5e07824 */ /* 0x040fe200078e02d8 */
[C---:B------:R-:W-:Y:S01]  /*31b0*/  IADD3 R223, R197.reuse, R214, RZ ;  /* 0x000000d6c5df7210 */ /* 0x040fe20007ffe0ff */
[----:B------:R-:W-:-:S02]  /*31c0*/  IMAD.IADD R222, R197, 0x1, R212 ;  /* 0x00000001c5de7824 */ /* 0x000fc400078e02d4 */
.L_x_638:
[----:B------:R-:W0:Y:S01]  /*31d0*/  LDGDEPBAR ;  /* 0x00000000000079af */ /* 0x000e220000000000 */
[C---:B------:R-:W-:Y:S01]  /*31e0*/  IMAD.IADD R0, R175.reuse, 0x1, R185 ;  /* 0x00000001af007824 */ /* 0x040fe200078e02b9 */
        /* <DEDUP_REMOVED lines=88> */
[----:B------:R-:W-:Y:S02]  /*3770*/  ISETP.LT.AND P6, PT, R238, R200, P6 ;  /* 0x000000c8ee00720c */ /* 0x000fe400037c1270 */
        /* <DEDUP_REMOVED lines=43> */
[----:B------:R-:W-:Y:S01]  /*3a30*/  IADD3 R86, R230, 0x78dde6e4, RZ ;  /* 0x78dde6e4e6567810 */ /* 0x000fe20007ffe0ff */
        /* <DEDUP_REMOVED lines=164> */
[----:B------:R-:W-:Y:S03]  /*4480*/  FSETP.GE.FTZ.AND P3, PT, R80, RZ, PT ;  /* 0x000000ff5000720b */ /* 0x000fe60003f76000 */
        /* <DEDUP_REMOVED lines=112> */
[C---:B-1----:R-:W-:Y:S08]  /*4b90*/  HMMA.16816.F32 R12, R68.reuse, R72, R12 ;  /* 0x00000048440c723c */ /* 0x042ff0000000180c */
[----:B------:R-:W-:Y:S07]  /*4ba0*/  HMMA.16816.F32 R16, R68, R74, R16 ;  /* 0x0000004a4410723c */ /* 0x000fee0000001810 */
[----:B------:R-:W-:Y:S09]  /*4bb0*/  FMUL.FTZ R70, R85, R8 ;  /* 0x0000000855467220 */ /* 0x000ff20000410000 */
[C---:B------:R-:W-:Y:S02]  /*4bc0*/  FADD.FTZ R5, -R2.reuse, R12 ;  /* 0x0000000c02057221 */ /* 0x040fe40000010100 */
[----:B------:R-:W-:Y:S03]  /*4bd0*/  FADD.FTZ R4, -R2, R13 ;  /* 0x0000000d02047221 */ /* 0x000fe60000010100 */
[-C--:B------:R-:W-:Y:S02]  /*4be0*/  FSEL R5, R5, R2.reuse, P4 ;  /* 0x0000000205057208 */ /* 0x080fe40002000000 */
[-C--:B------:R-:W-:Y:S01]  /*4bf0*/  FSEL R4, R4, R2.reuse, P3 ;  /* 0x0000000204047208 */ /* 0x080fe20001800000 */
[----:B------:R-:W-:Y:S01]  /*4c00*/  FADD.FTZ R3, -R2, R16 ;  /* 0x0000001002037221 */ /* 0x000fe20000010100 */
[----:B------:R-:W-:Y:S01]  /*4c10*/  FSETP.GE.FTZ.AND P4, PT, R86, RZ, PT ;  /* 0x000000ff5600720b */ /* 0x000fe20003f96000 */
[----:B------:R-:W-:Y:S01]  /*4c20*/  FMUL.FTZ R71, R83, R5 ;  /* 0x0000000553477220 */ /* 0x000fe20000410000 */
[----:B------:R-:W-:Y:S01]  /*4c30*/  FSETP.GE.FTZ.AND P3, PT, R82, RZ, PT ;  /* 0x000000ff5200720b */ /* 0x000fe20003f76000 */
[----:B------:R-:W-:Y:S01]  /*4c40*/  FADD.FTZ R5, -R0, R11 ;  /* 0x0000000b00057221 */ /* 0x000fe20000010100 */
[----:B------:R-:W-:Y:S01]  /*4c50*/  FSEL R3, R3, R2, P2 ;  /* 0x0000000203037208 */ /* 0x000fe20001000000 */
[----:B------:R-:W-:Y:S01]  /*4c60*/  @P1 FADD.FTZ R2, -R2, R17 ;  /* 0x0000001102021221 */ /* 0x000fe20000010100 */
[----:B------:R-:W-:Y:S01]  /*4c70*/  FSETP.GE.FTZ.AND P1, PT, R90, RZ, PT ;  /* 0x000000ff5a00720b */ /* 0x000fe20003f36000 */
[----:B------:R-:W-:Y:S01]  /*4c80*/  FMUL.FTZ R69, R80, R4 ;  /* 0x0000000450457220 */ /* 0x000fe20000410000 */
[----:B------:R-:W-:Y:S01]  /*4c90*/  FSEL R5, R5, R0, P4 ;  /* 0x0000000005057208 */ /* 0x000fe20002000000 */
[----:B------:R-:W-:Y:S01]  /*4ca0*/  FMUL.FTZ R68, R78, R3 ;  /* 0x000000034e447220 */ /* 0x000fe20000410000 */
[----:B------:R-:W-:Y:S01]  /*4cb0*/  ISETP.GT.AND P4, PT, R191, R227, PT ;  /* 0x000000e3bf00720c */ /* 0x000fe20003f84270 */
[----:B------:R-:W-:Y:S01]  /*4cc0*/  FADD.FTZ R3, -R0, R7 ;  /* 0x0000000700037221 */ /* 0x000fe20000010100 */
[----:B------:R-:W-:Y:S01]  /*4cd0*/  FSETP.GE.FTZ.AND P2, PT, R91, RZ, PT ;  /* 0x000000ff5b00720b */ /* 0x000fe20003f56000 */
[----:B------:R-:W-:Y:S01]  /*4ce0*/  FMUL.FTZ R17, R76, R2 ;  /* 0x000000024c117220 */ /* 0x000fe20000410000 */
[-C--:B------:R-:W-:Y:S01]  /*4cf0*/  FSEL R2, R10, R0.reuse, P0 ;  /* 0x000000000a027208 */ /* 0x080fe20000000000 */
[----:B------:R-:W-:Y:S01]  /*4d00*/  FADD.FTZ R4, -R0, R14 ;  /* 0x0000000e00047221 */ /* 0x000fe20000010100 */
[----:B------:R-:W-:Y:S01]  /*4d10*/  FSETP.GE.FTZ.AND P0, PT, R77, RZ, PT ;  /* 0x000000ff4d00720b */ /* 0x000fe20003f16000 */
[----:B------:R-:W-:Y:S01]  /*4d20*/  FMUL.FTZ R11, R86, R5 ;  /* 0x00000005560b7220 */ /* 0x000fe20000410000 */
[----:B------:R-:W-:Y:S01]  /*4d30*/  FSEL R3, R3, R0, P1 ;  /* 0x0000000003037208 */ /* 0x000fe20000800000 */
[----:B------:R-:W-:Y:S01]  /*4d40*/  FMUL.FTZ R12, R87, R2 ;  /* 0x00000002570c7220 */ /* 0x000fe20000410000 */
[-C--:B------:R-:W-:Y:S01]  /*4d50*/  FSEL R6, R6, R0.reuse, P2 ;  /* 0x0000000006067208 */ /* 0x080fe20001000000 */
[----:B------:R-:W-:Y:S01]  /*4d60*/  FADD.FTZ R2, -R0, R18 ;  /* 0x0000001200027221 */ /* 0x000fe20000010100 */
[----:B------:R-:W-:Y:S01]  /*4d70*/  FSETP.GE.FTZ.AND P2, PT, R81, RZ, PT ;  /* 0x000000ff5100720b */ /* 0x000fe20003f56000 */
[----:B------:R-:W-:Y:S01]  /*4d80*/  FMUL.FTZ R13, R90, R3 ;  /* 0x000000035a0d7220 */ /* 0x000fe20000410000 */
[----:B------:R-:W-:Y:S01]  /*4d90*/  FSETP.GE.FTZ.AND P1, PT, R79, RZ, PT ;  /* 0x000000ff4f00720b */ /* 0x000fe20003f36000 */
[----:B------:R-:W-:Y:S01]  /*4da0*/  FADD.FTZ R3, -R0, R15 ;  /* 0x0000000f00037221 */ /* 0x000fe20000010100 */
[----:B------:R-:W-:Y:S01]  /*4db0*/  FSEL R4, R4, R0, P3 ;  /* 0x0000000004047208 */ /* 0x000fe20001800000 */
[----:B------:R-:W-:Y:S01]  /*4dc0*/  FMUL.FTZ R16, R91, R6 ;  /* 0x000000065b107220 */ /* 0x000fe20000410000 */
[-C--:B------:R-:W-:Y:S02]  /*4dd0*/  FSEL R2, R2, R0.reuse, P1 ;  /* 0x0000000002027208 */ /* 0x080fe40000800000 */
[----:B------:R-:W-:Y:S01]  /*4de0*/  FSEL R3, R3, R0, P2 ;  /* 0x0000000003037208 */ /* 0x000fe20001000000 */
[----:B------:R-:W-:Y:S02]  /*4df0*/  @P0 FADD.FTZ R0, -R0, R19 ;  /* 0x0000001300000221 */ /* 0x000fe40000010100 */
        /* <DEDUP_REMOVED lines=11> */
[C---:B------:R-:W-:Y:S02]  /*4eb0*/  LEA R3, P0, R2.reuse, R194, 0x1 ;  /* 0x000000c202037211 */ /* 0x040fe400078008ff */
        /* <DEDUP_REMOVED lines=18> */
.L_x_636:
        /* <DEDUP_REMOVED lines=107> */
.L_x_637:
[----:B------:R-:W-:Y:S01]  /*5690*/  LDSM.16.M88.4 R96, [R181] ;  /* 0x00000000b560783b */ /* 0x000fe20000000200 */
[----:B-1----:R-:W-:Y:S03]  /*56a0*/  @P4 IADD3 R2, P0, R198, -0x100, RZ ;  /* 0xffffff00c6024810 */ /* 0x002fe60007f1e0ff */
[----:B------:R-:W1:Y:S02]  /*56b0*/  LDSM.16.MT88.4 R16, [R0+0x12000] ;  /* 0x012000000010783b */ /* 0x000e640000004200 */
[----:B------:R-:W-:Y:S01]  /*56c0*/  @P4 IMAD.MOV.U32 R198, RZ, RZ, R2 ;  /* 0x000000ffffc64224 */ /* 0x000fe200078e0002 */
[CC--:B------:R-:W-:Y:S01]  /*56d0*/  LEA R2, P1, R197.reuse, R188.reuse, 0x2 ;  /* 0x000000bcc5027211 */ /* 0x0c0fe200078210ff */
[----:B------:R-:W2:Y:S03]  /*56e0*/  LDSM.16.M88.4 R92, [R181+0x1000] ;  /* 0x00100000b55c783b */ /* 0x000ea60000000200 */
[-C--:B------:R-:W-:Y:S01]  /*56f0*/  LEA.HI.X.SX32 R3, R197, R189.reuse, 0x2, P1 ;  /* 0x000000bdc5037211 */ /* 0x080fe200008f16ff */
        /* <DEDUP_REMOVED lines=115> */
[-C--:B---3--:R-:W-:Y:S02]  /*5e30*/  LEA.HI.X.SX32 R11, R157, R189.reuse, 0x2, P0 ;  /* 0x000000bd9d0b7211 */ /* 0x088fe400000f16ff */
        /* <DEDUP_REMOVED lines=15> */
[CC--:B-1----:R-:W-:Y:S02]  /*5f30*/  LEA R8, P2, R219.reuse, R188.reuse, 0x2 ;  /* 0x000000bcdb087211 */ /* 0x0c2fe400078410ff */
[CC--:B--2---:R-:W-:Y:S02]  /*5f40*/  LEA R4, P0, R250.reuse, R188.reuse, 0x2 ;  /* 0x000000bcfa047211 */ /* 0x0c4fe400078010ff */
        /* <DEDUP_REMOVED lines=76> */
[----:B------:R-:W-:Y:S02]  /*6410*/  LEA.HI.X.SX32 R7, R213, R189, 0x2, P2 ;  /* 0x000000bdd5077211 */ /* 0x000fe400010f16ff */
[----:B------:R-:W-:Y:S01]  /*6420*/  ISETP.GT.AND P2, PT, R191, R227, PT ;  /* 0x000000e3bf00720c */ /* 0x000fe20003f44270 */
[----:B------:R-:W-:Y:S01]  /*6430*/  RED.E.ADD.F32.FTZ.RN.STRONG.GPU [R10.64], R99 ;  /* 0x000000630a00798e */ /* 0x000fe2000c10e786 */
[CC--:B---3--:R-:W-:Y:S03]  /*6440*/  LEA R2, P0, R222.reuse, R188.reuse, 0x2 ;  /* 0x000000bcde027211 */ /* 0x0c8fe600078010ff */
[----:B------:R-:W-:Y:S01]  /*6450*/  RED.E.ADD.F32.FTZ.RN.STRONG.GPU [R8.64], R92 ;  /* 0x0000005c0800798e */ /* 0x000fe2000c10e786 */
[-C--:B------:R-:W-:Y:S02]  /*6460*/  LEA.HI.X.SX32 R3, R222, R189.reuse, 0x2, P0 ;  /* 0x000000bdde037211 */ /* 0x080fe400000f16ff */
[----:B------:R-:W-:Y:S01]  /*6470*/  ISETP.NE.U32.AND P0, PT, R0, 0x1, PT ;  /* 0x000000010000780c */ /* 0x000fe20003f05070 */
[----:B------:R-:W-:Y:S01]  /*6480*/  RED.E.ADD.F32.FTZ.RN.STRONG.GPU [R6.64], R93 ;  /* 0x0000005d0600798e */ /* 0x000fe2000c10e786 */
[C---:B------:R-:W-:Y:S03]  /*6490*/  IADD3 R0, R168.reuse, -0x6000, RZ ;  /* 0xffffa000a8007810 */ /* 0x040fe60007ffe0ff */
[----:B------:R-:W-:Y:S08]  /*64a0*/  LDSM.16.MT88.4 R8, [R168] ;  /* 0x00000000a808783b */ /* 0x000ff00000004200 */
        /* <DEDUP_REMOVED lines=71> */
[----:B------:R-:W-:Y:S01]  /*6920*/  FMUL.FTZ R68, R48, c[0x0][0x2dc] ;  /* 0x0000b70030447a20 */ /* 0x000fe20000410000 */
[----:B------:R-:W-:Y:S01]  /*6930*/  ISETP.NE.AND P0, PT, R252, -0x1, PT ;  /* 0xfffffffffc00780c */ /* 0x000fe20003f05270 */
[----:B------:R-:W-:-:S02]  /*6940*/  FMUL.FTZ R13, R43, c[0x0][0x2dc] ;  /* 0x0000b7002b0d7a20 */ /* 0x000fc40000410000 */
[----:B------:R-:W-:Y:S01]  /*6950*/  FMUL.FTZ R48, R44, c[0x0][0x2dc] ;  /* 0x0000b7002c307a20 */ /* 0x000fe20000410000 */
[----:B------:R-:W1:Y:S01]  /*6960*/  S2R R157, SR_CTAID.Y ;  /* 0x00000000009d7919 */ /* 0x000e620000002600 */
[----:B------:R-:W-:Y:S02]  /*6970*/  FMUL.FTZ R15, R39, c[0x0][0x2dc] ;  /* 0x0000b700270f7a20 */ /* 0x000fe40000410000 */
[----:B------:R-:W-:Y:S01]  /*6980*/  FMUL.FTZ R70, R40, c[0x0][0x2dc] ;  /* 0x0000b70028467a20 */ /* 0x000fe20000410000 */
[----:B------:R-:W2:Y:S01]  /*6990*/  S2R R96, SR_CTAID.Y ;  /* 0x0000000000607919 */ /* 0x000ea20000002600 */
[----:B------:R-:W-:Y:S02]  /*69a0*/  FMUL.FTZ R100, R100, c[0x0][0x2e0] ;  /* 0x0000b80064647a20 */ /* 0x000fe40000410000 */
[----:B------:R-:W-:Y:S02]  /*69b0*/  FMUL.FTZ R44, R101, c[0x0][0x2e0] ;  /* 0x0000b800652c7a20 */ /* 0x000fe40000410000 */
[----:B------:R-:W-:-:S02]  /*69c0*/  FMUL.FTZ R102, R102, c[0x0][0x2e0] ;  /* 0x0000b80066667a20 */ /* 0x000fc40000410000 */
[----:B------:R-:W-:Y:S01]  /*69d0*/  FMUL.FTZ R43, R103, c[0x0][0x2e0] ;  /* 0x0000b800672b7a20 */ /* 0x000fe20000410000 */
[----:B------:R-:W-:Y:S01]  /*69e0*/  F2FP.PACK_AB R44, R44, R100 ;  /* 0x000000642c2c723e */ /* 0x000fe200000000ff */
[----:B------:R-:W-:Y:S02]  /*69f0*/  FMUL.FTZ R14, R41, c[0x0][0x2dc] ;  /* 0x0000b700290e7a20 */ /* 0x000fe40000410000 */
        /* <DEDUP_REMOVED lines=23> */
[----:B-1----:R-:W-:Y:S01]  /*6b70*/  SHF.R.S32.HI R97, RZ, 0x1f, R157 ;  /* 0x0000001fff617819 */ /* 0x002fe2000001149d */
        /* <DEDUP_REMOVED lines=17> */
[----:B------:R-:W-:Y:S01]  /*6c90*/  STS [R236+0x1400], R37 ;  /* 0x00140025ec007388 */ /* 0x000fe20000000800 */
[----:B------:R-:W-:Y:S02]  /*6ca0*/  FMUL.FTZ R118, R118, c[0x0][0x2e0] ;  /* 0x0000b80076767a20 */ /* 0x000fe40000410000 */
        /* <DEDUP_REMOVED lines=19> */
[----:B------:R-:W-:-:S02]  /*6de0*/  FMUL.FTZ R120, R120, c[0x0][0x2e0] ;  /* 0x0000b80078787a20 */ /* 0x000fc40000410000 */
[----:B------:R-:W-:Y:S01]  /*6df0*/  FMUL.FTZ R34, R121, c[0x0][0x2e0] ;  /* 0x0000b80079227a20 */ /* 0x000fe20000410000 */
[----:B------:R-:W-:Y:S01]  /*6e00*/  STS [R236+0x2400], R31 ;  /* 0x0024001fec007388 */ /* 0x000fe20000000800 */
[----:B------:R-:W-:Y:S01]  /*6e10*/  FMUL.FTZ R122, R122, c[0x0][0x2e0] ;  /* 0x0000b8007a7a7a20 */ /* 0x000fe20000410000 */
[----:B------:R-:W-:Y:S01]  /*6e20*/  F2FP.PACK_AB R17, R17, R73 ;  /* 0x000000491111723e */ /* 0x000fe200000000ff */
[----:B------:R-:W-:Y:S01]  /*6e30*/  FMUL.FTZ R33, R123, c[0x0][0x2e0] ;  /* 0x0000b8007b217a20 */ /* 0x000fe20000410000 */
[----:B------:R-:W-:Y:S01]  /*6e40*/  F2FP.PACK_AB R34, R34, R120 ;  /* 0x000000782222723e */ /* 0x000fe200000000ff */
        /* <DEDUP_REMOVED lines=112> */
[----:B------:R3:W-:Y:S01]  /*7550*/  STS [R236+0xb000], R2 ;  /* 0x00b00002ec007388 */ /* 0x0007e20000000800 */
[----:B-1----:R-:W-:-:S05]  /*7560*/  @P0 IADD3 R0, R232, R252, RZ ;  /* 0x000000fce8000210 */ /* 0x002fca0007ffe0ff */
[----:B---3--:R-:W-:-:S04]  /*7570*/  @P0 IMAD.WIDE.U32 R2, R0, c[0x0][0x3a0], RZ ;  /* 0x0000e80000020a25 */ /* 0x008fc800078e00ff */
[----:B------:R-:W-:Y:S01]  /*7580*/  @P0 IMAD R6, R0, c[0x0][0x3a4], R3 ;  /* 0x0000e90000060a24 */ /* 0x000fe200078e0203 */
[----:B------:R-:W-:Y:S01]  /*7590*/  @P0 MOV R5, R2 ;  /* 0x0000000200050202 */ /* 0x000fe20000000f00 */
[----:B------:R-:W-:Y:S05]  /*75a0*/  @P0 BRA `(.L_x_639) ;  /* 0x000000a000000947 */ /* 0x000fea0003800000 */
[----:B--2---:R-:W-:Y:S01]  /*75b0*/  SHF.R.S32.HI R0, RZ, 0x1f, R232 ;  /* 0x0000001fff007819 */ /* 0x004fe200000114e8 */
        /* <DEDUP_REMOVED lines=9> */
.L_x_639:
[----:B--2---:R-:W-:-:S05]  /*7650*/  @P0 IADD3 R0, R232, R252, RZ ;  /* 0x000000fce8000210 */ /* 0x004fca0007ffe0ff */
        /* <DEDUP_REMOVED lines=14> */
.L_x_640:
[----:B------:R-:W2:Y:S01]  /*7740*/  LDL.64 R2, [R1] ;  /* 0x0000000001027983 */ /* 0x000ea20000100a00 */
[C---:B------:R-:W-:Y:S01]  /*7750*/  SHF.L.U32 R0, R228.reuse, 0x6, RZ ;  /* 0x00000006e4007819 */ /* 0x040fe200000006ff */
[----:B------:R-:W-:Y:S01]  /*7760*/  IMAD R23, R228, -0x40, R200 ;  /* 0xffffffc0e4177824 */ /* 0x000fe200078e02c8 */
[----:B------:R-:W-:Y:S01]  /*7770*/  BSSY B0, `(.L_x_641) ;  /* 0x000002a000007945 */ /* 0x000fe20003800000 */
[----:B------:R-:W-:Y:S01]  /*7780*/  BAR.SYNC.DEFER_BLOCKING 0x0 ;  /* 0x0000000000007b1d */ /* 0x000fe20000010000 */
[----:B------:R-:W-:Y:S02]  /*7790*/  SHF.R.S32.HI R24, RZ, 0x1f, R0 ;  /* 0x0000001fff187819 */ /* 0x000fe40000011400 */
[----:B------:R-:W-:Y:S02]  /*77a0*/  ISETP.GE.AND P2, PT, R233, R23, PT ;  /* 0x00000017e900720c */ /* 0x000fe40003f46270 */
[----:B------:R-:W-:Y:S01]  /*77b0*/  SHF.R.S32.HI R65, RZ, 0x1f, R233 ;  /* 0x0000001fff417819 */ /* 0x000fe200000114e9 */
[----:B------:R-:W1:Y:S01]  /*77c0*/  S2R R66, SR_CTAID.Z ;  /* 0x0000000000427919 */ /* 0x000e620000002700 */
[----:B------:R-:W-:-:S04]  /*77d0*/  IMAD R4, R24, c[0x0][0x3a0], RZ ;  /* 0x0000e80018047a24 */ /* 0x000fc800078e02ff */
[----:B------:R-:W-:Y:S01]  /*77e0*/  IMAD R4, R0, c[0x0][0x3a4], R4 ;  /* 0x0000e90000047a24 */ /* 0x000fe200078e0204 */
[----:B------:R3:W4:Y:S04]  /*77f0*/  LDS.128 R36, [R196+0x13000] ;  /* 0x01300000c4247984 */ /* 0x0007280000000c00 */
[----:B------:R3:W2:Y:S01]  /*7800*/  LDS.128 R32, [R196+0x15000] ;  /* 0x01500000c4207984 */ /* 0x0006a20000000c00 */
[----:B-1----:R-:W-:-:S03]  /*7810*/  SHF.R.S32.HI R64, RZ, 0x1f, R66 ;  /* 0x0000001fff407819 */ /* 0x002fc60000011442 */
[----:B------:R3:W1:Y:S04]  /*7820*/  LDS.128 R28, [R196+0x17000] ;  /* 0x01700000c41c7984 */ /* 0x0006680000000c00 */
[----:B------:R3:W1:Y:S04]  /*7830*/  LDS.128 R48, [R196+0x18000] ;  /* 0x01800000c4307984 */ /* 0x0006680000000c00 */
[----:B------:R3:W1:Y:S04]  /*7840*/  LDS.128 R60, [R196+0x19000] ;  /* 0x01900000c43c7984 */ /* 0x0006680000000c00 */
[----:B------:R3:W1:Y:S04]  /*7850*/  LDS.128 R44, [R196+0x1a000] ;  /* 0x01a00000c42c7984 */ /* 0x0006680000000c00 */
[----:B------:R3:W1:Y:S04]  /*7860*/  LDS.128 R56, [R196+0x1b000] ;  /* 0x01b00000c4387984 */ /* 0x0006680000000c00 */
[----:B------:R3:W1:Y:S04]  /*7870*/  LDS.128 R40, [R196+0x1c000] ;  /* 0x01c00000c4287984 */ /* 0x0006680000000c00 */
[----:B------:R3:W1:Y:S01]  /*7880*/  LDS.128 R52, [R196+0x1d000] ;  /* 0x01d00000c4347984 */ /* 0x0006620000000c00 */
[----:B--2---:R-:W-:-:S02]  /*7890*/  MOV R20, R2 ;  /* 0x0000000200147202 */ /* 0x004fc40000000f00 */
[----:B------:R-:W-:-:S05]  /*78a0*/  MOV R21, R3 ;  /* 0x0000000300157202 */ /* 0x000fca0000000f00 */
[----:B------:R-:W-:-:S05]  /*78b0*/  IMAD.WIDE.U32 R2, R0, c[0x0][0x3a0], R20 ;  /* 0x0000e80000027a25 */ /* 0x000fca00078e0014 */
[----:B------:R-:W-:-:S04]  /*78c0*/  IADD3 R2, P0, R5, R2, RZ ;  /* 0x0000000205027210 */ /* 0x000fc80007f1e0ff */
[----:B------:R-:W-:Y:S01]  /*78d0*/  IADD3.X R3, R6, R3, R4, P0, !PT ;  /* 0x0000000306037210 */ /* 0x000fe200007fe404 */
[----:B------:R-:W-:-:S04]  /*78e0*/  IMAD R6, R64, c[0x0][0x3b8], RZ ;  /* 0x0000ee0040067a24 */ /* 0x000fc800078e02ff */
[C---:B------:R-:W-:Y:S02]  /*78f0*/  IMAD R6, R66.reuse, c[0x0][0x3bc], R6 ;  /* 0x0000ef0042067a24 */ /* 0x040fe400078e0206 */
[----:B------:R-:W-:-:S05]  /*7900*/  IMAD.WIDE.U32 R4, R66, c[0x0][0x3b8], R2 ;  /* 0x0000ee0042047a25 */ /* 0x000fca00078e0002 */
[----:B------:R-:W-:Y:S01]  /*7910*/  IADD3 R22, R6, R5, RZ ;  /* 0x0000000506167210 */ /* 0x000fe20007ffe0ff */
        /* <DEDUP_REMOVED lines=15> */
.L_x_642:
[----:B-1-34-:R-:W-:Y:S05]  /*7a10*/  BSYNC B0 ;  /* 0x0000000000007941 */ /* 0x01afea0003800000 */
.L_x_641:
[----:B------:R-:W-:Y:S01]  /*7a20*/  IADD3 R2, R233, 0x20, RZ ;  /* 0x00000020e9027810 */ /* 0x000fe20007ffe0ff */
[----:B------:R-:W-:Y:S03]  /*7a30*/  BSSY B0, `(.L_x_643) ;  /* 0x000000f000007945 */ /* 0x000fe60003800000 */
[----:B------:R-:W-:-:S13]  /*7a40*/  ISETP.GE.AND P1, PT, R2, R23, PT ;  /* 0x000000170200720c */ /* 0x000fda0003f26270 */
        /* <DEDUP_REMOVED lines=13> */
.L_x_644:
[----:B------:R-:W-:Y:S05]  /*7b20*/  BSYNC B0 ;  /* 0x0000000000007941 */ /* 0x000fea0003800000 */
.L_x_643:
        /* <DEDUP_REMOVED lines=19> */
[----:B------:R1:W-:Y:S04]  /*7c60*/  STG.E.128 [R2.64], R48 ;  /* 0x0000003002007986 */ /* 0x0003e8000c101d06 */
[----:B------:R1:W-:Y:S04]  /*7c70*/  STG.E.128 [R2.64+0x80], R44 ;  /* 0x0000802c02007986 */ /* 0x0003e8000c101d06 */
[----:B------:R1:W-:Y:S02]  /*7c80*/  STG.E.128 [R2.64+0x100], R40 ;  /* 0x0001002802007986 */ /* 0x0003e4000c101d06 */
.L_x_646:
[----:B------:R-:W-:Y:S05]  /*7c90*/  BSYNC B0 ;  /* 0x0000000000007941 */ /* 0x000fea0003800000 */
.L_x_645:
        /* <DEDUP_REMOVED lines=14> */
.L_x_635:
[----:B------:R-:W-:Y:S05]  /*7d80*/  BSYNC B1 ;  /* 0x0000000000017941 */ /* 0x000fea0003800000 */
.L_x_621:
[----:B------:R-:W-:-:S04]  /*7d90*/  IADD3 R228, R228, c[0x0][0xc], RZ ;  /* 0x00000300e4e47a10 */ /* 0x000fc80007ffe0ff */
[----:B------:R-:W-:-:S13]  /*7da0*/  ISETP.GE.AND P0, PT, R228, UR5, PT ;  /* 0x00000005e4007c0c */ /* 0x000fda000bf06270 */
[----:B------:R-:W-:Y:S01]  /*7db0*/  @P0 CALL.REL.NOINC `(.L_x_647) ;  /* 0x0000001000000944 */ /* 0x000fe20003c00000 */
[----:B------:R-:W-:Y:S05]  /*7dc0*/  BRA `(.L_x_648) ;  /* 0xffff8ad000007947 */ /* 0x000fea000383ffff */
.L_x_647:
[----:B------:R-:W-:Y:S05]  /*7dd0*/  EXIT ;  /* 0x000000000000794d */ /* 0x000fea0003800000 */
.L_x_649:
        /* <DEDUP_REMOVED lines=10> */
.L_x_816:


//--------------------- .text._ZN5flash44flash_bwd_dq_dk_dv_loop_seqk_parallel_kernelI23Flash_bwd_kernel_traitsILi192ELi64ELi64ELi8ELi4ELi2ELi2ELb0ELb0EN7cutlass6half_tE19Flash_kernel_traitsILi192ELi64ELi64ELi8ES3_EELb0ELb1ELb0ELb0ELb0ELb1ELb1EEEvNS_16Flash_bwd_paramsE --------------------------
	.section	.text._ZN5flash44flash_bwd_dq_dk_dv_loop_seqk_parallel_kernelI23Flash_bwd_kernel_traitsILi192ELi64ELi64ELi8ELi4ELi2ELi2ELb0ELb0EN7cutlass6half_tE19Flash_kernel_traitsILi192ELi64ELi64ELi8ES3_EELb0ELb1ELb0ELb0ELb0ELb1ELb1EEEvNS_16Flash_bwd_paramsE,"ax",@progbits
	.sectioninfo	@"SHI_REGISTERS=255"
	.align	128
        .global         _ZN5flash44flash_bwd_dq_dk_dv_loop_seqk_parallel_kernelI23Flash_bwd_kernel_traitsILi192ELi64ELi64ELi8ELi4ELi2ELi2ELb0ELb0EN7cutlass6half_tE19Flash_kernel_traitsILi192ELi64ELi64ELi8ES3_EELb0ELb1ELb0ELb0ELb0ELb1ELb1EEEvNS_16Flash_bwd_paramsE
        .type           _ZN5flash44flash_bwd_dq_dk_dv_loop_seqk_parallel_kernelI23Flash_bwd_kernel_traitsILi192ELi64ELi64ELi8ELi4ELi2ELi2ELb0ELb0EN7cutlass6half_tE19Flash_kernel_traitsILi192ELi64ELi64ELi8ES3_EELb0ELb1ELb0ELb0ELb0ELb1ELb1EEEvNS_16Flash_bwd_paramsE,@function
        .size           _ZN5flash44flash_bwd_dq_dk_dv_loop_seqk_parallel_kernelI23Flash_bwd_kernel_traitsILi192ELi64ELi64ELi8ELi4ELi2ELi2ELb0ELb0EN7cutlass6half_tE19Flash_kernel_traitsILi192ELi64ELi64ELi8ES3_EELb0ELb1ELb0ELb0ELb0ELb1ELb1EEEvNS_16Flash_bwd_paramsE,(.L_x_817 - _ZN5flash44flash_bwd_dq_dk_dv_loop_seqk_parallel_kernelI23Flash_bwd_kernel_traitsILi192ELi64ELi64ELi8ELi4ELi2ELi2ELb0ELb0EN7cutlass6half_tE19Flash_kernel_traitsILi192ELi64ELi64ELi8ES3_EELb0ELb1ELb0ELb0ELb0ELb1ELb1EEEvNS_16Flash_bwd_paramsE)
        .other          _ZN5flash44flash_bwd_dq_dk_dv_loop_seqk_parallel_kernelI23Flash_bwd_kernel_traitsILi192ELi64ELi64ELi8ELi4ELi2ELi2ELb0ELb0EN7cutlass6half_tE19Flash_kernel_traitsILi192ELi64ELi64ELi8ES3_EELb0ELb1ELb0ELb0ELb0ELb1ELb1EEEvNS_16Flash_bwd_paramsE,@"STO_CUDA_ENTRY STV_DEFAULT"
_ZN5flash44flash_bwd_dq_dk_dv_loop_seqk_parallel_kernelI23Flash_bwd_kernel_traitsILi192ELi64ELi64ELi8ELi4ELi2ELi2ELb0ELb0EN7cutlass6half_tE19Flash_kernel_traitsILi192ELi64ELi64ELi8ES3_EELb0ELb1ELb0ELb0ELb0ELb1ELb1EEEvNS_16Flash_bwd_paramsE:
.text._ZN5flash44flash_bwd_dq_dk_dv_loop_seqk_parallel_kernelI23Flash_bwd_kernel_traitsILi192ELi64ELi64ELi8ELi4ELi2ELi2ELb0ELb0EN7cutlass6half_tE19Flash_kernel_traitsILi192ELi64ELi64ELi8ES3_EELb0ELb1ELb0ELb0ELb0ELb1ELb1EEEvNS_16Flash_bwd_paramsE:
        /* <DEDUP_REMOVED lines=139> */
.L_x_678:
        /* <DEDUP_REMOVED lines=35> */
.L_x_650:
        /* <DEDUP_REMOVED lines=45> */
.L_x_652:
        /* <DEDUP_REMOVED lines=15> */
.L_x_653:
        /* <DEDUP_REMOVED lines=86> */
.L_x_654:
[----:B------:R-:W-:-:S04]  /*1400*/  IMAD R0, R34, c[0x0][0x1c0], R32 ;  /* 0x0000700022007a24 */ /* 0x000fc800078e0220 */
[----:B------:R-:W-:-:S03]  /*1410*/  IMAD R0, R0, c[0x0][0x224], RZ ;  /* 0x0000890000007a24 */ /* 0x000fc600078e02ff */
.L_x_655:
        /* <DEDUP_REMOVED lines=82> */
.L_x_657:
        /* <DEDUP_REMOVED lines=15> */
.L_x_658:
        /* <DEDUP_REMOVED lines=24> */
.L_x_660:
[----:B------:R-:W-:Y:S05]  /*1bb0*/  BSYNC B0 ;  /* 0x0000000000007941 */ /* 0x000fea0003800000 */
.L_x_659:
        /* <DEDUP_REMOVED lines=16> */
.L_x_662:
[----:B------:R-:W-:Y:S05]  /*1cc0*/  BSYNC B0 ;  /* 0x0000000000007941 */ /* 0x000fea0003800000 */
.L_x_661:
        /* <DEDUP_REMOVED lines=22> */
.L_x_664:
[----:B------:R-:W-:Y:S05]  /*1e30*/  BSYNC B0 ;  /* 0x0000000000007941 */ /* 0x000fea0003800000 */
.L_x_663:
        /* <DEDUP_REMOVED lines=14> */
.L_x_656:
        /* <DEDUP_REMOVED lines=285> */
.L_x_668:
[----:B------:R-:W0:Y:S01]  /*30f0*/  LDGDEPBAR ;  /* 0x00000000000079af */ /* 0x000e220000000000 */
[C---:B------:R-:W-:Y:S02]  /*3100*/  IADD3 R0, R175.reuse, R185, RZ ;  /* 0x000000b9af007210 */ /* 0x040fe40007ffe0ff */
[-C--:B------:R-:W-:Y:S02]  /*3110*/  IADD3 R2, R175, R180.reuse, RZ ;  /* 0x000000b4af027210 */ /* 0x080fe40007ffe0ff */
[----:B------:R-:W-:Y:S02]  /*3120*/  IADD3 R3, R0, R180, RZ ;  /* 0x000000b400037210 */ /* 0x000fe40007ffe0ff */
[----:B-----5:R-:W-:Y:S02]  /*3130*/  FSETP.NEU.FTZ.AND P0, PT, R198, -INF , PT ;  /* 0xff800000c600780b */ /* 0x020fe40003f1d000 */
[----:B------:R-:W-:Y:S02]  /*3140*/  MOV R158, c[0x0][0x22c] ;  /* 0x00008b00009e7a02 */ /* 0x000fe40000000f00 */
[----:B------:R-:W-:Y:S03]  /*3150*/  ISETP.GT.AND P4, PT, R196, R226, PT ;  /* 0x000000e2c400720c */ /* 0x000fe60003f84270 */
        /* <DEDUP_REMOVED lines=112> */
[CC--:B-1----:R-:W-:Y:S01]  /*3860*/  @!P2 IMNMX R5, R4.reuse, R204.reuse, PT ;  /* 0x000000cc0405a217 */ /* 0x0c2fe20003800200 */
[----:B------:R-:W-:Y:S01]  /*3870*/  FMUL.FTZ R15, R15, c[0x0][0x2ec] ;  /* 0x0000bb000f0f7a20 */ /* 0x000fe20000410000 */
[----:B------:R-:W-:Y:S01]  /*3880*/  @!P2 IADD3 R4, R4, 0x8, RZ ;  /* 0x000000080404a810 */ /* 0x000fe20007ffe0ff */
[----:B------:R-:W-:Y:S01]  /*3890*/  FMUL.FTZ R16, R16, c[0x0][0x2ec] ;  /* 0x0000bb0010107a20 */ /* 0x000fe20000410000 */
[-C--:B------:R-:W-:Y:S01]  /*38a0*/  @!P2 ISETP.GE.AND P1, PT, R3, R5.reuse, PT ;  /* 0x000000050300a20c */ /* 0x080fe20003f26270 */
        /* <DEDUP_REMOVED lines=13> */
[C---:B------:R-:W-:Y:S04]  /*3980*/  FSETP.NEU.FTZ.AND P0, PT, R199.reuse, -INF , PT ;  /* 0xff800000c700780b */ /* 0x040fe80003f1d000 */
        /* <DEDUP_REMOVED lines=106> */
[----:B------:R-:W-:Y:S04]  /*4030*/  STS [R201+0x20400], R3 ;  /* 0x02040003c9007388 */ /* 0x000fe80000000800 */
[----:B------:R1:W-:Y:S01]  /*4040*/  STS [R202+0x20000], R2 ;  /* 0x02000002ca007388 */ /* 0x0003e20000000800 */
[----:B----4-:R-:W-:Y:S05]  /*4050*/  F2FP.PACK_AB R0, R150, R151 ;  /* 0x000000979600723e */ /* 0x010fea00000000ff */
[----:B------:R2:W-:Y:S04]  /*4060*/  STS [R202+0x20400], R0 ;  /* 0x02040000ca007388 */ /* 0x0005e80000000800 */
[----:B------:R-:W-:Y:S08]  /*4070*/  LDSM.16.M88.4 R16, [R176+0xc000] ;  /* 0x00c00000b010783b */ /* 0x000ff00000000200 */
[----:B------:R-:W3:Y:S08]  /*4080*/  LDSM.16.M88.4 R8, [R169+0x18000] ;  /* 0x01800000a908783b */ /* 0x000ef00000000200 */
[----:B------:R-:W3:Y:S08]  /*4090*/  LDSM.16.M88.4 R68, [R169+0x18800] ;  /* 0x01880000a944783b */ /* 0x000ef00000000200 */
[----:B-1----:R-:W4:Y:S04]  /*40a0*/  LDG.E R2, [R76.64] ;  /* 0x000000064c027981 */ /* 0x002f28000c1e1900 */
[----:B------:R-:W-:Y:S08]  /*40b0*/  LDSM.16.M88.4 R72, [R177+0xc000] ;  /* 0x00c00000b148783b */ /* 0x000ff00000000200 */
[----:B--2---:R-:W2:Y:S01]  /*40c0*/  LDG.E R0, [R76.64+0x20] ;  /* 0x000020064c007981 */ /* 0x004ea2000c1e1900 */
[C---:B---3--:R-:W-:Y:S08]  /*40d0*/  HMMA.16816.F32 R4, R16.reuse, R8, RZ ;  /* 0x000000081004723c */ /* 0x048ff000000018ff */
[C---:B------:R-:W-:Y:S08]  /*40e0*/  HMMA.16816.F32 R8, R16.reuse, R10, RZ ;  /* 0x0000000a1008723c */ /* 0x040ff000000018ff */
[C---:B------:R-:W-:Y:S08]  /*40f0*/  HMMA.16816.F32 R12, R16.reuse, R68, RZ ;  /* 0x00000044100c723c */ /* 0x040ff000000018ff */
        /* <DEDUP_REMOVED lines=76> */
[C---:B----4-:R-:W-:Y:S02]  /*45c0*/  FADD.FTZ R3, -R2.reuse, R5 ;  /* 0x0000000502037221 */ /* 0x050fe40000010100 */
[----:B------:R-:W-:Y:S02]  /*45d0*/  FADD.FTZ R4, -R2, R4 ;  /* 0x0000000402047221 */ /* 0x000fe40000010100 */
[----:B------:R-:W-:Y:S02]  /*45e0*/  FMUL.FTZ R3, R148, R3 ;  /* 0x0000000394037220 */ /* 0x000fe40000410000 */
[----:B------:R-:W-:Y:S02]  /*45f0*/  FMUL.FTZ R4, R94, R4 ;  /* 0x000000045e047220 */ /* 0x000fe40000410000 */
[C---:B------:R-:W-:Y:S02]  /*4600*/  FADD.FTZ R5, -R2.reuse, R8 ;  /* 0x0000000802057221 */ /* 0x040fe40000010100 */
[----:B------:R-:W-:Y:S02]  /*4610*/  FADD.FTZ R8, -R2, R9 ;  /* 0x0000000902087221 */ /* 0x000fe40000010100 */
[----:B------:R-:W-:Y:S02]  /*4620*/  FMUL.FTZ R5, R99, R5 ;  /* 0x0000000563057220 */ /* 0x000fe40000410000 */
[----:B------:R-:W-:Y:S01]  /*4630*/  FMUL.FTZ R8, R97, R8 ;  /* 0x0000000861087220 */ /* 0x000fe20000410000 */
[C---:B-1----:R-:W-:Y:S07]  /*4640*/  HMMA.16816.F32 R12, R68.reuse, R72, R12 ;  /* 0x00000048440c723c */ /* 0x042fee000000180c */
[----:B------:R-:W-:Y:S01]  /*4650*/  FFMA.FTZ R72, -R89, R89, 1 ;  /* 0x3f80000059487423 */ /* 0x000fe20000010159 */
[----:B------:R-:W-:Y:S04]  /*4660*/  HMMA.16816.F32 R16, R68, R74, R16 ;  /* 0x0000004a4410723c */ /* 0x000fe80000001810 */
[----:B------:R-:W-:Y:S03]  /*4670*/  FMUL.FTZ R72, R72, c[0x0][0x2ec] ;  /* 0x0000bb0048487a20 */ /* 0x000fe60000410000 */
[----:B------:R-:W-:Y:S02]  /*4680*/  FFMA.FTZ R71, -R83, R83, 1 ;  /* 0x3f80000053477423 */ /* 0x000fe40000010153 */
[----:B------:R-:W-:Y:S03]  /*4690*/  FMUL.FTZ R72, R4, R72 ;  /* 0x0000004804487220 */ /* 0x000fe60000410000 */
[----:B------:R-:W-:Y:S02]  /*46a0*/  FMUL.FTZ R71, R71, c[0x0][0x2ec] ;  /* 0x0000bb0047477a20 */ /* 0x000fe40000410000 */
[----:B------:R-:W-:Y:S02]  /*46b0*/  FFMA.FTZ R4, -R81, R81, 1 ;  /* 0x3f80000051047423 */ /* 0x000fe40000010151 */
[----:B------:R-:W-:Y:S02]  /*46c0*/  FMUL.FTZ R71, R3, R71 ;  /* 0x0000004703477220 */ /* 0x000fe40000410000 */
[----:B------:R-:W-:Y:S02]  /*46d0*/  FFMA.FTZ R3, -R82, R82, 1 ;  /* 0x3f80000052037423 */ /* 0x000fe40000010152 */
[C---:B------:R-:W-:Y:S02]  /*46e0*/  FADD.FTZ R12, -R2.reuse, R12 ;  /* 0x0000000c020c7221 */ /* 0x040fe40000010100 */
[C---:B------:R-:W-:Y:S02]  /*46f0*/  FADD.FTZ R9, -R2.reuse, R13 ;  /* 0x0000000d02097221 */ /* 0x040fe40000010100 */
[C---:B------:R-:W-:Y:S02]  /*4700*/  FADD.FTZ R68, -R2.reuse, R16 ;  /* 0x0000001002447221 */ /* 0x040fe40000010100 */
[----:B------:R-:W-:Y:S02]  /*4710*/  FADD.FTZ R17, -R2, R17 ;  /* 0x0000001102117221 */ /* 0x000fe40000010100 */
[----:B------:R-:W-:Y:S02]  /*4720*/  FMUL.FTZ R16, R3, c[0x0][0x2ec] ;  /* 0x0000bb0003107a20 */ /* 0x000fe40000410000 */
[----:B------:R-:W-:Y:S02]  /*4730*/  FMUL.FTZ R13, R4, c[0x0][0x2ec] ;  /* 0x0000bb00040d7a20 */ /* 0x000fe40000410000 */
[----:B------:R-:W-:Y:S02]  /*4740*/  FMUL.FTZ R16, R5, R16 ;  /* 0x0000001005107220 */ /* 0x000fe40000410000 */
[----:B------:R-:W-:Y:S02]  /*4750*/  FFMA.FTZ R70, -R88, R88, 1 ;  /* 0x3f80000058467423 */ /* 0x000fe40000010158 */
[----:B------:R-:W-:Y:S02]  /*4760*/  FFMA.FTZ R69, -R80, R80, 1 ;  /* 0x3f80000050457423 */ /* 0x000fe40000010150 */
[----:B------:R-:W-:Y:S02]  /*4770*/  FMUL.FTZ R4, R96, R68 ;  /* 0x0000004460047220 */ /* 0x000fe40000410000 */
[----:B------:R-:W-:Y:S02]  /*4780*/  FMUL.FTZ R5, R95, R17 ;  /* 0x000000115f057220 */ /* 0x000fe40000410000 */
[----:B------:R-:W-:Y:S02]  /*4790*/  FFMA.FTZ R68, -R79, R79, 1 ;  /* 0x3f8000004f447423 */ /* 0x000fe4000001014f */
[----:B------:R-:W-:Y:S02]  /*47a0*/  FFMA.FTZ R17, -R78, R78, 1 ;  /* 0x3f8000004e117423 */ /* 0x000fe4000001014e */
        /* <DEDUP_REMOVED lines=8> */
[C---:B--2---:R-:W-:Y:S02]  /*4830*/  FADD.FTZ R2, -R0.reuse, R6 ;  /* 0x0000000600027221 */ /* 0x044fe40000010100 */
[----:B------:R-:W-:Y:S02]  /*4840*/  FADD.FTZ R3, -R0, R7 ;  /* 0x0000000700037221 */ /* 0x000fe40000010100 */
[----:B------:R-:W-:Y:S02]  /*4850*/  FMUL.FTZ R68, R4, R68 ;  /* 0x0000004404447220 */ /* 0x000fe40000410000 */
[----:B------:R-:W-:Y:S02]  /*4860*/  FMUL.FTZ R17, R5, R17 ;  /* 0x0000001105117220 */ /* 0x000fe40000410000 */
[----:B------:R-:W-:Y:S02]  /*4870*/  FFMA.FTZ R4, -R93, R93, 1 ;  /* 0x3f8000005d047423 */ /* 0x000fe4000001015d */
[----:B------:R-:W-:Y:S02]  /*4880*/  FFMA.FTZ R5, -R92, R92, 1 ;  /* 0x3f8000005c057423 */ /* 0x000fe4000001015c */
[----:B------:R-:W-:Y:S02]  /*4890*/  FADD.FTZ R9, -R0, R11 ;  /* 0x0000000b00097221 */ /* 0x000fe40000010100 */
[----:B------:R-:W-:Y:S02]  /*48a0*/  FFMA.FTZ R7, -R90, R90, 1 ;  /* 0x3f8000005a077423 */ /* 0x000fe4000001015a */
[----:B------:R-:W-:Y:S02]  /*48b0*/  FMUL.FTZ R2, R157, R2 ;  /* 0x000000029d027220 */ /* 0x000fe40000410000 */
[----:B------:R-:W-:Y:S02]  /*48c0*/  FMUL.FTZ R3, R155, R3 ;  /* 0x000000039b037220 */ /* 0x000fe40000410000 */
[----:B------:R-:W-:Y:S02]  /*48d0*/  FMUL.FTZ R4, R4, c[0x0][0x2ec] ;  /* 0x0000bb0004047a20 */ /* 0x000fe40000410000 */
[----:B------:R-:W-:Y:S02]  /*48e0*/  FMUL.FTZ R5, R5, c[0x0][0x2ec] ;  /* 0x0000bb0005057a20 */ /* 0x000fe40000410000 */
[----:B------:R-:W-:Y:S02]  /*48f0*/  FMUL.FTZ R9, R152, R9 ;  /* 0x0000000998097220 */ /* 0x000fe40000410000 */
[----:B------:R-:W-:Y:S02]  /*4900*/  FMUL.FTZ R7, R7, c[0x0][0x2ec] ;  /* 0x0000bb0007077a20 */ /* 0x000fe40000410000 */
[----:B------:R-:W-:Y:S02]  /*4910*/  FMUL.FTZ R13, R8, R13 ;  /* 0x0000000d080d7220 */ /* 0x000fe40000410000 */
[----:B------:R-:W-:Y:S02]  /*4920*/  FADD.FTZ R6, -R0, R10 ;  /* 0x0000000a00067221 */ /* 0x000fe40000010100 */
[----:B------:R-:W-:Y:S02]  /*4930*/  FMUL.FTZ R4, R2, R4 ;  /* 0x0000000402047220 */ /* 0x000fe40000410000 */
[----:B------:R-:W-:Y:S02]  /*4940*/  FMUL.FTZ R5, R3, R5 ;  /* 0x0000000503057220 */ /* 0x000fe40000410000 */
[C---:B------:R-:W-:Y:S02]  /*4950*/  FADD.FTZ R3, -R0.reuse, R14 ;  /* 0x0000000e00037221 */ /* 0x040fe40000010100 */
[C---:B------:R-:W-:Y:S02]  /*4960*/  FADD.FTZ R14, -R0.reuse, R15 ;  /* 0x0000000f000e7221 */ /* 0x040fe40000010100 */
[----:B------:R-:W-:Y:S02]  /*4970*/  FFMA.FTZ R8, -R91, R91, 1 ;  /* 0x3f8000005b087423 */ /* 0x000fe4000001015b */
[C---:B------:R-:W-:Y:S02]  /*4980*/  FADD.FTZ R18, -R0.reuse, R18 ;  /* 0x0000001200127221 */ /* 0x040fe40000010100 */
        /* <DEDUP_REMOVED lines=47> */
.L_x_666:
        /* <DEDUP_REMOVED lines=107> */
.L_x_667:
        /* <DEDUP_REMOVED lines=461> */
.L_x_669:
        /* <DEDUP_REMOVED lines=15> */
.L_x_670:
        /* <DEDUP_REMOVED lines=43> */
.L_x_672:
[----:B------:R-:W-:Y:S05]  /*73a0*/  BSYNC B0 ;  /* 0x0000000000007941 */ /* 0x000fea0003800000 */
.L_x_671:
        /* <DEDUP_REMOVED lines=17> */
.L_x_674:
[----:B------:R-:W-:Y:S05]  /*74c0*/  BSYNC B0 ;  /* 0x0000000000007941 */ /* 0x000fea0003800000 */
.L_x_673:
        /* <DEDUP_REMOVED lines=22> */
.L_x_676:
[----:B------:R-:W-:Y:S05]  /*7630*/  BSYNC B0 ;  /* 0x0000000000007941 */ /* 0x000fea0003800000 */
.L_x_675:
        /* <DEDUP_REMOVED lines=14> */
.L_x_665:
[----:B------:R-:W-:Y:S05]  /*7720*/  BSYNC B1 ;  /* 0x0000000000017941 */ /* 0x000fea0003800000 */
.L_x_651:
[----:B------:R-:W-:-:S04]  /*7730*/  IADD3 R230, R230, c[0x0][0xc], RZ ;  /* 0x00000300e6e67a10 */ /* 0x000fc80007ffe0ff */
[----:B------:R-:W-:-:S13]  /*7740*/  ISETP.GE.AND P0, PT, R230, UR4, PT ;  /* 0x00000004e6007c0c */ /* 0x000fda000bf06270 */
[----:B------:R-:W-:Y:S01]  /*7750*/  @P0 CALL.REL.NOINC `(.L_x_677) ;  /* 0x0000001000000944 */ /* 0x000fe20003c00000 */
[----:B------:R-:W-:Y:S05]  /*7760*/  BRA `(.L_x_678) ;  /* 0xffff914000007947 */ /* 0x000fea000383ffff */
.L_x_677:
[----:B------:R-:W-:Y:S05]  /*7770*/  EXIT ;  /* 0x000000000000794d */ /* 0x000fea0003800000 */
.L_x_679:
        /* <DEDUP_REMOVED lines=16> */
.L_x_817:


//--------------------- .text._ZN5flash44flash_bwd_dq_dk_dv_loop_seqk_parallel_kernelI23Flash_bwd_kernel_traitsILi192ELi64ELi64ELi8ELi4ELi2ELi2ELb0ELb0EN7cutlass6half_tE19Flash_kernel_traitsILi192ELi64ELi64ELi8ES3_EELb1ELb1ELb0ELb1ELb0ELb0ELb0EEEvNS_16Flash_bwd_paramsE --------------------------
	.section	.text._ZN5flash44flash_bwd_dq_dk_dv_loop_seqk_parallel_kernelI23Flash_bwd_kernel_traitsILi192ELi64ELi64ELi8ELi4ELi2ELi2ELb0ELb0EN7cutlass6half_tE19Flash_kernel_traitsILi192ELi64ELi64ELi8ES3_EELb1ELb1ELb0ELb1ELb0ELb0ELb0EEEvNS_16Flash_bwd_paramsE,"ax",@progbits
	.sectioninfo	@"SHI_REGISTERS=255"
	.align	128
        .global         _ZN5flash44flash_bwd_dq_dk_dv_loop_seqk_parallel_kernelI23Flash_bwd_kernel_traitsILi192ELi64ELi64ELi8ELi4ELi2ELi2ELb0ELb0EN7cutlass6half_tE19Flash_kernel_traitsILi192ELi64ELi64ELi8ES3_EELb1ELb1ELb0ELb1ELb0ELb0ELb0EEEvNS_16Flash_bwd_paramsE
        .type           _ZN5flash44flash_bwd_dq_dk_dv_loop_seqk_parallel_kernelI23Flash_bwd_kernel_traitsILi192ELi64ELi64ELi8ELi4ELi2ELi2ELb0ELb0EN7cutlass6half_tE19Flash_kernel_traitsILi192ELi64ELi64ELi8ES3_EELb1ELb1ELb0ELb1ELb0ELb0ELb0EEEvNS_16Flash_bwd_paramsE,@function
        .size           _ZN5flash44flash_bwd_dq_dk_dv_loop_seqk_parallel_kernelI23Flash_bwd_kernel_traitsILi192ELi64ELi64ELi8ELi4ELi2ELi2ELb0ELb0EN7cutlass6half_tE19Flash_kernel_traitsILi192ELi64ELi64ELi8ES3_EELb1ELb1ELb0ELb1ELb0ELb0ELb0EEEvNS_16Flash_bwd_paramsE,(.L_x_818 - _ZN5flash44flash_bwd_dq_dk_dv_loop_seqk_parallel_kernelI23Flash_bwd_kernel_traitsILi192ELi64ELi64ELi8ELi4ELi2ELi2ELb0ELb0EN7cutlass6half_tE19Flash_kernel_traitsILi192ELi64ELi64ELi8ES3_EELb1ELb1ELb0ELb1ELb0ELb0ELb0EEEvNS_16Flash_bwd_paramsE)
        .other          _ZN5flash44flash_bwd_dq_dk_dv_loop_seqk_parallel_kernelI23Flash_bwd_kernel_traitsILi192ELi64ELi64ELi8ELi4ELi2ELi2ELb0ELb0EN7cutlass6half_tE19Flash_kernel_traitsILi192ELi64ELi64ELi8ES3_EELb1ELb1ELb0ELb1ELb0ELb0ELb0EEEvNS_16Flash_bwd_paramsE,@"STO_CUDA_ENTRY STV_DEFAULT"
_ZN5flash44flash_bwd_dq_dk_dv_loop_seqk_parallel_kernelI23Flash_bwd_kernel_traitsILi192ELi64ELi64ELi8ELi4ELi2ELi2ELb0ELb0EN7cutlass6half_tE19Flash_kernel_traitsILi192ELi64ELi64ELi8ES3_EELb1ELb1ELb0ELb1ELb0ELb0ELb0EEEvNS_16Flash_bwd_paramsE:
.text._ZN5flash44flash_bwd_dq_dk_dv_loop_seqk_parallel_kernelI23Flash_bwd_kernel_traitsILi192ELi64ELi64ELi8ELi4ELi2ELi2ELb0ELb0EN7cutlass6half_tE19Flash_kernel_traitsILi192ELi64ELi64ELi8ES3_EELb1ELb1ELb0ELb1ELb0ELb0ELb0EEEvNS_16Flash_bwd_paramsE:
        /* <DEDUP_REMOVED lines=18> */
[CC--:B------:R-:W-:Y:S02]  /*0120*/  LEA.HI R11, R2.reuse, R8.reuse, RZ, 0x3 ;  /* 0x00000008020b7211 */ /* 0x0c0fe400078f18ff */
[CC--:B------:R-:W-:Y:S02]  /*0130*/  LEA.HI R4, R2.reuse, R8.reuse, RZ, 0x4 ;  /* 0x0000000802047211 */ /* 0x0c0fe400078f20ff */
[CC--:B------:R-:W-:Y:S02]  /*0140*/  LEA.HI R13, R2.reuse, R8.reuse, RZ, 0x7 ;  /* 0x00000008020d7211 */ /* 0x0c0fe400078f38ff */
[CC--:B------:R-:W-:Y:S02]  /*0150*/  LEA.HI R14, R2.reuse, R8.reuse, RZ, 0x6 ;  /* 0x00000008020e7211 */ /* 0x0c0fe400078f30ff */
[----:B------:R-:W-:-:S02]  /*0160*/  LEA.HI R2, R2, R8, RZ, 0x2 ;  /* 0x0000000802027211 */ /* 0x000fc400078f10ff */
[----:B------:R-:W-:Y:S02]  /*0170*/  LOP3.LUT R3, R0, 0xffffffe0, RZ, 0xc0, !PT ;  /* 0xffffffe000037812 */ /* 0x000fe400078ec0ff */
[----:B------:R-:W-:Y:S02]  /*0180*/  LOP3.LUT R5, R11, 0xfffffff8, RZ, 0xc0, !PT ;  /* 0xfffffff80b057812 */ /* 0x000fe400078ec0ff */
[----:B------:R-:W-:Y:S01]  /*0190*/  LOP3.LUT R6, R4, 0xfffffff0, RZ, 0xc0, !PT ;  /* 0xfffffff004067812 */ /* 0x000fe200078ec0ff */
[----:B------:R-:W-:Y:S01]  /*01a0*/  IMAD.IADD R10, R8, 0x1, -R3 ;  /* 0x00000001080a7824 */ /* 0x000fe200078e0a03 */
        /* <DEDUP_REMOVED lines=8> */
[----:B------:R-:W-:-:S02]  /*0230*/  LEA.HI R0, R0, R3, RZ, 0x1 ;  /* 0x0000000300007211 */ /* 0x000fc400078f08ff */
[--C-:B------:R-:W-:Y:S02]  /*0240*/  SHF.R.S32.HI R7, RZ, 0x2, R2.reuse ;  /* 0x00000002ff077819 */ /* 0x100fe40000011402 */
[----:B------:R-:W-:Y:S02]  /*0250*/  LOP3.LUT R0, R0, 0xfffffffe, RZ, 0xc0, !PT ;  /* 0xfffffffe00007812 */ /* 0x000fe400078ec0ff */
[----:B------:R-:W-:Y:S02]  /*0260*/  SHF.R.S32.HI R2, RZ, 0x1f, R2 ;  /* 0x0000001fff027819 */ /* 0x000fe40000011402 */
[----:B------:R-:W-:Y:S01]  /*0270*/  SHF.R.S32.HI R245, RZ, 0x3, R11 ;  /* 0x00000003fff57819 */ /* 0x000fe2000001140b */
[----:B------:R-:W-:Y:S01]  /*0280*/  IMAD.IADD R181, R3, 0x1, -R0 ;  /* 0x0000000103b57824 */ /* 0x000fe200078e0a00 */
[----:B------:R-:W-:Y:S02]  /*0290*/  LEA.HI R4, R4, R6, RZ, 0x1 ;  /* 0x0000000604047211 */ /* 0x000fe400078f08ff */
[----:B------:R-:W-:Y:S01]  /*02a0*/  LEA.HI R8, R8, R3, RZ, 0x2 ;  /* 0x0000000308087211 */ /* 0x000fe200078f10ff */
[----:B------:R-:W-:Y:S01]  /*02b0*/  IMAD.SHL.U32 R0, R245, 0x40, RZ ;  /* 0x00000040f5007824 */ /* 0x000fe200078e00ff */
[----:B------:R-:W-:-:S02]  /*02c0*/  LEA.HI R2, R2, R7, RZ, 0x3 ;  /* 0x0000000702027211 */ /* 0x000fc400078f18ff */
[----:B------:R-:W-:Y:S02]  /*02d0*/  LOP3.LUT R4, R4, 0xfffffffe, RZ, 0xc0, !PT ;  /* 0xfffffffe04047812 */ /* 0x000fe400078ec0ff */
[----:B------:R-:W-:Y:S02]  /*02e0*/  LOP3.LUT R8, R8, 0xfffffffc, RZ, 0xc0, !PT ;  /* 0xfffffffc08087812 */ /* 0x000fe400078ec0ff */
[----:B------:R-:W-:Y:S01]  /*02f0*/  LOP3.LUT R2, R2, 0xfffffff8, RZ, 0xc0, !PT ;  /* 0xfffffff802027812 */ /* 0x000fe200078ec0ff */
[----:B------:R-:W-:Y:S01]  /*0300*/  IMAD.IADD R12, R6, 0x1, -R4 ;  /* 0x00000001060c7824 */ /* 0x000fe200078e0a04 */
[----:B------:R-:W-:Y:S01]  /*0310*/  LOP3.LUT R0, R0, 0x1c0, RZ, 0xc0, !PT ;  /* 0x000001c000007812 */ /* 0x000fe200078ec0ff */
[----:B------:R-:W-:Y:S01]  /*0320*/  IMAD.IADD R16, R3, 0x1, -R8 ;  /* 0x0000000103107824 */ /* 0x000fe200078e0a08 */
[----:B------:R-:W-:Y:S01]  /*0330*/  LOP3.LUT P4, RZ, R5, 0x4, RZ, 0xc0, !PT ;  /* 0x0000000405ff7812 */ /* 0x000fe2000788c0ff */
[----:B------:R-:W-:Y:S01]  /*0340*/  IMAD.IADD R4, R7, 0x1, -R2 ;  /* 0x0000000107047824 */ /* 0x000fe200078e0a02 */
[----:B------:R-:W-:Y:S01]  /*0350*/  SHF.R.U32.HI R3, RZ, 0x3, R0 ;  /* 0x00000003ff037819 */ /* 0x000fe20000011600 */
[----:B------:R-:W-:Y:S01]  /*0360*/  IMAD.SHL.U32 R174, R12, 0x200, RZ ;  /* 0x000002000cae7824 */ /* 0x000fe200078e00ff */
[----:B------:R-:W-:Y:S01]  /*0370*/  LOP3.LUT R2, R0, 0x38, R204, 0xf8, !PT ;  /* 0x0000003800027812 */ /* 0x000fe200078ef8cc */
[C---:B------:R-:W-:Y:S01]  /*0380*/  IMAD.SHL.U32 R0, R5.reuse, 0x40, RZ ;  /* 0x0000004005007824 */ /* 0x040fe200078e00ff */
[----:B------:R-:W-:Y:S01]  /*0390*/  LOP3.LUT P3, RZ, R5, 0x2, RZ, 0xc0, !PT ;  /* 0x0000000205ff7812 */ /* 0x000fe2000786c0ff */
[----:B------:R-:W-:Y:S01]  /*03a0*/  STL [R1+0x28], R16 ;  /* 0x0000281001007387 */ /* 0x000fe20000100800 */
[----:B------:R-:W-:-:S02]  /*03b0*/  SHF.R.S32.HI R6, RZ, 0x1f, R10 ;  /* 0x0000001fff067819 */ /* 0x000fc4000001140a */
[----:B------:R-:W-:Y:S02]  /*03c0*/  SHF.R.S32.HI R5, RZ, 0x1f, R9 ;  /* 0x0000001fff057819 */ /* 0x000fe40000011409 */
[----:B------:R-:W-:Y:S01]  /*03d0*/  LOP3.LUT R7, R2, R3, RZ, 0x3c, !PT ;  /* 0x0000000302077212 */ /* 0x000fe200078e3cff */
[----:B------:R-:W-:Y:S01]  /*03e0*/  IMAD.SHL.U32 R2, R181, 0x10, RZ ;  /* 0x00000010b5027824 */ /* 0x000fe200078e00ff */
[----:B------:R-:W-:Y:S02]  /*03f0*/  LOP3.LUT R0, R0, 0x1c0, RZ, 0xc0, !PT ;  /* 0x000001c000007812 */ /* 0x000fe400078ec0ff */
[----:B------:R-:W-:Y:S02]  /*0400*/  LEA.HI R207, R6, R10, RZ, 0x2 ;  /* 0x0000000a06cf7211 */ /* 0x000fe400078f10ff */
[----:B------:R-:W-:Y:S02]  /*0410*/  LEA.HI R10, R5, R9, RZ, 0x3 ;  /* 0x00000009050a7211 */ /* 0x000fe400078f18ff */
[----:B------:R-:W-:-:S02]  /*0420*/  LOP3.LUT R5, R0, 0x10, R2, 0xf8, !PT ;  /* 0x0000001000057812 */ /* 0x000fc400078ef802 */
[----:B------:R-:W-:Y:S02]  /*0430*/  LOP3.LUT R2, R4, 0x1, RZ, 0xc0, !PT ;  /* 0x0000000104027812 */ /* 0x000fe400078ec0ff */
[----:B------:R-:W-:Y:S02]  /*0440*/  LOP3.LUT R171, R0, 0x8, R11, 0xf8, !PT ;  /* 0x0000000800ab7812 */ /* 0x000fe400078ef80b */
[----:B------:R-:W-:Y:S02]  /*0450*/  LOP3.LUT R3, R10, 0xfffffff8, RZ, 0xc0, !PT ;  /* 0xfffffff80a037812 */ /* 0x000fe400078ec0ff */
[----:B------:R-:W-:Y:S02]  /*0460*/  SHF.R.S32.HI R6, RZ, 0x7, R13 ;  /* 0x00000007ff067819 */ /* 0x000fe4000001140d */
[----:B------:R-:W-:Y:S01]  /*0470*/  SHF.R.U32.HI R0, RZ, 0x3, R0 ;  /* 0x00000003ff007819 */ /* 0x000fe20000011600 */
[----:B------:R-:W-:Y:S01]  /*0480*/  IMAD.IADD R9, R9, 0x1, -R3 ;  /* 0x0000000109097824 */ /* 0x000fe200078e0a03 */
[----:B------:R-:W-:Y:S01]  /*0490*/  ISETP.NE.U32.AND P0, PT, R2, 0x1, PT ;  /* 0x000000010200780c */ /* 0x000fe20003f05070 */
[----:B------:R-:W-:Y:S01]  /*04a0*/  IMAD R3, R6, 0x800, R174 ;  /* 0x0000080006037824 */ /* 0x000fe200078e02ae */
[----:B------:R-:W-:-:S02]  /*04b0*/  LOP3.LUT R171, R171, R0, RZ, 0x3c, !PT ;  /* 0x00000000abab7212 */ /* 0x000fc400078e3cff */
[----:B------:R-:W-:Y:S02]  /*04c0*/  SHF.R.S32.HI R2, RZ, 0x6, R14 ;  /* 0x00000006ff027819 */ /* 0x000fe4000001140e */
[C---:B------:R-:W-:Y:S01]  /*04d0*/  R2P PR, R4.reuse, 0x6 ;  /* 0x0000000604007804 */ /* 0x040fe20000000000 */
[----:B------:R-:W-:Y:S01]  /*04e0*/  IMAD.SHL.U32 R4, R4, 0x40, RZ ;  /* 0x0000004004047824 */ /* 0x000fe200078e00ff */
[----:B------:R-:W-:Y:S01]  /*04f0*/  LOP3.LUT R5, R5, 0x8, R11, 0xf8, !PT ;  /* 0x0000000805057812 */ /* 0x000fe200078ef80b */
[----:B------:R-:W-:Y:S01]  /*0500*/  IMAD.IADD R171, R3, 0x1, R171 ;  /* 0x0000000103ab7824 */ /* 0x000fe200078e02ab */
[----:B------:R-:W-:Y:S01]  /*0510*/  SEL R169, R169, 0xffffffe0, !P3 ;  /* 0xffffffe0a9a97807 */ /* 0x000fe20005800000 */
[----:B------:R-:W-:Y:S01]  /*0520*/  IMAD R3, R2, 0x200, R7 ;  /* 0x0000020002037824 */ /* 0x000fe200078e0207 */
[----:B------:R-:W-:Y:S01]  /*0530*/  LOP3.LUT R174, R174, R5, R0, 0xf6, !PT ;  /* 0x00000005aeae7212 */ /* 0x000fe200078ef600 */
[----:B------:R-:W-:Y:S01]  /*0540*/  IMAD.SHL.U32 R2, R2, 0x8, RZ ;  /* 0x0000000802027824 */ /* 0x000fe200078e00ff */
[----:B------:R-:W-:Y:S01]  /*0550*/  LOP3.LUT R0, R4, 0x1c0, RZ, 0xc0, !PT ;  /* 0x000001c004007812 */ /* 0x000fe200078ec0ff */
[----:B------:R-:W-:Y:S01]  /*0560*/  IMAD.SHL.U32 R5, R6, 0x20, RZ ;  /* 0x0000002006057824 */ /* 0x000fe200078e00ff */
[----:B------:R1:W-:Y:S01]  /*0570*/  STL [R1+0x30], R3 ;  /* 0x0000300301007387 */ /* 0x0003e20000100800 */
[----:B------:R-:W-:Y:S01]  /*0580*/  IMAD.SHL.U32 R4, R12, 0x20, RZ ;  /* 0x000000200c047824 */ /* 0x000fe200078e00ff */
[----:B------:R-:W-:Y:S01]  /*0590*/  LOP3.LUT R2, R2, 0x18, RZ, 0xc0, !PT ;  /* 0x0000001802027812 */ /* 0x000fe200078ec0ff */
[----:B------:R-:W-:Y:S01]  /*05a0*/  IMAD.SHL.U32 R6, R9, 0x40, RZ ;  /* 0x0000004009067824 */ /* 0x000fe200078e00ff */
[----:B------:R-:W-:Y:S01]  /*05b0*/  LOP3.LUT R5, R0, 0x20, R5, 0xf8, !PT ;  /* 0x0000002000057812 */ /* 0x000fe200078ef805 */
[----:B------:R-:W-:Y:S01]  /*05c0*/  IMAD.SHL.U32 R7, R15, 0x2, RZ ;  /* 0x000000020f077824 */ /* 0x000fe200078e00ff */
[----:B------:R-:W-:Y:S01]  /*05d0*/  LOP3.LUT R8, R2, 0x20, R4, 0xf8, !PT ;  /* 0x0000002002087812 */ /* 0x000fe200078ef804 */
[----:B------:R-:W-:Y:S01]  /*05e0*/  IMAD R169, R171, 0x2, R169 ;  /* 0x00000002aba97824 */ /* 0x000fe200078e02a9 */
[----:B------:R-:W-:Y:S01]  /*05f0*/  SEL R173, R173, 0xffffffc0, !P4 ;  /* 0xffffffc0adad7807 */ /* 0x000fe20006000000 */
[----:B------:R-:W-:Y:S01]  /*0600*/  IMAD R4, R16, 0x400, R7 ;  /* 0x0000040010047824 */ /* 0x000fe200078e0207 */
[----:B------:R-:W-:Y:S01]  /*0610*/  SEL R213, R213, 0x10, !P0 ;  /* 0x00000010d5d57807 */ /* 0x000fe20004000000 */
[C---:B------:R-:W-:Y:S01]  /*0620*/  IMAD.SHL.U32 R172, R171.reuse, 0x2, RZ ;  /* 0x00000002abac7824 */ /* 0x040fe200078e00ff */
[----:B------:R-:W-:Y:S01]  /*0630*/  SHF.R.S32.HI R207, RZ, 0x2, R207 ;  /* 0x00000002ffcf7819 */ /* 0x000fe200000114cf */
[----:B------:R-:W-:-:S02]  /*0640*/  IMAD R171, R171, 0x2, R173 ;  /* 0x00000002abab7824 */ /* 0x000fc400078e02ad */
[----:B------:R-:W-:Y:S02]  /*0650*/  IMAD.IADD R170, R173, 0x1, R169 ;  /* 0x00000001adaa7824 */ /* 0x000fe400078e02a9 */
[----:B------:R-:W-:Y:S02]  /*0660*/  IMAD R173, R174, 0x2, R173 ;  /* 0x00000002aead7824 */ /* 0x000fe400078e02ad */
[----:B------:R-:W-:Y:S02]  /*0670*/  IMAD R207, R16, 0x10, R207 ;  /* 0x0000001010cf7824 */ /* 0x000fe400078e02cf */
[----:B------:R-:W-:Y:S01]  /*0680*/  IMAD.SHL.U32 R174, R174, 0x2, RZ ;  /* 0x00000002aeae7824 */ /* 0x000fe200078e00ff */
[----:B-1----:R-:W-:-:S04]  /*0690*/  SHF.R.U32.HI R3, RZ, 0x3, R0 ;  /* 0x00000003ff037819 */ /* 0x002fc80000011600 */
[----:B------:R-:W-:Y:S02]  /*06a0*/  LOP3.LUT R9, R3, R0, R2, 0x1e, !PT ;  /* 0x0000000003097212 */ /* 0x000fe400078e1e02 */
[----:B------:R-:W-:Y:S01]  /*06b0*/  LOP3.LUT R0, R5, R3, RZ, 0x3c, !PT ;  /* 0x0000000305007212 */ /* 0x000fe200078e3cff */
[----:B------:R-:W-:Y:S01]  /*06c0*/  IMAD.SHL.U32 R5, R10, 0x40, RZ ;  /* 0x000000400a057824 */ /* 0x000fe200078e00ff */
        /* <DEDUP_REMOVED lines=24> */
.L_x_726:
[----:B-1--4-:R-:W1:Y:S01]  /*0850*/  S2R R34, SR_CTAID.Y ;  /* 0x0000000000227919 */ /* 0x012e620000002600 */
[----:B--2---:R-:W2:Y:S01]  /*0860*/  LDC.U8 R0, c[0x0][0x312] ;  /* 0x0000c480ff007b82 */ /* 0x004ea20000000000 */
[----:B------:R-:W-:Y:S02]  /*0870*/  ISETP.NE.U32.AND P2, PT, RZ, c[0x0][0x240], PT ;  /* 0x00009000ff007a0c */ /* 0x000fe40003f45070 */
[----:B------:R-:W-:Y:S02]  /*0880*/  ISETP.EQ.U32.AND P5, PT, RZ, c[0x0][0x248], PT ;  /* 0x00009200ff007a0c */ /* 0x000fe40003fa2070 */
[----:B------:R-:W-:-:S02]  /*0890*/  ISETP.NE.AND.EX P2, PT, RZ, c[0x0][0x244], PT, P2 ;  /* 0x00009100ff007a0c */ /* 0x000fc40003f45320 */
[----:B------:R-:W-:Y:S01]  /*08a0*/  ISETP.NE.U32.AND P3, PT, RZ, c[0x0][0x250], PT ;  /* 0x00009400ff007a0c */ /* 0x000fe20003f65070 */
[----:B------:R-:W-:-:S03]  /*08b0*/  IMAD.MOV.U32 R35, RZ, RZ, -0x1 ;  /* 0xffffffffff237424 */ /* 0x000fc600078e00ff */
[----:B------:R-:W-:Y:S01]  /*08c0*/  ISETP.NE.AND.EX P3, PT, RZ, c[0x0][0x254], PT, P3 ;  /* 0x00009500ff007a0c */ /* 0x000fe20003f65330 */
[----:B-1----:R-:W-:Y:S01]  /*08d0*/  IMAD.SHL.U32 R8, R34, 0x4, RZ ;  /* 0x0000000422087824 */ /* 0x002fe200078e00ff */
        /* <DEDUP_REMOVED lines=26> */
.L_x_680:
        /* <DEDUP_REMOVED lines=45> */
.L_x_682:
        /* <DEDUP_REMOVED lines=15> */
.L_x_683:
        /* <DEDUP_REMOVED lines=22> */
[----:B--2---:R-:W-:-:S02]  /*0fa0*/  ISETP.NE.AND P3, PT, R15, RZ, PT ;  /* 0x000000ff0f00720c */ /* 0x004fc40003f65270 */
        /* <DEDUP_REMOVED lines=9> */
[C---:B------:R-:W-:Y:S02]  /*1040*/  @!P1 IMAD R6, R34.reuse, c[0x0][0x36c], R6 ;  /* 0x0000db0022069a24 */ /* 0x040fe400078e0206 */
        /* <DEDUP_REMOVED lines=12> */
[C---:B------:R-:W-:Y:S01]  /*1110*/  IMAD R7, R18.reuse, R4, R7 ;  /* 0x0000000412077224 */ /* 0x040fe200078e0207 */
[----:B------:R-:W-:Y:S01]  /*1120*/  IADD3.X R8, R17, R8, RZ, P2, !PT ;  /* 0x0000000811087210 */ /* 0x000fe200017fe4ff */
[----:B------:R-:W-:Y:S01]  /*1130*/  IMAD.WIDE.U32 R4, R18, R0, RZ ;  /* 0x0000000012047225 */ /* 0x000fe200078e00ff */
[----:B-----5:R-:W-:Y:S02]  /*1140*/  ISETP.NE.AND P2, PT, R22, RZ, PT ;  /* 0x000000ff1600720c */ /* 0x020fe40003f45270 */
[----:B------:R-:W-:Y:S01]  /*1150*/  @!P5 IADD3 R2, R2, 0x1, RZ ;  /* 0x000000010202d810 */ /* 0x000fe20007ffe0ff */
[----:B------:R-:W-:Y:S01]  /*1160*/  @!P5 IMAD.IADD R3, R3, 0x1, -R11 ;  /* 0x000000010303d824 */ /* 0x000fe200078e0a0b */
[----:B------:R-:W-:Y:S01]  /*1170*/  ISETP.NE.AND P5, PT, RZ, c[0x0][0x1c8], PT ;  /* 0x00007200ff007a0c */ /* 0x000fe20003fa5270 */
[----:B------:R-:W-:-:S03]  /*1180*/  IMAD.IADD R15, R13, 0x1, R7 ;  /* 0x000000010d0f7824 */ /* 0x000fc600078e0207 */
[----:B------:R-:W-:Y:S01]  /*1190*/  ISETP.GE.U32.AND P6, PT, R3, R11, PT ;  /* 0x0000000b0300720c */ /* 0x000fe20003fc6070 */
[C---:B------:R-:W-:Y:S02]  /*11a0*/  IMAD R3, R19.reuse, R0, RZ ;  /* 0x0000000013037224 */ /* 0x040fe400078e02ff */
[----:B------:R-:W-:Y:S01]  /*11b0*/  IMAD R11, R19, R6, RZ ;  /* 0x00000006130b7224 */ /* 0x000fe200078e02ff */
[----:B------:R-:W-:Y:S01]  /*11c0*/  SEL R19, R12, R4, !P1 ;  /* 0x000000040c137207 */ /* 0x000fe20004800000 */
[----:B------:R-:W-:Y:S01]  /*11d0*/  @P3 IMAD R4, R34, c[0x0][0x214], RZ ;  /* 0x0000850022043a24 */ /* 0x000fe200078e02ff */
[----:B------:R-:W-:Y:S01]  /*11e0*/  @P1 IADD3 R15, R5, R3, RZ ;  /* 0x00000003050f1210 */ /* 0x000fe20007ffe0ff */
[----:B----4-:R-:W-:-:S03]  /*11f0*/  IMAD.WIDE.U32 R12, R20, c[0x0][0x3d8], RZ ;  /* 0x0000f600140c7a25 */ /* 0x010fc600078e00ff */
[----:B------:R-:W-:Y:S01]  /*1200*/  @P3 SEL R3, R4, R0, !P1 ;  /* 0x0000000004033207 */ /* 0x000fe20004800000 */
[----:B------:R-:W-:Y:S01]  /*1210*/  IMAD R4, R20, c[0x0][0x3dc], R13 ;  /* 0x0000f70014047a24 */ /* 0x000fe200078e020d */
[----:B------:R-:W-:Y:S01]  /*1220*/  SEL R23, R12, RZ, P2 ;  /* 0x000000ff0c177207 */ /* 0x000fe20001000000 */
[----:B------:R-:W-:Y:S01]  /*1230*/  IMAD R11, R18, R8, R11 ;  /* 0x00000008120b7224 */ /* 0x000fe200078e020b */
[----:B------:R-:W-:Y:S01]  /*1240*/  @P6 IADD3 R2, R2, 0x1, RZ ;  /* 0x0000000102026810 */ /* 0x000fe20007ffe0ff */
[----:B------:R-:W-:Y:S01]  /*1250*/  @P3 IMAD R8, R248, c[0x0][0x234], R3 ;  /* 0x00008d00f8083a24 */ /* 0x000fe200078e0203 */
[----:B------:R-:W-:Y:S01]  /*1260*/  SHF.R.S32.HI R20, RZ, 0x1f, R16 ;  /* 0x0000001fff147819 */ /* 0x000fe20000011410 */
[----:B------:R-:W-:Y:S01]  /*1270*/  IMAD.WIDE.U32 R6, R18, R6, RZ ;  /* 0x0000000612067225 */ /* 0x000fe200078e00ff */
[----:B------:R-:W-:-:S03]  /*1280*/  SEL R18, R4, RZ, P2 ;  /* 0x000000ff04127207 */ /* 0x000fc60001000000 */
[----:B------:R-:W-:Y:S02]  /*1290*/  IMAD.MOV.U32 R13, RZ, RZ, R2 ;  /* 0x000000ffff0d7224 */ /* 0x000fe400078e0002 */
[----:B------:R-:W-:Y:S02]  /*12a0*/  @!P3 IMAD R5, R34, c[0x0][0x1c0], R248 ;  /* 0x000070002205ba24 */ /* 0x000fe400078e02f8 */
[----:B------:R-:W-:Y:S01]  /*12b0*/  IMAD R3, R248, c[0x0][0x22c], RZ ;  /* 0x00008b00f8037a24 */ /* 0x000fe200078e02ff */
[----:B------:R-:W-:Y:S01]  /*12c0*/  @!P4 IADD3 R13, -R13, RZ, RZ ;  /* 0x000000ff0d0dc210 */ /* 0x000fe20007ffe1ff */
[----:B------:R-:W-:Y:S01]  /*12d0*/  @!P3 IMAD R8, R5, c[0x0][0x214], RZ ;  /* 0x000085000508ba24 */ /* 0x000fe200078e02ff */
[----:B------:R-:W-:Y:S02]  /*12e0*/  @!P5 LOP3.LUT R13, RZ, c[0x0][0x1c8], RZ, 0x33, !PT ;  /* 0x00007200ff0dda12 */ /* 0x000fe400078e33ff */
[----:B------:R-:W-:Y:S02]  /*12f0*/  SHF.R.S32.HI R12, RZ, 0x1f, R3 ;  /* 0x0000001fff0c7819 */ /* 0x000fe40000011403 */
[----:B------:R-:W-:-:S02]  /*1300*/  IADD3 R5, R7, R11, RZ ;  /* 0x0000000b07057210 */ /* 0x000fc40007ffe0ff */
        /* <DEDUP_REMOVED lines=9> */
.L_x_684:
[----:B------:R-:W-:-:S04]  /*13a0*/  IMAD R0, R34, c[0x0][0x1c0], R248 ;  /* 0x0000700022007a24 */ /* 0x000fc800078e02f8 */
[----:B------:R-:W-:Y:S02]  /*13b0*/  IMAD R0, R0, c[0x0][0x224], RZ ;  /* 0x0000890000007a24 */ /* 0x000fe400078e02ff */
.L_x_685:
[----:B------:R-:W2:Y:S01]  /*13c0*/  S2R R31, SR_TID.X ;  /* 0x00000000001f7919 */ /* 0x000ea20000002100 */
[----:B------:R-:W-:Y:S01]  /*13d0*/  IMAD R33, R33, c[0x0][0x1c0], RZ ;  /* 0x0000700021217a24 */ /* 0x000fe200078e02ff */
[----:B------:R-:W-:Y:S01]  /*13e0*/  IADD3 R2, P4, R204, R10, RZ ;  /* 0x0000000acc027210 */ /* 0x000fe20007f9e0ff */
[----:B------:R-:W-:Y:S01]  /*13f0*/  IMAD.IADD R0, R9, 0x1, R0 ;  /* 0x0000000109007824 */ /* 0x000fe200078e0200 */
[----:B------:R-:W-:Y:S01]  /*1400*/  SHF.R.S32.HI R205, RZ, 0x1f, R204 ;  /* 0x0000001fffcd7819 */ /* 0x000fe200000114cc */
[----:B------:R-:W-:Y:S01]  /*1410*/  IMAD.SHL.U32 R4, R33, 0x40, RZ ;  /* 0x0000004021047824 */ /* 0x000fe200078e00ff */
[----:B------:R-:W-:Y:S01]  /*1420*/  SHF.R.S32.HI R29, RZ, 0x1f, R245 ;  /* 0x0000001fff1d7819 */ /* 0x000fe200000114f5 */
[----:B------:R-:W-:Y:S01]  /*1430*/  IMAD.MOV.U32 R203, RZ, RZ, 0x4 ;  /* 0x00000004ffcb7424 */ /* 0x000fe200078e00ff */
[----:B------:R-:W-:Y:S01]  /*1440*/  BSSY B1, `(.L_x_681) ;  /* 0x0000810000017945 */ /* 0x000fe20003800000 */
[----:B------:R-:W-:Y:S01]  /*1450*/  IMAD.IADD R202, R9, 0x1, R8 ;  /* 0x0000000109ca7824 */ /* 0x000fe200078e0208 */
[----:B------:R-:W-:Y:S01]  /*1460*/  IADD3 R7, P3, P1, R6, R4, R3 ;  /* 0x0000000406077210 */ /* 0x000fe2000797e003 */
[----:B------:R-:W-:Y:S01]  /*1470*/  IMAD.WIDE R10, R0, R203, c[0x0][0x3c8] ;  /* 0x0000f200000a7625 */ /* 0x000fe200078e02cb */
[----:B------:R-:W-:-:S02]  /*1480*/  SHF.R.S32.HI R4, RZ, 0x1f, R4 ;  /* 0x0000001fff047819 */ /* 0x000fc40000011404 */
[C---:B------:R-:W-:Y:S01]  /*1490*/  IADD3 R206, R204.reuse, 0x40, RZ ;  /* 0x00000040ccce7810 */ /* 0x040fe20007ffe0ff */
[----:B------:R-:W-:Y:S01]  /*14a0*/  IMAD R0, R17, c[0x0][0x370], RZ ;  /* 0x0000dc0011007a24 */ /* 0x000fe200078e02ff */
[----:B------:R-:W-:Y:S01]  /*14b0*/  IADD3 R208, R204, 0x80, RZ ;  /* 0x00000080ccd07810 */ /* 0x000fe20007ffe0ff */
[----:B------:R-:W-:Y:S02]  /*14c0*/  IMAD.X R3, R205, 0x1, R14, P4 ;  /* 0x00000001cd037824 */ /* 0x000fe400020e060e */
[C---:B------:R-:W-:Y:S02]  /*14d0*/  IMAD R0, R9.reuse, c[0x0][0x374], R0 ;  /* 0x0000dd0009007a24 */ /* 0x040fe400078e0200 */
[----:B------:R-:W-:Y:S01]  /*14e0*/  IMAD.WIDE.U32 R2, R9, c[0x0][0x370], R2 ;  /* 0x0000dc0009027a25 */ /* 0x000fe200078e0002 */
[----:B--2---:R-:W-:-:S03]  /*14f0*/  SHF.R.S32.HI R32, RZ, 0x1f, R31 ;  /* 0x0000001fff207819 */ /* 0x004fc6000001141f */
[----:B------:R-:W-:Y:S01]  /*1500*/  IMAD.MOV.U32 R216, RZ, RZ, R10 ;  /* 0x000000ffffd87224 */ /* 0x000fe200078e000a */
[----:B------:R-:W-:Y:S01]  /*1510*/  IADD3.X R10, R5, R4, R12, P3, P1 ;  /* 0x00000004050a7210 */ /* 0x000fe20001fe240c */
[----:B------:R-:W-:Y:S01]  /*1520*/  IMAD.IADD R3, R3, 0x1, R0 ;  /* 0x0000000103037824 */ /* 0x000fe200078e0200 */
[----:B------:R-:W-:Y:S01]  /*1530*/  LEA.HI R6, R32, R31, RZ, 0x5 ;  /* 0x0000001f20067211 */ /* 0x000fe200078f28ff */
[----:B------:R-:W-:Y:S01]  /*1540*/  IMAD.MOV.U32 R215, RZ, RZ, R11 ;  /* 0x000000ffffd77224 */ /* 0x000fe200078e000b */
[----:B------:R-:W-:Y:S01]  /*1550*/  IADD3 R0, -R201, R250, R16 ;  /* 0x000000fac9007210 */ /* 0x000fe20007ffe110 */
[----:B------:R-:W-:Y:S01]  /*1560*/  IMAD.WIDE.U32 R2, R248, c[0x0][0x378], R2 ;  /* 0x0000de00f8027a25 */ /* 0x000fe200078e0002 */
[----:B------:R-:W-:Y:S02]  /*1570*/  LOP3.LUT R5, R6, 0xffffffe0, RZ, 0xc0, !PT ;  /* 0xffffffe006057812 */ /* 0x000fe400078ec0ff */
[----:B------:R-:W-:Y:S01]  /*1580*/  IADD3 R4, P1, R245, R9, RZ ;  /* 0x00000009f5047210 */ /* 0x000fe20007f3e0ff */
[----:B------:R-:W-:Y:S01]  /*1590*/  IMAD.WIDE R202, R202, R203, c[0x0][0x200] ;  /* 0x00008000caca7625 */ /* 0x000fe200078e02cb */
[----:B------:R-:W-:-:S02]  /*15a0*/  IADD3 R0, R0, -c[0x0][0x2e8], RZ ;  /* 0x8000ba0000007a10 */ /* 0x000fc40007ffe0ff */
[----:B------:R-:W-:Y:S01]  /*15b0*/  SHF.R.S32.HI R6, RZ, 0x5, R6 ;  /* 0x00000005ff067819 */ /* 0x000fe20000011406 */
[----:B------:R-:W-:Y:S01]  /*15c0*/  IMAD.IADD R12, R31, 0x1, -R5 ;  /* 0x000000011f0c7824 */ /* 0x000fe200078e0a05 */
[----:B------:R-:W-:Y:S01]  /*15d0*/  SHF.R.S32.HI R9, RZ, 0x1f, R0 ;  /* 0x0000001fff097819 */ /* 0x000fe20000011400 */
[----:B------:R-:W-:Y:S01]  /*15e0*/  IMAD.X R5, R29, 0x1, R17, P1 ;  /* 0x000000011d057824 */ /* 0x000fe200008e0611 */
[----:B------:R-:W-:Y:S01]  /*15f0*/  IADD3 R8, P3, P1, R23, R7, R19 ;  /* 0x0000000717087210 */ /* 0x000fe2000797e013 */
[----:B------:R-:W-:Y:S01]  /*1600*/  IMAD R6, R6, R33, R12 ;  /* 0x0000002106067224 */ /* 0x000fe200078e020c */
[----:B------:R-:W-:Y:S01]  /*1610*/  LEA.HI R0, R9, R0, RZ, 0x6 ;  /* 0x0000000009007211 */ /* 0x000fe200078f30ff */
[----:B------:R-:W-:Y:S01]  /*1620*/  IMAD R5, R5, c[0x0][0x190], RZ ;  /* 0x0000640005057a24 */ /* 0x000fe200078e02ff */
[----:B------:R-:W-:Y:S01]  /*1630*/  IADD3.X R10, R18, R10, R15, P3, P1 ;  /* 0x0000000a120a7210 */ /* 0x000fe20001fe240f */
[----:B------:R-:W-:Y:S01]  /*1640*/  IMAD R7, R249, c[0x0][0x378], RZ ;  /* 0x0000de00f9077a24 */ /* 0x000fe200078e02ff */
[----:B------:R-:W-:Y:S01]  /*1650*/  SHF.R.S32.HI R0, RZ, 0x6, R0 ;  /* 0x00000006ff007819 */ /* 0x000fe20000011400 */
[----:B------:R-:W-:Y:S01]  /*1660*/  IMAD R11, R4, c[0x0][0x194], R5 ;  /* 0x00006500040b7a24 */ /* 0x000fe200078e0205 */
[----:B------:R-:W-:Y:S01]  /*1670*/  IADD3 R8, P1, R6, R8, RZ ;  /* 0x0000000806087210 */ /* 0x000fe20007f3e0ff */
[----:B------:R-:W-:Y:S01]  /*1680*/  IMAD.WIDE.U32 R4, R4, c[0x0][0x190], R204 ;  /* 0x0000640004047a25 */ /* 0x000fe200078e00cc */
[----:B------:R-:W-:-:S02]  /*1690*/  IMNMX R243, RZ, R0, !PT ;  /* 0x00000000fff37217 */ /* 0x000fc40007800200 */
[----:B------:R-:W-:Y:S01]  /*16a0*/  LEA.HI.X.SX32 R10, R6, R10, 0x1, P1 ;  /* 0x0000000a060a7211 */ /* 0x000fe200008f0eff */
[----:B------:R-:W-:Y:S01]  /*16b0*/  IMAD R7, R248, c[0x0][0x37c], R7 ;  /* 0x0000df00f8077a24 */ /* 0x000fe200078e0207 */
[----:B------:R-:W-:Y:S01]  /*16c0*/  IADD3 R4, P3, R27, R4, RZ ;  /* 0x000000041b047210 */ /* 0x000fe20007f7e0ff */
[----:B------:R-:W-:Y:S01]  /*16d0*/  IMAD R6, R29, c[0x0][0x370], RZ ;  /* 0x0000dc001d067a24 */ /* 0x000fe200078e02ff */
[----:B------:R-:W-:Y:S01]  /*16e0*/  ISETP.GT.AND P4, PT, R195, R243, PT ;  /* 0x000000f3c300720c */ /* 0x000fe20003f84270 */
[----:B------:R-:W-:Y:S01]  /*16f0*/  IMAD.IADD R3, R3, 0x1, R7 ;  /* 0x0000000103037824 */ /* 0x000fe200078e0207 */
[----:B------:R-:W-:Y:S01]  /*1700*/  IADD3.X R5, R21, R5, R11, P3, !PT ;  /* 0x0000000515057210 */ /* 0x000fe20001ffe40b */
[----:B------:R-:W-:Y:S01]  /*1710*/  IMAD R7, R249, c[0x0][0x1a8], RZ ;  /* 0x00006a00f9077a24 */ /* 0x000fe200078e02ff */
[----:B------:R-:W-:Y:S01]  /*1720*/  LEA R188, P1, R8, c[0x0][0x350], 0x2 ;  /* 0x0000d40008bc7a11 */ /* 0x000fe200078210ff */
[----:B------:R-:W-:Y:S01]  /*1730*/  IMAD R0, R245, c[0x0][0x374], R6 ;  /* 0x0000dd00f5007a24 */ /* 0x000fe200078e0206 */
[----:B------:R-:W-:Y:S01]  /*1740*/  IADD3 R195, R195, -0x1, RZ ;  /* 0xffffffffc3c37810 */ /* 0x000fe20007ffe0ff */
[----:B------:R-:W-:Y:S01]  /*1750*/  IMAD R7, R248, c[0x0][0x1ac], R7 ;  /* 0x00006b00f8077a24 */ /* 0x000fe200078e0207 */
[----:B------:R-:W-:Y:S01]  /*1760*/  LEA.HI.X R189, R8, c[0x0][0x354], R10, 0x2, P1 ;  /* 0x0000d50008bd7a11 */ /* 0x000fe200008f140a */
[----:B------:R-:W-:-:S04]  /*1770*/  IMAD.WIDE.U32 R4, R248, c[0x0][0x1a8], R4 ;  /* 0x00006a00f8047a25 */ /* 0x000fc800078e0004 */
[----:B------:R-:W-:Y:S01]  /*1780*/  IMAD.WIDE.U32 R2, R245, c[0x0][0x370], R2 ;  /* 0x0000dc00f5027a25 */ /* 0x000fe200078e0002 */
[----:B------:R-:W-:-:S03]  /*1790*/  LEA R198, P3, R4, c[0x0][0x160], 0x1 ;  /* 0x0000580004c67a11 */ /* 0x000fc600078608ff */
[----:B------:R-:W-:Y:S01]  /*17a0*/  IMAD.IADD R11, R5, 0x1, R7 ;  /* 0x00000001050b7824 */ /* 0x000fe200078e0207 */
[----:B------:R-:W-:Y:S01]  /*17b0*/  LEA R196, P1, R2, c[0x0][0x330], 0x1 ;  /* 0x0000cc0002c47a11 */ /* 0x000fe200078208ff */
        /* <DEDUP_REMOVED lines=19> */
.L_x_687:
        /* <DEDUP_REMOVED lines=15> */
.L_x_688:
        /* <DEDUP_REMOVED lines=27> */
.L_x_690:
[----:B------:R-:W-:Y:S05]  /*1b90*/  BSYNC B0 ;  /* 0x0000000000007941 */ /* 0x000fea0003800000 */
.L_x_689:
        /* <DEDUP_REMOVED lines=19> */
.L_x_692:
[----:B------:R-:W-:Y:S05]  /*1cd0*/  BSYNC B0 ;  /* 0x0000000000007941 */ /* 0x000fea0003800000 */
.L_x_691:
        /* <DEDUP_REMOVED lines=25> */
.L_x_694:
[----:B------:R-:W-:Y:S05]  /*1e70*/  BSYNC B0 ;  /* 0x0000000000007941 */ /* 0x000fea0003800000 */
.L_x_693:
        /* <DEDUP_REMOVED lines=18> */
.L_x_686:
[----:B------:R-:W2:Y:S01]  /*1fa0*/  LDL R15, [R1+0x30] ;  /* 0x00003000010f7983 */ /* 0x000ea20000100800 */
[C---:B------:R-:W-:Y:S01]  /*1fb0*/  IMAD R10, R195.reuse, -0x40, R250 ;  /* 0xffffffc0c30a7824 */ /* 0x040fe200078e02fa */
[----:B------:R-:W-:Y:S01]  /*1fc0*/  LEA.HI R6, R195, R195, RZ, 0x1 ;  /* 0x000000c3c3067211 */ /* 0x000fe200078f08ff */
[----:B------:R-:W-:Y:S01]  /*1fd0*/  BSSY B0, `(.L_x_696) ;  /* 0x000001e000007945 */ /* 0x000fe20003800000 */
[----:B------:R-:W-:Y:S02]  /*1fe0*/  @P2 BAR.SYNC.DEFER_BLOCKING 0x0 ;  /* 0x0000000000002b1d */ /* 0x000fe40000010000 */
[----:B------:R-:W-:Y:S02]  /*1ff0*/  ISETP.GE.AND P5, PT, R245, R10, PT ;  /* 0x0000000af500720c */ /* 0x000fe40003fa6270 */
[----:B------:R-:W-:-:S05]  /*2000*/  LOP3.LUT R6, R6, 0xfffffffe, RZ, 0xc0, !PT ;  /* 0xfffffffe06067812 */ /* 0x000fca00078ec0ff */
[----:B------:R-:W-:-:S05]  /*2010*/  IMAD.IADD R6, R195, 0x1, -R6 ;  /* 0x00000001c3067824 */ /* 0x000fca00078e0a06 */
[----:B------:R-:W-:Y:S01]  /*2020*/  ISETP.NE.AND P0, PT, R6, 0x1, PT ;  /* 0x000000010600780c */ /* 0x000fe20003f05270 */
[----:B--2---:R-:W-:-:S05]  /*2030*/  IMAD.SHL.U32 R192, R15, 0x2, RZ ;  /* 0x000000020fc07824 */ /* 0x004fca00078e00ff */
        /* <DEDUP_REMOVED lines=23> */
.L_x_697:
[----:B------:R-:W-:Y:S05]  /*21b0*/  BSYNC B0 ;  /* 0x0000000000007941 */ /* 0x000fea0003800000 */
.L_x_696:
        /* <DEDUP_REMOVED lines=39> */
.L_x_699:
[----:B------:R-:W-:Y:S05]  /*2430*/  BSYNC B0 ;  /* 0x0000000000007941 */ /* 0x000fea0003800000 */
.L_x_698:
[----:B------:R-:W-:Y:S01]  /*2440*/  IADD3 R0, R15, 0x3000, RZ ;  /* 0x000030000f007810 */ /* 0x000fe20007ffe0ff */
[----:B------:R-:W-:Y:S03]  /*2450*/  BSSY B0, `(.L_x_700) ;  /* 0x000002d000007945 */ /* 0x000fe60003800000 */
        /* <DEDUP_REMOVED lines=16> */
.L_x_701:
        /* <DEDUP_REMOVED lines=28> */
.L_x_702:
[----:B------:R-:W-:Y:S05]  /*2720*/  BSYNC B0 ;  /* 0x0000000000007941 */ /* 0x000fea0003800000 */
.L_x_700:
        /* <DEDUP_REMOVED lines=17> */
.L_x_704:
        /* <DEDUP_REMOVED lines=38> */
.L_x_705:
[----:B------:R-:W-:Y:S05]  /*2aa0*/  BSYNC B0 ;  /* 0x0000000000007941 */ /* 0x000fea0003800000 */
.L_x_703:
        /* <DEDUP_REMOVED lines=55> */
.L_x_707:
[----:B--2---:R-:W-:Y:S05]  /*2e20*/  BSYNC B0 ;  /* 0x0000000000007941 */ /* 0x004fea0003800000 */
.L_x_706:
        /* <DEDUP_REMOVED lines=38> */
.L_x_709:
[----:B------:R-:W-:Y:S05]  /*3090*/  BSYNC B0 ;  /* 0x0000000000007941 */ /* 0x000fea0003800000 */
.L_x_708:
        /* <DEDUP_REMOVED lines=45> */
.L_x_711:
[----:B------:R-:W-:Y:S05]  /*3370*/  BSYNC B0 ;  /* 0x0000000000007941 */ /* 0x000fea0003800000 */
.L_x_710:
        /* <DEDUP_REMOVED lines=36> */
.L_x_713:
[----:B------:R-:W-:Y:S05]  /*35c0*/  BSYNC B0 ;  /* 0x0000000000007941 */ /* 0x000fea0003800000 */
.L_x_712:
[----:B------:R-:W-:Y:S01]  /*35d0*/  ISETP.NE.U32.AND P5, PT, RZ, c[0x0][0x318], PT ;  /* 0x0000c600ff007a0c */ /* 0x000fe20003fa5070 */
[----:B------:R-:W-:Y:S01]  /*35e0*/  IMAD.MOV.U32 R230, RZ, RZ, c[0x0][0x308] ;  /* 0x0000c200ffe67624 */ /* 0x000fe200078e00ff */
[----:B------:R-:W0:Y:S01]  /*35f0*/  LDGDEPBAR ;  /* 0x00000000000079af */ /* 0x000e220000000000 */
[----:B------:R-:W-:Y:S01]  /*3600*/  IMAD.MOV.U32 R231, RZ, RZ, c[0x0][0x30c] ;  /* 0x0000c300ffe77624 */ /* 0x000fe200078e00ff */
[----:B------:R-:W-:-:S13]  /*3610*/  ISETP.NE.AND.EX P5, PT, RZ, c[0x0][0x31c], PT, P5 ;  /* 0x0000c700ff007a0c */ /* 0x000fda0003fa5350 */
[----:B------:R-:W-:Y:S02]  /*3620*/  @P5 IMAD R0, R30, c[0x0][0x320], RZ ;  /* 0x0000c8001e005a24 */ /* 0x000fe400078e02ff */
[----:B-1----:R-:W-:-:S04]  /*3630*/  @P5 IMAD.WIDE.U32 R2, R34, c[0x0][0x320], R248 ;  /* 0x0000c80022025a25 */ /* 0x002fc800078e00f8 */
[----:B------:R-:W-:Y:S01]  /*3640*/  @P5 IMAD R0, R34, c[0x0][0x324], R0 ;  /* 0x0000c90022005a24 */ /* 0x000fe200078e0200 */
[----:B------:R-:W-:-:S03]  /*3650*/  @P5 LEA R4, P1, R2, c[0x0][0x318], 0x2 ;  /* 0x0000c60002045a11 */ /* 0x000fc600078210ff */
[----:B------:R-:W-:-:S05]  /*3660*/  @P5 IMAD.IADD R0, R3, 0x1, R0 ;  /* 0x0000000103005824 */ /* 0x000fca00078e0200 */
[----:B------:R-:W-:Y:S02]  /*3670*/  @P5 LEA.HI.X R5, R2, c[0x0][0x31c], R0, 0x2, P1 ;  /* 0x0000c70002055a11 */ /* 0x000fe400008f1400 */
[----:B--2---:R1:W2:Y:S04]  /*3680*/  LDG.E.64 R2, [R230.64+0x8] ;  /* 0x00000806e6027981 */ /* 0x0042a8000c1e1b00 */
[----:B----4-:R3:W4:Y:S04]  /*3690*/  @P5 LDG.E R6, [R4.64] ;  /* 0x0000000604065981 */ /* 0x010728000c1e1900 */
[----:B-1----:R-:W4:Y:S01]  /*36a0*/  LDG.E.64 R230, [R230.64] ;  /* 0x00000006e6e67981 */ /* 0x002f22000c1e1b00 */
[CC--:B------:R-:W-:Y:S01]  /*36b0*/  LEA.HI R0, R32.reuse, R31.reuse, RZ, 0x4 ;  /* 0x0000001f20007211 */ /* 0x0c0fe200078f20ff */
[----:B------:R-:W4:Y:S01]  /*36c0*/  @P5 MUFU.RCP R9, c[0x0][0x238] ;  /* 0x00008e0000095b08 */ /* 0x000f220000001000 */
[----:B------:R-:W-:Y:S01]  /*36d0*/  LEA.HI R7, R32, R31, RZ, 0x7 ;  /* 0x0000001f20077211 */ /* 0x000fe200078f38ff */
[----:B------:R-:W1:Y:S01]  /*36e0*/  S2R R10, SR_TID.X ;  /* 0x00000000000a7919 */ /* 0x000e620000002100 */
[----:B------:R-:W-:Y:S01]  /*36f0*/  LOP3.LUT R0, R0, 0xfffffff0, RZ, 0xc0, !PT ;  /* 0xfffffff000007812 */ /* 0x000fe200078ec0ff */
[----:B---3--:R-:W-:Y:S01]  /*3700*/  IMAD R5, R34, c[0x0][0x1c0], R248 ;  /* 0x0000700022057a24 */ /* 0x008fe200078e02f8 */
[----:B------:R-:W-:Y:S01]  /*3710*/  SHF.R.S32.HI R8, RZ, 0x7, R7 ;  /* 0x00000007ff087819 */ /* 0x000fe20000011407 */
[----:B------:R-:W-:Y:S01]  /*3720*/  IMAD.MOV.U32 R191, RZ, RZ, RZ ;  /* 0x000000ffffbf7224 */ /* 0x000fe200078e00ff */
[----:B------:R-:W-:Y:S01]  /*3730*/  SHF.R.S32.HI R7, RZ, 0x1f, R12 ;  /* 0x0000001fff077819 */ /* 0x000fe2000001140c */
[----:B------:R-:W-:Y:S01]  /*3740*/  IMAD.IADD R0, R31, 0x1, -R0 ;  /* 0x000000011f007824 */ /* 0x000fe200078e0a00 */
[----:B------:R-:W-:Y:S01]  /*3750*/  IADD3 R16, R250, 0x40, R16 ;  /* 0x00000040fa107810 */ /* 0x000fe20007ffe010 */
[----:B------:R-:W-:Y:S01]  /*3760*/  IMAD.MOV.U32 R180, RZ, RZ, 0x40 ;  /* 0x00000040ffb47424 */ /* 0x000fe200078e00ff */
[----:B------:R-:W-:Y:S01]  /*3770*/  IADD3 R168, R186, 0x3000, RZ ;  /* 0x00003000baa87810 */ /* 0x000fe20007ffe0ff */
[C---:B------:R-:W-:Y:S01]  /*3780*/  IMAD.SHL.U32 R176, R187.reuse, 0x2, RZ ;  /* 0x00000002bbb07824 */ /* 0x040fe200078e00ff */
[----:B------:R-:W-:Y:S01]  /*3790*/  SHF.R.S32.HI R4, RZ, 0x1f, R0 ;  /* 0x0000001fff047819 */ /* 0x000fe20000011400 */
[----:B------:R-:W-:Y:S01]  /*37a0*/  IMAD.MOV.U32 R194, RZ, RZ, R190 ;  /* 0x000000ffffc27224 */ /* 0x000fe200078e00be */
[----:B------:R-:W-:Y:S01]  /*37b0*/  IADD3 R175, R187, 0x3000, RZ ;  /* 0x00003000bbaf7810 */ /* 0x000fe20007ffe0ff */
[----:B------:R-:W-:Y:S01]  /*37c0*/  CS2R R142, SRZ ;  /* 0x00000000008e7805 */ /* 0x000fe2000001ff00 */
[----:B------:R-:W-:Y:S01]  /*37d0*/  LEA.HI R4, R4, R0, RZ, 0x3 ;  /* 0x0000000004047211 */ /* 0x000fe200078f18ff */
[----:B------:R-:W-:Y:S01]  /*37e0*/  CS2R R140, SRZ ;  /* 0x00000000008c7805 */ /* 0x000fe2000001ff00 */
[----:B------:R-:W-:Y:S01]  /*37f0*/  SEL R168, R168, R186, !P0 ;  /* 0x000000baa8a87207 */ /* 0x000fe20004000000 */
[----:B------:R-:W-:Y:S01]  /*3800*/  CS2R R146, SRZ ;  /* 0x0000000000927805 */ /* 0x000fe2000001ff00 */
[----:B------:R-:W-:Y:S01]  /*3810*/  LOP3.LUT R4, R4, 0xfffffff8, RZ, 0xc0, !PT ;  /* 0xfffffff804047812 */ /* 0x000fe200078ec0ff */
[----:B------:R-:W-:Y:S01]  /*3820*/  CS2R R144, SRZ ;  /* 0x0000000000907805 */ /* 0x000fe2000001ff00 */
[----:B------:R-:W-:Y:S01]  /*3830*/  SEL R175, R175, R187, !P0 ;  /* 0x000000bbafaf7207 */ /* 0x000fe20004000000 */
[----:B------:R-:W-:Y:S01]  /*3840*/  CS2R R138, SRZ ;  /* 0x00000000008a7805 */ /* 0x000fe2000001ff00 */
[----:B------:R-:W-:Y:S01]  /*3850*/  CS2R R136, SRZ ;  /* 0x0000000000887805 */ /* 0x000fe2000001ff00 */
[----:B------:R-:W-:Y:S01]  /*3860*/  IMAD.IADD R4, R0, 0x1, -R4 ;  /* 0x0000000100047824 */ /* 0x000fe200078e0a04 */
[----:B------:R-:W-:Y:S01]  /*3870*/  CS2R R134, SRZ ;  /* 0x0000000000867805 */ /* 0x000fe2000001ff00 */
[----:B------:R-:W-:Y:S01]  /*3880*/  IMAD.SHL.U32 R0, R5, 0x20, RZ ;  /* 0x0000002005007824 */ /* 0x000fe200078e00ff */
[----:B------:R-:W-:Y:S01]  /*3890*/  SHF.L.U32 R5, R8, 0x5, RZ ;  /* 0x0000000508057819 */ /* 0x000fe200000006ff */
[----:B-1----:R-:W-:Y:S01]  /*38a0*/  IMAD.SHL.U32 R10, R10, 0x2, RZ ;  /* 0x000000020a0a7824 */ /* 0x002fe200078e00ff */
[----:B------:R-:W-:Y:S01]  /*38b0*/  CS2R R132, SRZ ;  /* 0x0000000000847805 */ /* 0x000fe2000001ff00 */
[----:B------:R-:W-:Y:S01]  /*38c0*/  IMAD R8, R247, 0x2, R8 ;  /* 0x00000002f7087824 */ /* 0x000fe200078e0208 */
[----:B------:R-:W-:Y:S01]  /*38d0*/  CS2R R126, SRZ ;  /* 0x00000000007e7805 */ /* 0x000fe2000001ff00 */
[----:B------:R-:W-:Y:S01]  /*38e0*/  CS2R R124, SRZ ;  /* 0x00000000007c7805 */ /* 0x000fe2000001ff00 */
[----:B------:R-:W-:Y:S01]  /*38f0*/  LOP3.LUT R5, R5, 0x6, R10, 0xf8, !PT ;  /* 0x0000000605057812 */ /* 0x000fe200078ef80a */
[----:B------:R-:W-:Y:S01]  /*3900*/  CS2R R130, SRZ ;  /* 0x0000000000827805 */ /* 0x000fe2000001ff00 */
[----:B------:R-:W-:Y:S01]  /*3910*/  CS2R R128, SRZ ;  /* 0x0000000000807805 */ /* 0x000fe2000001ff00 */
[----:B------:R-:W-:Y:S01]  /*3920*/  CS2R R122, SRZ ;  /* 0x00000000007a7805 */ /* 0x000fe2000001ff00 */
[----:B------:R-:W-:Y:S01]  /*3930*/  CS2R R120, SRZ ;  /* 0x0000000000787805 */ /* 0x000fe2000001ff00 */
[----:B------:R-:W-:Y:S01]  /*3940*/  IMAD R193, R247, 0x40, R5 ;  /* 0x00000040f7c17824 */ /* 0x000fe200078e0205 */
[----:B------:R-:W-:Y:S01]  /*3950*/  CS2R R118, SRZ ;  /* 0x0000000000767805 */ /* 0x000fe2000001ff00 */
[----:B------:R-:W-:Y:S01]  /*3960*/  CS2R R116, SRZ ;  /* 0x0000000000747805 */ /* 0x000fe2000001ff00 */
[----:B------:R-:W-:Y:S01]  /*3970*/  CS2R R110, SRZ ;  /* 0x00000000006e7805 */ /* 0x000fe2000001ff00 */
[----:B------:R-:W1:Y:S01]  /*3980*/  I2F R229, R193 ;  /* 0x000000c100e57306 */ /* 0x000e620000201400 */
[C---:B------:R-:W-:Y:S01]  /*3990*/  IADD3 R240, R193.reuse, 0x11, RZ ;  /* 0x00000011c1f07810 */ /* 0x040fe20007ffe0ff */
[----:B------:R-:W-:Y:S01]  /*39a0*/  CS2R R108, SRZ ;  /* 0x00000000006c7805 */ /* 0x000fe2000001ff00 */
[C---:B------:R-:W-:Y:S01]  /*39b0*/  IADD3 R239, R193.reuse, 0x10, RZ ;  /* 0x00000010c1ef7810 */ /* 0x040fe20007ffe0ff */
[----:B------:R-:W-:Y:S01]  /*39c0*/  CS2R R114, SRZ ;  /* 0x0000000000727805 */ /* 0x000fe2000001ff00 */
[C---:B------:R-:W-:Y:S01]  /*39d0*/  IADD3 R238, R193.reuse, 0x9, RZ ;  /* 0x00000009c1ee7810 */ /* 0x040fe20007ffe0ff */
[----:B------:R-:W-:Y:S01]  /*39e0*/  CS2R R112, SRZ ;  /* 0x0000000000707805 */ /* 0x000fe2000001ff00 */
[C---:B------:R-:W-:Y:S01]  /*39f0*/  IADD3 R237, R193.reuse, 0x8, RZ ;  /* 0x00000008c1ed7810 */ /* 0x040fe20007ffe0ff */
[----:B------:R-:W3:Y:S01]  /*3a00*/  I2F R240, R240 ;  /* 0x000000f000f07306 */ /* 0x000ee20000201400 */
[----:B------:R-:W-:Y:S01]  /*3a10*/  IADD3 R236, R193, 0x1, RZ ;  /* 0x00000001c1ec7810 */ /* 0x000fe20007ffe0ff */
[----:B------:R-:W-:Y:S01]  /*3a20*/  CS2R R106, SRZ ;  /* 0x00000000006a7805 */ /* 0x000fe2000001ff00 */
[----:B------:R-:W-:Y:S01]  /*3a30*/  CS2R R104, SRZ ;  /* 0x0000000000687805 */ /* 0x000fe2000001ff00 */
[----:B------:R-:W-:Y:S01]  /*3a40*/  CS2R R102, SRZ ;  /* 0x0000000000667805 */ /* 0x000fe2000001ff00 */
[----:B------:R-:W-:Y:S01]  /*3a50*/  CS2R R100, SRZ ;  /* 0x0000000000647805 */ /* 0x000fe2000001ff00 */
[----:B------:R-:W-:Y:S01]  /*3a60*/  CS2R R62, SRZ ;  /* 0x00000000003e7805 */ /* 0x000fe2000001ff00 */
[----:B------:R-:W-:Y:S01]  /*3a70*/  CS2R R60, SRZ ;  /* 0x00000000003c7805 */ /* 0x000fe2000001ff00 */
[----:B------:R-:W1:Y:S01]  /*3a80*/  I2F R239, R239 ;  /* 0x000000ef00ef7306 */ /* 0x000e620000201400 */
[----:B------:R-:W-:Y:S01]  /*3a90*/  CS2R R66, SRZ ;  /* 0x0000000000427805 */ /* 0x000fe2000001ff00 */
        /* <DEDUP_REMOVED lines=24> */
[----:B------:R-:W-:-:S02]  /*3c20*/  IMAD.SHL.U32 R168, R168, 0x2, RZ ;  /* 0x00000002a8a87824 */ /* 0x000fc400078e00ff */
[----:B------:R-:W-:Y:S01]  /*3c30*/  IMAD.SHL.U32 R175, R175, 0x2, RZ ;  /* 0x00000002afaf7824 */ /* 0x000fe200078e00ff */
[----:B--2---:R-:W-:Y:S02]  /*3c40*/  IADD3 R12, P4, P3, R0, R2, R12 ;  /* 0x00000002000c7210 */ /* 0x004fe40007b9e00c */
[----:B------:R-:W-:Y:S02]  /*3c50*/  SHF.R.S32.HI R0, RZ, 0x1f, R0 ;  /* 0x0000001fff007819 */ /* 0x000fe40000011400 */
[----:B------:R-:W-:Y:S01]  /*3c60*/  R2P PR, R4, 0x6 ;  /* 0x0000000604007804 */ /* 0x000fe20000000000 */
[----:B----4-:R-:W-:Y:S01]  /*3c70*/  @P5 FMUL.FTZ R191, R6, R9 ;  /* 0x0000000906bf5220 */ /* 0x010fe20000410000 */
[----:B------:R-:W-:-:S03]  /*3c80*/  IADD3.X R0, R0, R3, R7, P4, P3 ;  /* 0x0000000300007210 */ /* 0x000fc600027e6407 */
[----:B------:R-:W-:Y:S02]  /*3c90*/  SEL R185, R185, 0xffffffe0, !P1 ;  /* 0xffffffe0b9b97807 */ /* 0x000fe40004800000 */
[----:B------:R2:W-:Y:S01]  /*3ca0*/  STL [R1+0x24], R0 ;  /* 0x0000240001007387 */ /* 0x0005e20000100800 */
[----:B------:R-:W-:Y:S02]  /*3cb0*/  SEL R180, R180, 0xffffffc0, !P2 ;  /* 0xffffffc0b4b47807 */ /* 0x000fe40005000000 */
[----:B------:R-:W-:Y:S02]  /*3cc0*/  IMAD.IADD R182, R181, 0x1, R185 ;  /* 0x00000001b5b67824 */ /* 0x000fe400078e02b9 */
[----:B------:R-:W-:Y:S02]  /*3cd0*/  IMAD.IADD R177, R185, 0x1, R176 ;  /* 0x00000001b9b17824 */ /* 0x000fe400078e02b0 */
[----:B------:R-:W-:Y:S02]  /*3ce0*/  IMAD.IADD R183, R181, 0x1, R180 ;  /* 0x00000001b5b77824 */ /* 0x000fe400078e02b4 */
[----:B------:R-:W-:-:S02]  /*3cf0*/  IMAD.IADD R179, R180, 0x1, R176 ;  /* 0x00000001b4b37824 */ /* 0x000fc400078e02b0 */
[C---:B------:R-:W-:Y:S02]  /*3d00*/  IMAD.IADD R184, R180.reuse, 0x1, R182 ;  /* 0x00000001b4b87824 */ /* 0x040fe400078e02b6 */
[----:B------:R-:W-:Y:S01]  /*3d10*/  IMAD.IADD R178, R180, 0x1, R177 ;  /* 0x00000001b4b27824 */ /* 0x000fe200078e02b1 */
[C---:B------:R-:W-:Y:S02]  /*3d20*/  IADD3 R2, R231.reuse, -0x56f99767, RZ ;  /* 0xa9066899e7027810 */ /* 0x040fe40007ffe0ff */
[C---:B------:R-:W-:Y:S02]  /*3d30*/  IADD3 R3, R231.reuse, -0x126145ec, RZ ;  /* 0xed9eba14e7037810 */ /* 0x040fe40007ffe0ff */
[C---:B------:R-:W-:Y:S02]  /*3d40*/  IADD3 R4, R231.reuse, -0x4498517b, RZ ;  /* 0xbb67ae85e7047810 */ /* 0x040fe40007ffe0ff */
[----:B------:R-:W-:Y:S02]  /*3d50*/  LOP3.LUT R8, R231, R8, RZ, 0x3c, !PT ;  /* 0x00000008e7087212 */ /* 0x000fe400078e3cff */
[----:B------:R-:W-:-:S02]  /*3d60*/  IADD3 R5, R230, 0x1715609d, RZ ;  /* 0x1715609de6057810 */ /* 0x000fc40007ffe0ff */
[C---:B------:R-:W-:Y:S02]  /*3d70*/  IADD3 R6, R230.reuse, -0x255992d5, RZ ;  /* 0xdaa66d2be6067810 */ /* 0x040fe40007ffe0ff */
[C---:B--2---:R-:W-:Y:S02]  /*3d80*/  IADD3 R0, R193.reuse, 0x19, RZ ;  /* 0x00000019c1007810 */ /* 0x044fe40007ffe0ff */
[----:B------:R-:W-:Y:S02]  /*3d90*/  IADD3 R5, R230, 0x3c6ef372, RZ ;  /* 0x3c6ef372e6057810 */ /* 0x000fe40007ffe0ff */
[----:B------:R2:W4:Y:S02]  /*3da0*/  I2F R242, R0 ;  /* 0x0000000000f27306 */ /* 0x0005240000201400 */
[----:B--2---:R-:W-:-:S06]  /*3db0*/  IADD3 R0, R193, 0x18, RZ ;  /* 0x00000018c1007810 */ /* 0x004fcc0007ffe0ff */
[----:B------:R2:W1:Y:S02]  /*3dc0*/  I2F R241, R0 ;  /* 0x0000000000f17306 */ /* 0x0004640000201400 */
[----:B--2---:R-:W-:-:S05]  /*3dd0*/  IMAD.IADD R0, R16, 0x1, -R201 ;  /* 0x0000000110007824 */ /* 0x004fca00078e0ac9 */
[----:B------:R2:W-:Y:S02]  /*3de0*/  STL [R1+0x20], R0 ;  /* 0x0000200001007387 */ /* 0x0005e40000100800 */
[----:B--2---:R-:W-:-:S05]  /*3df0*/  IADD3 R0, R231, 0x646e171e, RZ ;  /* 0x646e171ee7007810 */ /* 0x004fca0007ffe0ff */
[----:B------:R2:W-:Y:S04]  /*3e00*/  STL [R1+0x1c], R0 ;  /* 0x00001c0001007387 */ /* 0x0005e80000100800 */
[----:B------:R1:W-:Y:S04]  /*3e10*/  STL [R1+0x18], R2 ;  /* 0x0000180201007387 */ /* 0x0003e80000100800 */
[----:B------:R-:W-:Y:S01]  /*3e20*/  STL [R1+0x14], R3 ;  /* 0x0000140301007387 */ /* 0x000fe20000100800 */
[C---:B--2---:R-:W-:Y:S02]  /*3e30*/  IADD3 R0, R231.reuse, 0x32370b8f, RZ ;  /* 0x32370b8fe7007810 */ /* 0x044fe40007ffe0ff */
[----:B-1----:R-:W-:-:S03]  /*3e40*/  IADD3 R2, R231, 0x76cf5d0a, RZ ;  /* 0x76cf5d0ae7027810 */ /* 0x002fc60007ffe0ff */
[----:B------:R1:W-:Y:S04]  /*3e50*/  STL [R1+0x10], R0 ;  /* 0x0000100001007387 */ /* 0x0003e80000100800 */
[----:B------:R2:W-:Y:S04]  /*3e60*/  STL [R1+0xc], R2 ;  /* 0x00000c0201007387 */ /* 0x0005e80000100800 */
[----:B------:R3:W-:Y:S01]  /*3e70*/  STL [R1+0x8], R4 ;  /* 0x0000080401007387 */ /* 0x0007e20000100800 */
[----:B-1----:R-:W-:Y:S01]  /*3e80*/  MOV R0, c[0x0][0x22c] ;  /* 0x00008b0000007a02 */ /* 0x002fe20000000f00 */
[----:B--2---:R-:W-:-:S04]  /*3e90*/  IMAD.WIDE.U32 R2, R12, -0x2daee0ad, RZ ;  /* 0xd2511f530c027825 */ /* 0x004fc800078e00ff */
[----:B------:R-:W-:Y:S01]  /*3ea0*/  IMAD R0, R0, c[0x0][0x1c0], RZ ;  /* 0x0000700000007a24 */ /* 0x000fe200078e02ff */
[----:B---3--:R-:W-:Y:S01]  /*3eb0*/  IADD3 R4, R230, -0x4ab325aa, RZ ;  /* 0xb54cda56e6047810 */ /* 0x008fe20007ffe0ff */
[----:B------:R1:W-:Y:S01]  /*3ec0*/  STL.64 [R1], R2 ;  /* 0x0000000201007387 */ /* 0x0003e20000100a00 */
[----:B------:R-:W-:Y:S01]  /*3ed0*/  LOP3.LUT R218, R8, R3, RZ, 0x3c, !PT ;  /* 0x0000000308da7212 */ /* 0x000fe200078e3cff */
[C---:B------:R-:W-:Y:S01]  /*3ee0*/  IMAD.SHL.U32 R200, R0.reuse, 0x8, RZ ;  /* 0x0000000800c87824 */ /* 0x040fe200078e00ff */
[----:B------:R-:W-:Y:S02]  /*3ef0*/  SHF.L.U32 R244, R0, 0x4, RZ ;  /* 0x0000000400f47819 */ /* 0x000fe400000006ff */
[----:B------:R-:W-:Y:S01]  /*3f00*/  IADD3 R4, R230, 0x78dde6e4, RZ ;  /* 0x78dde6e4e6047810 */ /* 0x000fe20007ffe0ff */
[----:B------:R-:W-:Y:S01]  /*3f10*/  IMAD.WIDE.U32 R218, R218, -0x326172a9, RZ ;  /* 0xcd9e8d57dada7825 */ /* 0x000fe200078e00ff */
[C---:B------:R-:W-:Y:S02]  /*3f20*/  IADD3 R5, R244.reuse, 0x20, RZ ;  /* 0x00000020f4057810 */ /* 0x040fe40007ffe0ff */
[----:B------:R-:W-:-:S02]  /*3f30*/  IADD3 R6, R244, 0xa0, RZ ;  /* 0x000000a0f4067810 */ /* 0x000fc40007ffe0ff */
[----:B------:R-:W-:Y:S01]  /*3f40*/  IADD3 R4, R230, -0x61c88647, RZ ;  /* 0x9e3779b9e6047810 */ /* 0x000fe20007ffe0ff */
[----:B------:R-:W-:Y:S01]  /*3f50*/  IMAD.IADD R5, R200, 0x1, R5 ;  /* 0x00000001c8057824 */ /* 0x000fe200078e0205 */
[----:B------:R-:W-:Y:S01]  /*3f60*/  IADD3 R4, R244, 0x40, RZ ;  /* 0x00000040f4047810 */ /* 0x000fe20007ffe0ff */
[----:B------:R-:W-:-:S03]  /*3f70*/  IMAD.IADD R0, R200, 0x1, R6 ;  /* 0x00000001c8007824 */ /* 0x000fc600078e0206 */
[C---:B------:R-:W-:Y:S01]  /*3f80*/  IADD3 R5, R200.reuse, R5, RZ ;  /* 0x00000005c8057210 */ /* 0x040fe20007ffe0ff */
[C---:B------:R-:W-:Y:S02]  /*3f90*/  IMAD.IADD R4, R200.reuse, 0x1, R4 ;  /* 0x00000001c8047824 */ /* 0x040fe400078e0204 */
[C---:B------:R-:W-:Y:S02]  /*3fa0*/  IMAD.IADD R0, R200.reuse, 0x1, R0 ;  /* 0x00000001c8007824 */ /* 0x040fe400078e0200 */
[C---:B------:R-:W-:Y:S02]  /*3fb0*/  IMAD.IADD R4, R200.reuse, 0x1, R4 ;  /* 0x00000001c8047824 */ /* 0x040fe400078e0204 */
[C---:B------:R-:W-:Y:S02]  /*3fc0*/  IMAD.IADD R220, R200.reuse, 0x1, R0 ;  /* 0x00000001c8dc7824 */ /* 0x040fe400078e0200 */
[----:B------:R-:W-:Y:S01]  /*3fd0*/  IMAD.IADD R228, R200, 0x1, R5 ;  /* 0x00000001c8e47824 */ /* 0x000fe200078e0205 */
[----:B-1----:R-:W-:Y:S01]  /*3fe0*/  IADD3 R3, R244, 0x60, RZ ;  /* 0x00000060f4037810 */ /* 0x002fe20007ffe0ff */
[----:B------:R-:W-:Y:S01]  /*3ff0*/  IMAD.IADD R226, R200, 0x1, R4 ;  /* 0x00000001c8e27824 */ /* 0x000fe200078e0204 */
[----:B------:R-:W-:Y:S01]  /*4000*/  IADD3 R2, R244, 0x80, RZ ;  /* 0x00000080f4027810 */ /* 0x000fe20007ffe0ff */
[C---:B------:R-:W-:Y:S01]  /*4010*/  IMAD.IADD R227, R200.reuse, 0x1, R228 ;  /* 0x00000001c8e37824 */ /* 0x040fe200078e02e4 */
[C---:B------:R-:W-:Y:S01]  /*4020*/  IADD3 R217, R200.reuse, R220, RZ ;  /* 0x000000dcc8d97210 */ /* 0x040fe20007ffe0ff */
[----:B------:R-:W-:-:S02]  /*4030*/  IMAD.IADD R3, R200, 0x1, R3 ;  /* 0x00000001c8037824 */ /* 0x000fc400078e0203 */
[C---:B------:R-:W-:Y:S02]  /*4040*/  IMAD.IADD R2, R200.reuse, 0x1, R2 ;  /* 0x00000001c8027824 */ /* 0x040fe400078e0202 */
[C---:B------:R-:W-:Y:S02]  /*4050*/  IMAD.IADD R3, R200.reuse, 0x1, R3 ;  /* 0x00000001c8037824 */ /* 0x040fe400078e0203 */
[C---:B------:R-:W-:Y:S02]  /*4060*/  IMAD.IADD R2, R200.reuse, 0x1, R2 ;  /* 0x00000001c8027824 */ /* 0x040fe400078e0202 */
[C---:B------:R-:W-:Y:S01]  /*4070*/  IMAD.IADD R225, R200.reuse, 0x1, R226 ;  /* 0x00000001c8e17824 */ /* 0x040fe200078e02e2 */
[C---:B------:R-:W-:Y:S01]  /*4080*/  IADD3 R224, R200.reuse, R3, RZ ;  /* 0x00000003c8e07210 */ /* 0x040fe20007ffe0ff */
[C---:B------:R-:W-:Y:S02]  /*4090*/  IMAD.IADD R222, R200.reuse, 0x1, R2 ;  /* 0x00000001c8de7824 */ /* 0x040fe400078e0202 */
[----:B------:R-:W-:-:S02]  /*40a0*/  IMAD.IADD R235, R200, 0x1, R227 ;  /* 0x00000001c8eb7824 */ /* 0x000fc400078e02e3 */
[C---:B------:R-:W-:Y:S02]  /*40b0*/  IMAD.IADD R223, R200.reuse, 0x1, R224 ;  /* 0x00000001c8df7824 */ /* 0x040fe400078e02e0 */
[C---:B------:R-:W-:Y:S02]  /*40c0*/  IMAD.IADD R221, R200.reuse, 0x1, R222 ;  /* 0x00000001c8dd7824 */ /* 0x040fe400078e02de */
[C---:B------:R-:W-:Y:S02]  /*40d0*/  IMAD.IADD R234, R200.reuse, 0x1, R225 ;  /* 0x00000001c8ea7824 */ /* 0x040fe400078e02e1 */
[C---:B------:R-:W-:Y:S02]  /*40e0*/  IMAD.IADD R233, R200.reuse, 0x1, R223 ;  /* 0x00000001c8e97824 */ /* 0x040fe400078e02df */
[C---:B------:R-:W-:Y:S02]  /*40f0*/  IMAD.IADD R232, R200.reuse, 0x1, R221 ;  /* 0x00000001c8e87824 */ /* 0x040fe400078e02dd */
[----:B----4-:R-:W-:-:S02]  /*4100*/  IMAD.IADD R231, R200, 0x1, R217 ;  /* 0x00000001c8e77824 */ /* 0x010fc400078e02d9 */
.L_x_716:
[----:B------:R-:W0:Y:S01]  /*4110*/  LDGDEPBAR ;  /* 0x00000000000079af */ /* 0x000e220000000000 */
[----:B------:R-:W-:Y:S01]  /*4120*/  IMAD.IADD R0, R175, 0x1, R185 ;  /* 0x00000001af007824 */ /* 0x000fe200078e02b9 */
[----:B-----5:R-:W-:Y:S01]  /*4130*/  FSETP.NEU.FTZ.AND P0, PT, R209, -INF , PT ;  /* 0xff800000d100780b */ /* 0x020fe20003f1d000 */
[--C-:B------:R-:W-:Y:S01]  /*4140*/  IMAD.IADD R2, R175, 0x1, R180.reuse ;  /* 0x00000001af027824 */ /* 0x100fe200078e02b4 */
[----:B------:R-:W-:Y:S01]  /*4150*/  IADD3 R93, R230, 0x78dde6e4, RZ ;  /* 0x78dde6e4e65d7810 */ /* 0x000fe20007ffe0ff */
[----:B------:R-:W-:Y:S01]  /*4160*/  IMAD.IADD R3, R0, 0x1, R180 ;  /* 0x0000000100037824 */ /* 0x000fe200078e02b4 */
[----:B------:R-:W2:Y:S01]  /*4170*/  LDL R88, [R1+0x20] ;  /* 0x0000200001587983 */ /* 0x000ea20000100800 */
[----:B------:R-:W-:Y:S05]  /*4180*/  ULDC.U8 UR4, c[0x0][0x2d8] ;  /* 0x0000b60000047ab9 */ /* 0x000fea0000000000 */
[----:B------:R-:W3:Y:S06]  /*4190*/  LDL R89, [R1+0x28] ;  /* 0x0000280001597983 */ /* 0x000eec0000100800 */
[----:B------:R-:W4:Y:S06]  /*41a0*/  LDL R92, [R1+0x24] ;  /* 0x00002400015c7983 */ /* 0x000f2c0000100800 */
[----:B------:R-:W2:Y:S01]  /*41b0*/  LDL.64 R90, [R1] ;  /* 0x00000000015a7983 */ /* 0x000ea20000100a00 */
[----:B------:R-:W-:Y:S05]  /*41c0*/  DEPBAR.LE SB0, 0x0 ;  /* 0x000080000000791a */ /* 0x000fea0000000000 */
[----:B------:R-:W-:Y:S06]  /*41d0*/  BAR.SYNC.DEFER_BLOCKING 0x0 ;  /* 0x0000000000007b1d */ /* 0x000fec0000010000 */
[----:B------:R-:W-:Y:S06]  /*41e0*/  LDSM.16.M88.4 R16, [R175] ;  /* 0x00000000af10783b */ /* 0x000fec0000000200 */
[----:B------:R-:W1:Y:S06]  /*41f0*/  LDSM.16.M88.4 R8, [R172+0x12000] ;  /* 0x01200000ac08783b */ /* 0x000e6c0000000200 */
[----:B------:R-:W1:Y:S06]  /*4200*/  LDSM.16.M88.4 R68, [R172+0x12800] ;  /* 0x01280000ac44783b */ /* 0x000e6c0000000200 */
[----:B------:R-:W-:Y:S06]  /*4210*/  LDSM.16.M88.4 R72, [R0] ;  /* 0x000000000048783b */ /* 0x000fec0000000200 */
[----:B------:R-:W1:Y:S06]  /*4220*/  LDSM.16.M88.4 R76, [R169+0x12000] ;  /* 0x01200000a94c783b */ /* 0x000e6c0000000200 */
[----:B------:R-:W1:Y:S06]  /*4230*/  LDSM.16.M88.4 R80, [R169+0x12800] ;  /* 0x01280000a950783b */ /* 0x000e6c0000000200 */
[----:B------:R-:W-:Y:S01]  /*4240*/  LDSM.16.M88.4 R84, [R171+0x12000] ;  /* 0x01200000ab54783b */ /* 0x000fe20000000200 */
[C---:B-1----:R-:W-:Y:S08]  /*4250*/  HMMA.16816.F32 R4, R16.reuse, R8, RZ ;  /* 0x000000081004723c */ /* 0x042ff000000018ff */
[C---:B------:R-:W-:Y:S08]  /*4260*/  HMMA.16816.F32 R8, R16.reuse, R10, RZ ;  /* 0x0000000a1008723c */ /* 0x040ff000000018ff */
[C---:B------:R-:W-:Y:S08]  /*4270*/  HMMA.16816.F32 R12, R16.reuse, R68, RZ ;  /* 0x00000044100c723c */ /* 0x040ff000000018ff */
[----:B------:R-:W-:Y:S01]  /*4280*/  HMMA.16816.F32 R16, R16, R70, RZ ;  /* 0x000000461010723c */ /* 0x000fe200000018ff */
[----:B------:R-:W1:Y:S07]  /*4290*/  LDSM.16.M88.4 R68, [R2] ;  /* 0x000000000244783b */ /* 0x000e6e0000000200 */
[C---:B------:R-:W-:Y:S08]  /*42a0*/  HMMA.16816.F32 R4, R72.reuse, R76, R4 ;  /* 0x0000004c4804723c */ /* 0x040ff00000001804 */
[C---:B------:R-:W-:Y:S01]  /*42b0*/  HMMA.16816.F32 R8, R72.reuse, R78, R8 ;  /* 0x0000004e4808723c */ /* 0x040fe20000001808 */
[----:B------:R-:W1:Y:S07]  /*42c0*/  LDSM.16.M88.4 R76, [R171+0x12800] ;  /* 0x01280000ab4c783b */ /* 0x000e6e0000000200 */
[C---:B------:R-:W-:Y:S08]  /*42d0*/  HMMA.16816.F32 R12, R72.reuse, R80, R12 ;  /* 0x00000050480c723c */ /* 0x040ff0000000180c */
[----:B------:R-:W-:Y:S01]  /*42e0*/  HMMA.16816.F32 R16, R72, R82, R16 ;  /* 0x000000524810723c */ /* 0x000fe20000001810 */
[----:B------:R-:W-:Y:S06]  /*42f0*/  LDSM.16.M88.4 R72, [R3] ;  /* 0x000000000348783b */ /* 0x000fec0000000200 */
[----:B------:R-:W1:Y:S02]  /*4300*/  LDSM.16.M88.4 R80, [R170+0x12000] ;  /* 0x01200000aa50783b */ /* 0x000e640000000200 */
[C---:B-1----:R-:W-:Y:S08]  /*4310*/  HMMA.16816.F32 R4, R68.reuse, R84, R4 ;  /* 0x000000544404723c */ /* 0x042ff00000001804 */
[C---:B------:R-:W-:Y:S01]  /*4320*/  HMMA.16816.F32 R8, R68.reuse, R86, R8 ;  /* 0x000000564408723c */ /* 0x040fe20000001808 */
[----:B------:R-:W1:Y:S07]  /*4330*/  LDSM.16.M88.4 R84, [R170+0x12800] ;  /* 0x01280000aa54783b */ /* 0x000e6e0000000200 */
[C---:B------:R-:W-:Y:S08]  /*4340*/  HMMA.16816.F32 R12, R68.reuse, R76, R12 ;  /* 0x0000004c440c723c */ /* 0x040ff0000000180c */
[----:B------:R-:W-:Y:S01]  /*4350*/  HMMA.16816.F32 R16, R68, R78, R16 ;  /* 0x0000004e4410723c */ /* 0x000fe20000001810 */
[----:B------:R-:W-:Y:S06]  /*4360*/  LDSM.16.M88.4 R68, [R175+0x2000] ;  /* 0x00200000af44783b */ /* 0x000fec0000000200 */
[----:B------:R-:W1:Y:S01]  /*4370*/  LDSM.16.M88.4 R76, [R172+0x14000] ;  /* 0x01400000ac4c783b */ /* 0x000e620000000200 */
[C---:B------:R-:W-:Y:S08]  /*4380*/  HMMA.16816.F32 R4, R72.reuse, R80, R4 ;  /* 0x000000504804723c */ /* 0x040ff00000001804 */
[C---:B------:R-:W-:Y:S01]  /*4390*/  HMMA.16816.F32 R8, R72.reuse, R82, R8 ;  /* 0x000000524808723c */ /* 0x040fe20000001808 */
[----:B------:R-:W1:Y:S07]  /*43a0*/  LDSM.16.M88.4 R80, [R172+0x14800] ;  /* 0x01480000ac50783b */ /* 0x000e6e0000000200 */
[C---:B-1----:R-:W-:Y:S08]  /*43b0*/  HMMA.16816.F32 R12, R72.reuse, R84, R12 ;  /* 0x00000054480c723c */ /* 0x042ff0000000180c */
[----:B------:R-:W-:Y:S01]  /*43c0*/  HMMA.16816.F32 R16, R72, R86, R16 ;  /* 0x000000564810723c */ /* 0x000fe20000001810 */
[----:B------:R-:W-:Y:S06]  /*43d0*/  LDSM.16.M88.4 R72, [R0+0x2000] ;  /* 0x002000000048783b */ /* 0x000fec0000000200 */
[----:B------:R-:W1:Y:S01]  /*43e0*/  LDSM.16.M88.4 R84, [R169+0x14000] ;  /* 0x01400000a954783b */ /* 0x000e620000000200 */
[C---:B------:R-:W-:Y:S08]  /*43f0*/  HMMA.16816.F32 R4, R68.reuse, R76, R4 ;  /* 0x0000004c4404723c */ /* 0x040ff00000001804 */
[C---:B------:R-:W-:Y:S01]  /*4400*/  HMMA.16816.F32 R8, R68.reuse, R78, R8 ;  /* 0x0000004e4408723c */ /* 0x040fe20000001808 */
[----:B------:R-:W1:Y:S07]  /*4410*/  LDSM.16.M88.4 R76, [R169+0x14800] ;  /* 0x01480000a94c783b */ /* 0x000e6e0000000200 */
[C---:B------:R-:W-:Y:S08]  /*4420*/  HMMA.16816.F32 R12, R68.reuse, R80, R12 ;  /* 0x00000050440c723c */ /* 0x040ff0000000180c */
[----:B------:R-:W-:Y:S01]  /*4430*/  HMMA.16816.F32 R16, R68, R82, R16 ;  /* 0x000000524410723c */ /* 0x000fe20000001810 */
[----:B------:R-:W-:Y:S06]  /*4440*/  LDSM.16.M88.4 R68, [R2+0x2000] ;  /* 0x002000000244783b */ /* 0x000fec0000000200 */
[----:B------:R-:W3:Y:S01]  /*4450*/  LDSM.16.M88.4 R80, [R171+0x14000] ;  /* 0x01400000ab50783b */ /* 0x000ee20000000200 */
[C---:B-1----:R-:W-:Y:S08]  /*4460*/  HMMA.16816.F32 R4, R72.reuse, R84, R4 ;  /* 0x000000544804723c */ /* 0x042ff00000001804 */
[C---:B------:R-:W-:Y:S01]  /*4470*/  HMMA.16816.F32 R8, R72.reuse, R86, R8 ;  /* 0x000000564808723c */ /* 0x040fe20000001808 */
[----:B------:R-:W1:Y:S07]  /*4480*/  LDSM.16.M88.4 R84, [R171+0x14800] ;  /* 0x01480000ab54783b */ /* 0x000e6e0000000200 */
[C---:B------:R-:W-:Y:S08]  /*4490*/  HMMA.16816.F32 R12, R72.reuse, R76, R12 ;  /* 0x0000004c480c723c */ /* 0x040ff0000000180c */
[----:B------:R-:W-:Y:S01]  /*44a0*/  HMMA.16816.F32 R16, R72, R78, R16 ;  /* 0x0000004e4810723c */ /* 0x000fe20000001810 */
[----:B------:R-:W-:Y:S06]  /*44b0*/  LDSM.16.M88.4 R72, [R3+0x2000] ;  /* 0x002000000348783b */ /* 0x000fec0000000200 */
[----:B------:R-:W2:Y:S01]  /*44c0*/  LDSM.16.M88.4 R76, [R170+0x14000] ;  /* 0x01400000aa4c783b */ /* 0x000ea20000000200 */
[C---:B---3--:R-:W-:Y:S08]  /*44d0*/  HMMA.16816.F32 R4, R68.reuse, R80, R4 ;  /* 0x000000504404723c */ /* 0x048ff00000001804 */
[C---:B------:R-:W-:Y:S01]  /*44e0*/  HMMA.16816.F32 R8, R68.reuse, R82, R8 ;  /* 0x000000524408723c */ /* 0x040fe20000001808 */
[----:B------:R-:W3:Y:S07]  /*44f0*/  LDSM.16.M88.4 R80, [R170+0x14800] ;  /* 0x01480000aa50783b */ /* 0x000eee0000000200 */
[C---:B-1----:R-:W-:Y:S08]  /*4500*/  HMMA.16816.F32 R12, R68.reuse, R84, R12 ;  /* 0x00000054440c723c */ /* 0x042ff0000000180c */
[----:B------:R-:W-:Y:S01]  /*4510*/  HMMA.16816.F32 R16, R68, R86, R16 ;  /* 0x000000564410723c */ /* 0x000fe20000001810 */
[----:B------:R-:W-:Y:S06]  /*4520*/  LDSM.16.M88.4 R68, [R175+0x4000] ;  /* 0x00400000af44783b */ /* 0x000fec0000000200 */
[----:B------:R-:W1:Y:S01]  /*4530*/  LDSM.16.M88.4 R84, [R172+0x16000] ;  /* 0x01600000ac54783b */ /* 0x000e620000000200 */
[C---:B--2---:R-:W-:Y:S08]  /*4540*/  HMMA.16816.F32 R4, R72.reuse, R76, R4 ;  /* 0x0000004c4804723c */ /* 0x044ff00000001804 */
[C---:B------:R-:W-:Y:S01]  /*4550*/  HMMA.16816.F32 R8, R72.reuse, R78, R8 ;  /* 0x0000004e4808723c */ /* 0x040fe20000001808 */
[----:B------:R-:W2:Y:S07]  /*4560*/  LDSM.16.M88.4 R76, [R172+0x16800] ;  /* 0x01680000ac4c783b */ /* 0x000eae0000000200 */
[C---:B---3--:R-:W-:Y:S08]  /*4570*/  HMMA.16816.F32 R12, R72.reuse, R80, R12 ;  /* 0x00000050480c723c */ /* 0x048ff0000000180c */
[----:B------:R-:W-:Y:S01]  /*4580*/  HMMA.16816.F32 R16, R72, R82, R16 ;  /* 0x000000524810723c */ /* 0x000fe20000001810 */
[----:B------:R3:W-:Y:S06]  /*4590*/  LDSM.16.M88.4 R72, [R0+0x4000] ;  /* 0x004000000048783b */ /* 0x0007ec0000000200 */
[----:B------:R-:W4:Y:S01]  /*45a0*/  LDSM.16.M88.4 R80, [R169+0x16000] ;  /* 0x01600000a950783b */ /* 0x000f220000000200 */
[C---:B-1----:R-:W-:Y:S08]  /*45b0*/  HMMA.16816.F32 R4, R68.reuse, R84, R4 ;  /* 0x000000544404723c */ /* 0x042ff00000001804 */
[C---:B------:R-:W-:Y:S01]  /*45c0*/  HMMA.16816.F32 R8, R68.reuse, R86, R8 ;  /* 0x000000564408723c */ /* 0x040fe20000001808 */
[----:B------:R-:W1:Y:S03]  /*45d0*/  LDSM.16.M88.4 R84, [R169+0x16800] ;  /* 0x01680000a954783b */ /* 0x000e660000000200 */
[----:B---3--:R-:W-:Y:S04]  /*45e0*/  IMAD.SHL.U32 R0, R195, 0x40, RZ ;  /* 0x00000040c3007824 */ /* 0x008fe800078e00ff */
[C---:B--2---:R-:W-:Y:S03]  /*45f0*/  HMMA.16816.F32 R12, R68.reuse, R76, R12 ;  /* 0x0000004c440c723c */ /* 0x044fe6000000180c */
[----:B------:R-:W-:Y:S02]  /*4600*/  ISETP.GE.AND P6, PT, R0, R88, PT ;  /* 0x000000580000720c */ /* 0x000fe40003fc6270 */
[----:B------:R-:W2:Y:S03]  /*4610*/  LDL R88, [R1+0x8] ;  /* 0x0000080001587983 */ /* 0x000ea60000100800 */
[----:B------:R-:W-:Y:S03]  /*4620*/  HMMA.16816.F32 R16, R68, R78, R16 ;  /* 0x0000004e4410723c */ /* 0x000fe60000001810 */
[----:B------:R3:W-:Y:S06]  /*4630*/  LDSM.16.M88.4 R68, [R2+0x4000] ;  /* 0x004000000244783b */ /* 0x0007ec0000000200 */
[----:B------:R-:W1:Y:S01]  /*4640*/  LDSM.16.M88.4 R76, [R171+0x16000] ;  /* 0x01600000ab4c783b */ /* 0x000e620000000200 */
[C---:B----4-:R-:W-:Y:S08]  /*4650*/  HMMA.16816.F32 R4, R72.reuse, R80, R4 ;  /* 0x000000504804723c */ /* 0x050ff00000001804 */
[C---:B------:R-:W-:Y:S01]  /*4660*/  HMMA.16816.F32 R8, R72.reuse, R82, R8 ;  /* 0x000000524808723c */ /* 0x040fe20000001808 */
[----:B------:R-:W4:Y:S03]  /*4670*/  LDSM.16.M88.4 R80, [R171+0x16800] ;  /* 0x01680000ab50783b */ /* 0x000f260000000200 */
[----:B---3--:R-:W-:Y:S04]  /*4680*/  IMAD.SHL.U32 R2, R247, 0x40, RZ ;  /* 0x00000040f7027824 */ /* 0x008fe800078e00ff */
[C---:B-1----:R-:W-:Y:S04]  /*4690*/  HMMA.16816.F32 R12, R72.reuse, R84, R12 ;  /* 0x00000054480c723c */ /* 0x042fe8000000180c */
[----:B------:R-:W-:Y:S04]  /*46a0*/  IADD3 R2, R2, 0x40, RZ ;  /* 0x0000004002027810 */ /* 0x000fe80007ffe0ff */
[----:B------:R-:W-:Y:S01]  /*46b0*/  HMMA.16816.F32 R16, R72, R86, R16 ;  /* 0x000000564810723c */ /* 0x000fe20000001810 */
[----:B------:R1:W-:Y:S02]  /*46c0*/  LDSM.16.M88.4 R72, [R3+0x4000] ;  /* 0x004000000348783b */ /* 0x0003e40000000200 */
[-C--:B------:R-:W-:Y:S04]  /*46d0*/  ISETP.LT.AND P6, PT, R2, R201.reuse, P6 ;  /* 0x000000c90200720c */ /* 0x080fe800037c1270 */
[----:B------:R-:W3:Y:S01]  /*46e0*/  LDSM.16.M88.4 R84, [R170+0x16000] ;  /* 0x01600000aa54783b */ /* 0x000ee20000000200 */
[C---:B------:R-:W-:Y:S08]  /*46f0*/  HMMA.16816.F32 R4, R68.reuse, R76, R4 ;  /* 0x0000004c4404723c */ /* 0x040ff00000001804 */
[----:B------:R-:W-:Y:S01]  /*4700*/  @!P6 IADD3 R2, -R250, 0x1, R207 ;  /* 0x00000001fa02e810 */ /* 0x000fe20007ffe1cf */
[----:B------:R-:W-:Y:S01]  /*4710*/  FMUL.FTZ R77, R209, 1.4426950216293334961 ;  /* 0x3fb8aa3bd14d7820 */ /* 0x000fe20000410000 */
[C---:B------:R-:W-:Y:S03]  /*4720*/  HMMA.16816.F32 R8, R68.reuse, R78, R8 ;  /* 0x0000004e4408723c */ /* 0x040fe60000001808 */
[----:B-1----:R-:W-:Y:S01]  /*4730*/  IMAD R3, R195, 0x4, R89 ;  /* 0x00000004c3037824 */ /* 0x002fe200078e0259 */
[----:B------:R-:W-:Y:S02]  /*4740*/  IADD3 R89, R230, -0x61c88647, RZ ;  /* 0x9e3779b9e6597810 */ /* 0x000fe40007ffe0ff */
[----:B------:R-:W-:Y:S02]  /*4750*/  @!P6 IADD3 R0, R0, R2, R201 ;  /* 0x000000020000e210 */ /* 0x000fe40007ffe0c9 */
[C---:B----4-:R-:W-:Y:S04]  /*4760*/  HMMA.16816.F32 R12, R68.reuse, R80, R12 ;  /* 0x00000050440c723c */ /* 0x050fe8000000180c */
[----:B------:R-:W-:Y:S01]  /*4770*/  IMAD.WIDE.U32 R2, R3, -0x326172a9, RZ ;  /* 0xcd9e8d5703027825 */ /* 0x000fe200078e00ff */
[-C--:B------:R-:W-:Y:S03]  /*4780*/  @!P6 IMNMX R76, R0, R201.reuse, PT ;  /* 0x000000c9004ce217 */ /* 0x080fe60003800200 */
[----:B------:R-:W-:Y:S01]  /*4790*/  HMMA.16816.F32 R16, R68, R82, R16 ;  /* 0x000000524410723c */ /* 0x000fe20000001810 */
[----:B------:R-:W1:Y:S02]  /*47a0*/  LDSM.16.M88.4 R68, [R170+0x16800] ;  /* 0x01680000aa44783b */ /* 0x000e640000000200 */
[----:B------:R-:W-:Y:S01]  /*47b0*/  @!P6 ISETP.GE.AND P1, PT, R193, R76, PT ;  /* 0x0000004cc100e20c */ /* 0x000fe20003f26270 */
[C---:B------:R-:W-:Y:S01]  /*47c0*/  FMUL.FTZ R80, R210.reuse, 1.4426950216293334961 ;  /* 0x3fb8aa3bd2507820 */ /* 0x040fe20000410000 */
[----:B------:R-:W-:Y:S02]  /*47d0*/  LOP3.LUT R78, R3, R92, R230, 0x96, !PT ;  /* 0x0000005c034e7212 */ /* 0x000fe400078e96e6 */
[----:B------:R-:W4:Y:S01]  /*47e0*/  LDL R92, [R1+0x18] ;  /* 0x00001800015c7983 */ /* 0x000f220000100800 */
[----:B------:R-:W-:Y:S01]  /*47f0*/  LOP3.LUT R81, R219, R2, R89, 0x96, !PT ;  /* 0x00000002db517212 */ /* 0x000fe200078e9659 */
[C---:B---3--:R-:W-:Y:S04]  /*4800*/  HMMA.16816.F32 R4, R72.reuse, R84, R4 ;  /* 0x000000544804723c */ /* 0x048fe80000001804 */
[----:B------:R-:W3:Y:S01]  /*4810*/  LDL R84, [R1+0xc] ;  /* 0x00000c0001547983 */ /* 0x000ee20000100800 */
[----:B------:R-:W-:Y:S01]  /*4820*/  FSEL R3, R77, RZ, P0 ;  /* 0x000000ff4d037208 */ /* 0x000fe20000000000 */
[----:B------:R-:W-:Y:S01]  /*4830*/  IMAD.WIDE.U32 R82, R81, -0x2daee0ad, RZ ;  /* 0xd2511f5351527825 */ /* 0x000fe200078e00ff */
[----:B------:R-:W-:Y:S01]  /*4840*/  @!P6 IADD3 R77, R193, 0x1, RZ ;  /* 0x00000001c14de810 */ /* 0x000fe20007ffe0ff */
[C---:B------:R-:W-:Y:S02]  /*4850*/  HMMA.16816.F32 R8, R72.reuse, R86, R8 ;  /* 0x000000564808723c */ /* 0x040fe40000001808 */
[----:B------:R-:W4:Y:S01]  /*4860*/  LDL R86, [R1+0x14] ;  /* 0x0000140001567983 */ /* 0x000f220000100800 */
[----:B------:R-:W-:Y:S01]  /*4870*/  FSETP.NEU.FTZ.AND P0, PT, R210, -INF , PT ;  /* 0xff800000d200780b */ /* 0x000fe20003f1d000 */
[----:B------:R-:W-:Y:S01]  /*4880*/  IMAD.WIDE.U32 R78, R78, -0x2daee0ad, RZ ;  /* 0xd2511f534e4e7825 */ /* 0x000fe200078e00ff */
[----:B------:R-:W-:Y:S02]  /*4890*/  @!P6 IADD3 R2, R0, 0x8, RZ ;  /* 0x000000080002e810 */ /* 0x000fe40007ffe0ff */
[----:B------:R-:W-:Y:S01]  /*48a0*/  IADD3 R85, R230, 0x3c6ef372, RZ ;  /* 0x3c6ef372e6557810 */ /* 0x000fe20007ffe0ff */
[----:B------:R-:W4:Y:S01]  /*48b0*/  LDL R81, [R1+0x1c] ;  /* 0x00001c0001517983 */ /* 0x000f220000100800 */
[----:B------:R-:W-:Y:S03]  /*48c0*/  @!P6 IMNMX R2, R2, R201, PT ;  /* 0x000000c90202e217 */ /* 0x000fe60003800200 */
[----:B------:R-:W-:Y:S02]  /*48d0*/  FSEL R0, R80, RZ, P0 ;  /* 0x000000ff50007208 */ /* 0x000fe40000000000 */
[----:B------:R-:W-:Y:S02]  /*48e0*/  @!P6 ISETP.GE.AND P0, PT, R77, R2, PT ;  /* 0x000000024d00e20c */ /* 0x000fe40003f06270 */
[-C--:B------:R-:W-:Y:S02]  /*48f0*/  FFMA.FTZ R4, R229, R191.reuse, R4 ;  /* 0x000000bfe5047223 */ /* 0x080fe40000010004 */
[CC--:B------:R-:W-:Y:S02]  /*4900*/  FFMA.FTZ R5, R236.reuse, R191.reuse, R5 ;  /* 0x000000bfec057223 */ /* 0x0c0fe40000010005 */
[-C--:B------:R-:W-:Y:S01]  /*4910*/  FFMA.FTZ R7, R236, R191.reuse, R7 ;  /* 0x000000bfec077223 */ /* 0x080fe20000010007 */
[----:B------:R-:W-:Y:S01]  /*4920*/  @!P6 FSEL R4, R4, -INF , !P1 ;  /* 0xff8000000404e808 */ /* 0x000fe20004800000 */
[C---:B-1----:R-:W-:Y:S03]  /*4930*/  HMMA.16816.F32 R12, R72.reuse, R68, R12 ;  /* 0x00000044480c723c */ /* 0x042fe6000000180c */
[----:B------:R-:W-:Y:S01]  /*4940*/  @!P6 ISETP.GE.AND P1, PT, R77, R76, PT ;  /* 0x0000004c4d00e20c */ /* 0x000fe20003f26270 */
[--C-:B------:R-:W-:Y:S01]  /*4950*/  FFMA.FTZ R4, R4, c[0x0][0x23c], -R3.reuse ;  /* 0x00008f0004047a23 */ /* 0x100fe20000010803 */
[----:B------:R-:W-:Y:S01]  /*4960*/  @!P6 FSEL R7, R7, -INF , !P0 ;  /* 0xff8000000707e808 */ /* 0x000fe20004000000 */
[-C--:B------:R-:W-:Y:S01]  /*4970*/  FFMA.FTZ R6, R229, R191.reuse, R6 ;  /* 0x000000bfe5067223 */ /* 0x080fe20000010006 */
[----:B------:R-:W-:Y:S01]  /*4980*/  @!P6 FSEL R5, R5, -INF , !P1 ;  /* 0xff8000000505e808 */ /* 0x000fe20004800000 */
[----:B------:R-:W-:Y:S01]  /*4990*/  HMMA.16816.F32 R16, R72, R70, R16 ;  /* 0x000000464810723c */ /* 0x000fe20000001810 */
[----:B------:R-:W-:Y:S02]  /*49a0*/  MUFU.EX2 R89, R4 ;  /* 0x0000000400597308 */ /* 0x000fe40000000800 */
[----:B------:R-:W-:Y:S01]  /*49b0*/  @!P6 ISETP.GE.AND P1, PT, R193, R2, PT ;  /* 0x00000002c100e20c */ /* 0x000fe20003f26270 */
[----:B------:R-:W-:Y:S01]  /*49c0*/  FFMA.FTZ R5, R5, c[0x0][0x23c], -R3 ;  /* 0x00008f0005057a23 */ /* 0x000fe20000010803 */
[----:B------:R-:W-:Y:S01]  /*49d0*/  @!P6 IADD3 R68, R193, 0x9, RZ ;  /* 0x00000009c144e810 */ /* 0x000fe20007ffe0ff */
[-C--:B------:R-:W-:Y:S01]  /*49e0*/  FFMA.FTZ R8, R237, R191.reuse, R8 ;  /* 0x000000bfed087223 */ /* 0x080fe20000010008 */
[----:B------:R-:W-:Y:S01]  /*49f0*/  @!P6 FSEL R6, R6, -INF , !P1 ;  /* 0xff8000000606e808 */ /* 0x000fe20004800000 */
[-C--:B------:R-:W-:Y:S01]  /*4a00*/  FFMA.FTZ R9, R238, R191.reuse, R9 ;  /* 0x000000bfee097223 */ /* 0x080fe20000010009 */
[----:B------:R-:W-:Y:S02]  /*4a10*/  @!P6 IADD3 R69, R193, 0x18, RZ ;  /* 0x00000018c145e810 */ /* 0x000fe40007ffe0ff */
[----:B------:R-:W-:Y:S01]  /*4a20*/  MUFU.EX2 R87, R5 ;  /* 0x0000000500577308 */ /* 0x000fe20000000800 */
[----:B------:R-:W-:Y:S01]  /*4a30*/  FFMA.FTZ R6, R6, c[0x0][0x23c], -R0 ;  /* 0x00008f0006067a23 */ /* 0x000fe20000010800 */
[-C--:B------:R-:W-:Y:S01]  /*4a40*/  @!P6 ISETP.GE.AND P1, PT, R69, R76.reuse, PT ;  /* 0x0000004c4500e20c */ /* 0x080fe20003f26270 */
[-C--:B------:R-:W-:Y:S02]  /*4a50*/  FFMA.FTZ R11, R238, R191.reuse, R11 ;  /* 0x000000bfee0b7223 */ /* 0x080fe4000001000b */
[-C--:B------:R-:W-:Y:S02]  /*4a60*/  FFMA.FTZ R10, R237, R191.reuse, R10 ;  /* 0x000000bfed0a7223 */ /* 0x080fe4000001000a */
[CC--:B------:R-:W-:Y:S02]  /*4a70*/  FFMA.FTZ R12, R239.reuse, R191.reuse, R12 ;  /* 0x000000bfef0c7223 */ /* 0x0c0fe4000001000c */
[CC--:B------:R-:W-:Y:S01]  /*4a80*/  FFMA.FTZ R13, R240.reuse, R191.reuse, R13 ;  /* 0x000000bff00d7223 */ /* 0x0c0fe2000001000d */
[----:B------:R1:W-:Y:S01]  /*4a90*/  MUFU.EX2 R91, R6 ;  /* 0x00000006005b7308 */ /* 0x0003e20000000800 */
[-C--:B------:R-:W-:Y:S02]  /*4aa0*/  FFMA.FTZ R15, R240, R191.reuse, R15 ;  /* 0x000000bff00f7223 */ /* 0x080fe4000001000f */
[-C--:B------:R-:W-:Y:S02]  /*4ab0*/  FFMA.FTZ R14, R239, R191.reuse, R14 ;  /* 0x000000bfef0e7223 */ /* 0x080fe4000001000e */
[CC--:B------:R-:W-:Y:S02]  /*4ac0*/  FFMA.FTZ R17, R242.reuse, R191.reuse, R17 ;  /* 0x000000bff2117223 */ /* 0x0c0fe40000010011 */
[CC--:B------:R-:W-:Y:S02]  /*4ad0*/  FFMA.FTZ R16, R241.reuse, R191.reuse, R16 ;  /* 0x000000bff1107223 */ /* 0x0c0fe40000010010 */
[-C--:B------:R-:W-:Y:S02]  /*4ae0*/  FFMA.FTZ R19, R242, R191.reuse, R19 ;  /* 0x000000bff2137223 */ /* 0x080fe40000010013 */
[----:B------:R-:W-:Y:S01]  /*4af0*/  FFMA.FTZ R18, R241, R191, R18 ;  /* 0x000000bff1127223 */ /* 0x000fe20000010012 */
[----:B------:R-:W-:Y:S05]  /*4b00*/  @!P6 FSEL R16, R16, -INF , !P1 ;  /* 0xff8000001010e808 */ /* 0x000fea0004800000 */
[--C-:B------:R-:W-:Y:S01]  /*4b10*/  FFMA.FTZ R16, R16, c[0x0][0x23c], -R3.reuse ;  /* 0x00008f0010107a23 */ /* 0x100fe20000010803 */
[----:B-1----:R-:W-:Y:S04]  /*4b20*/  @!P6 IADD3 R6, R193, 0x10, RZ ;  /* 0x00000010c106e810 */ /* 0x002fe80007ffe0ff */
[----:B------:R-:W-:Y:S04]  /*4b30*/  @!P6 ISETP.GE.AND P5, PT, R6, R76, PT ;  /* 0x0000004c0600e20c */ /* 0x000fe80003fa6270 */
[----:B------:R-:W-:Y:S02]  /*4b40*/  @!P6 FSEL R12, R12, -INF , !P5 ;  /* 0xff8000000c0ce808 */ /* 0x000fe40006800000 */
[----:B------:R-:W-:Y:S03]  /*4b50*/  @!P6 ISETP.GE.AND P5, PT, R69, R2, PT ;  /* 0x000000024500e20c */ /* 0x000fe60003fa6270 */
[----:B------:R-:W-:Y:S01]  /*4b60*/  FFMA.FTZ R12, R12, c[0x0][0x23c], -R3 ;  /* 0x00008f000c0c7a23 */ /* 0x000fe20000010803 */
[----:B------:R-:W-:Y:S05]  /*4b70*/  @!P6 FSEL R18, R18, -INF , !P5 ;  /* 0xff8000001212e808 */ /* 0x000fea0006800000 */
[----:B------:R-:W-:Y:S01]  /*4b80*/  FFMA.FTZ R18, R18, c[0x0][0x23c], -R0 ;  /* 0x00008f0012127a23 */ /* 0x000fe20000010800 */
[----:B--2---:R-:W-:Y:S05]  /*4b90*/  LOP3.LUT R4, R79, R90, R88, 0x96, !PT ;  /* 0x0000005a4f047212 */ /* 0x004fea00078e9658 */
[----:B------:R-:W-:Y:S05]  /*4ba0*/  IMAD.WIDE.U32 R4, R4, -0x326172a9, RZ ;  /* 0xcd9e8d5704047825 */ /* 0x000fea00078e00ff */
[----:B------:R-:W-:Y:S01]  /*4bb0*/  LOP3.LUT R77, R5, R218, R85, 0x96, !PT ;  /* 0x000000da054d7212 */ /* 0x000fe200078e9655 */
[----:B------:R-:W-:Y:S01]  /*4bc0*/  FFMA.FTZ R5, R7, c[0x0][0x23c], -R0 ;  /* 0x00008f0007057a23 */ /* 0x000fe20000010800 */
[----:B------:R-:W2:Y:S01]  /*4bd0*/  LDL R85, [R1+0x10] ;  /* 0x0000100001557983 */ /* 0x000ea20000100800 */
[----:B------:R-:W-:Y:S02]  /*4be0*/  @!P6 IADD3 R7, R193, 0x11, RZ ;  /* 0x00000011c107e810 */ /* 0x000fe40007ffe0ff */
[----:B------:R1:W-:Y:S02]  /*4bf0*/  MUFU.EX2 R90, R5 ;  /* 0x00000005005a7308 */ /* 0x0003e40000000800 */
[----:B------:R-:W-:Y:S04]  /*4c00*/  @!P6 ISETP.GE.AND P2, PT, R7, R76, PT ;  /* 0x0000004c0700e20c */ /* 0x000fe80003f46270 */
[----:B------:R-:W-:Y:S05]  /*4c10*/  @!P6 FSEL R13, R13, -INF , !P2 ;  /* 0xff8000000d0de808 */ /* 0x000fea0005000000 */
[--C-:B------:R-:W-:Y:S01]  /*4c20*/  FFMA.FTZ R13, R13, c[0x0][0x23c], -R3.reuse ;  /* 0x00008f000d0d7a23 */ /* 0x100fe20000010803 */
[----:B---3--:R-:W-:Y:S02]  /*4c30*/  LOP3.LUT R78, R83, R78, R84, 0x96, !PT ;  /* 0x0000004e534e7212 */ /* 0x008fe400078e9654 */
[----:B------:R-:W-:Y:S03]  /*4c40*/  IADD3 R84, R230, -0x255992d5, RZ ;  /* 0xdaa66d2be6547810 */ /* 0x000fe60007ffe0ff */
[----:B------:R-:W-:Y:S05]  /*4c50*/  IMAD.WIDE.U32 R78, R78, -0x326172a9, RZ ;  /* 0xcd9e8d574e4e7825 */ /* 0x000fea00078e00ff */
[----:B------:R-:W-:Y:S02]  /*4c60*/  LOP3.LUT R80, R79, R4, R84, 0x96, !PT ;  /* 0x000000044f507212 */ /* 0x000fe400078e9654 */
[C---:B------:R-:W-:Y:S02]  /*4c70*/  @!P6 IADD3 R4, R193.reuse, 0x8, RZ ;  /* 0x00000008c104e810 */ /* 0x040fe40007ffe0ff */
[----:B------:R-:W-:Y:S02]  /*4c80*/  @!P6 IADD3 R79, R193, 0x19, RZ ;  /* 0x00000019c14fe810 */ /* 0x000fe40007ffe0ff */
[C---:B------:R-:W-:Y:S02]  /*4c90*/  @!P6 ISETP.GE.AND P0, PT, R4.reuse, R76, PT ;  /* 0x0000004c0400e20c */ /* 0x040fe40003f06270 */
[----:B------:R-:W-:Y:S01]  /*4ca0*/  @!P6 ISETP.GE.AND P3, PT, R4, R2, PT ;  /* 0x000000020400e20c */ /* 0x000fe20003f66270 */
[----:B-1----:R-:W-:Y:S01]  /*4cb0*/  IMAD.WIDE.U32 R4, R77, -0x2daee0ad, RZ ;  /* 0xd2511f534d047825 */ /* 0x002fe200078e00ff */
[----:B------:R-:W-:Y:S02]  /*4cc0*/  @!P6 FSEL R8, R8, -INF , !P0 ;  /* 0xff8000000808e808 */ /* 0x000fe40004000000 */
[-C--:B------:R-:W-:Y:S02]  /*4cd0*/  @!P6 ISETP.GE.AND P0, PT, R68, R76.reuse, PT ;  /* 0x0000004c4400e20c */ /* 0x080fe40003f06270 */
[----:B------:R-:W-:Y:S01]  /*4ce0*/  @!P6 ISETP.GE.AND P4, PT, R79, R76, PT ;  /* 0x0000004c4f00e20c */ /* 0x000fe20003f86270 */
[--C-:B------:R-:W-:Y:S01]  /*4cf0*/  FFMA.FTZ R8, R8, c[0x0][0x23c], -R3.reuse ;  /* 0x00008f0008087a23 */ /* 0x100fe20000010803 */
[----:B------:R-:W-:Y:S01]  /*4d00*/  @!P6 FSEL R9, R9, -INF , !P0 ;  /* 0xff8000000909e808 */ /* 0x000fe20004000000 */
[----:B------:R-:W-:Y:S01]  /*4d10*/  IMAD.WIDE.U32 R76, R80, -0x2daee0ad, RZ ;  /* 0xd2511f53504c7825 */ /* 0x000fe200078e00ff */
[-C--:B------:R-:W-:Y:S01]  /*4d20*/  @!P6 ISETP.GE.AND P0, PT, R68, R2.reuse, PT ;  /* 0x000000024400e20c */ /* 0x080fe20003f06270 */
[----:B------:R4:W-:Y:S01]  /*4d30*/  MUFU.EX2 R84, R8 ;  /* 0x0000000800547308 */ /* 0x0009e20000000800 */
[----:B------:R-:W-:Y:S01]  /*4d40*/  @!P6 FSEL R10, R10, -INF , !P3 ;  /* 0xff8000000a0ae808 */ /* 0x000fe20005800000 */
[--C-:B------:R-:W-:Y:S01]  /*4d50*/  FFMA.FTZ R9, R9, c[0x0][0x23c], -R3.reuse ;  /* 0x00008f0009097a23 */ /* 0x100fe20000010803 */
[----:B------:R-:W-:Y:S02]  /*4d60*/  @!P6 FSEL R11, R11, -INF , !P0 ;  /* 0xff8000000b0be808 */ /* 0x000fe40004000000 */
[-C--:B------:R-:W-:Y:S01]  /*4d70*/  @!P6 ISETP.GE.AND P3, PT, R6, R2.reuse, PT ;  /* 0x000000020600e20c */ /* 0x080fe20003f66270 */
[--C-:B------:R-:W-:Y:S01]  /*4d80*/  FFMA.FTZ R10, R10, c[0x0][0x23c], -R0.reuse ;  /* 0x00008f000a0a7a23 */ /* 0x100fe20000010800 */
[-C--:B------:R-:W-:Y:S01]  /*4d90*/  @!P6 ISETP.GE.AND P0, PT, R7, R2.reuse, PT ;  /* 0x000000020700e20c */ /* 0x080fe20003f06270 */
[--C-:B------:R-:W-:Y:S01]  /*4da0*/  FFMA.FTZ R11, R11, c[0x0][0x23c], -R0.reuse ;  /* 0x00008f000b0b7a23 */ /* 0x100fe20000010800 */
[----:B------:R-:W-:Y:S01]  /*4db0*/  @!P6 ISETP.GE.AND P2, PT, R79, R2, PT ;  /* 0x000000024f00e20c */ /* 0x000fe20003f46270 */
[----:B------:R-:W-:Y:S01]  /*4dc0*/  MUFU.EX2 R88, R10 ;  /* 0x0000000a00587308 */ /* 0x000fe20000000800 */
[----:B------:R-:W-:Y:S02]  /*4dd0*/  @!P6 FSEL R15, R15, -INF , !P0 ;  /* 0xff8000000f0fe808 */ /* 0x000fe40004000000 */
[----:B------:R-:W-:Y:S02]  /*4de0*/  @!P6 FSEL R14, R14, -INF , !P3 ;  /* 0xff8000000e0ee808 */ /* 0x000fe40005800000 */
[----:B------:R-:W-:Y:S01]  /*4df0*/  @!P6 FSEL R17, R17, -INF , !P4 ;  /* 0xff8000001111e808 */ /* 0x000fe20006000000 */
[--C-:B------:R-:W-:Y:S01]  /*4e00*/  FFMA.FTZ R15, R15, c[0x0][0x23c], -R0.reuse ;  /* 0x00008f000f0f7a23 */ /* 0x100fe20000010800 */
[----:B------:R-:W-:Y:S01]  /*4e10*/  @!P6 FSEL R19, R19, -INF , !P2 ;  /* 0xff8000001313e808 */ /* 0x000fe20005000000 */
[--C-:B------:R-:W-:Y:S02]  /*4e20*/  FFMA.FTZ R14, R14, c[0x0][0x23c], -R0.reuse ;  /* 0x00008f000e0e7a23 */ /* 0x100fe40000010800 */
[----:B------:R-:W-:Y:S01]  /*4e30*/  FFMA.FTZ R3, R17, c[0x0][0x23c], -R3 ;  /* 0x00008f0011037a23 */ /* 0x000fe20000010803 */
[----:B------:R-:W-:Y:S01]  /*4e40*/  MUFU.EX2 R80, R13 ;  /* 0x0000000d00507308 */ /* 0x000fe20000000800 */
[----:B------:R-:W-:Y:S01]  /*4e50*/  FFMA.FTZ R0, R19, c[0x0][0x23c], -R0 ;  /* 0x00008f0013007a23 */ /* 0x000fe20000010800 */
[----:B----4-:R-:W-:Y:S02]  /*4e60*/  LOP3.LUT R8, R77, R4, R86, 0x96, !PT ;  /* 0x000000044d087212 */ /* 0x010fe400078e9656 */
[----:B------:R-:W-:Y:S06]  /*4e70*/  IADD3 R86, R230, 0x1715609d, RZ ;  /* 0x1715609de6567810 */ /* 0x000fec0007ffe0ff */
[----:B------:R-:W1:Y:S10]  /*4e80*/  MUFU.EX2 R77, R0 ;  /* 0x00000000004d7308 */ /* 0x000e740000000800 */
[----:B------:R-:W-:Y:S10]  /*4e90*/  MUFU.EX2 R83, R14 ;  /* 0x0000000e00537308 */ /* 0x000ff40000000800 */
[----:B------:R-:W-:Y:S01]  /*4ea0*/  MUFU.EX2 R79, R18 ;  /* 0x00000012004f7308 */ /* 0x000fe20000000800 */
[----:B--2---:R-:W-:Y:S09]  /*4eb0*/  LOP3.LUT R5, R5, R82, R85, 0x96, !PT ;  /* 0x0000005205057212 */ /* 0x004ff200078e9655 */
[----:B------:R2:W-:Y:S01]  /*4ec0*/  MUFU.EX2 R85, R9 ;  /* 0x0000000900557308 */ /* 0x0005e20000000800 */
[----:B------:R-:W-:Y:S05]  /*4ed0*/  IMAD.WIDE.U32 R4, R5, -0x326172a9, RZ ;  /* 0xcd9e8d5705047825 */ /* 0x000fea00078e00ff */
[----:B------:R-:W-:Y:S04]  /*4ee0*/  LOP3.LUT R6, R5, R78, R93, 0x96, !PT ;  /* 0x0000004e05067212 */ /* 0x000fe800078e965d */
[----:B------:R-:W-:Y:S01]  /*4ef0*/  MUFU.EX2 R82, R12 ;  /* 0x0000000c00527308 */ /* 0x000fe20000000800 */
[----:B------:R-:W-:Y:S05]  /*4f00*/  IMAD.WIDE.U32 R6, R6, -0x2daee0ad, RZ ;  /* 0xd2511f5306067825 */ /* 0x000fea00078e00ff */
[----:B------:R-:W-:Y:S01]  /*4f10*/  LOP3.LUT R76, R7, R76, R92, 0x96, !PT ;  /* 0x0000004c074c7212 */ /* 0x000fe200078e965c */
[----:B------:R-:W-:Y:S03]  /*4f20*/  IMAD.MOV.U32 R92, RZ, RZ, c[0x0][0x22c] ;  /* 0x00008b00ff5c7624 */ /* 0x000fe600078e00ff */
[----:B------:R-:W3:Y:S01]  /*4f30*/  MUFU.EX2 R78, R16 ;  /* 0x00000010004e7308 */ /* 0x000ee20000000800 */
[----:B------:R-:W-:Y:S02]  /*4f40*/  IMAD R92, R92, c[0x0][0x1c0], RZ ;  /* 0x000070005c5c7a24 */ /* 0x000fe400078e02ff */
[----:B--2---:R-:W-:Y:S04]  /*4f50*/  IMAD.WIDE.U32 R8, R8, -0x326172a9, RZ ;  /* 0xcd9e8d5708087825 */ /* 0x004fe800078e00ff */
[----:B------:R-:W-:Y:S01]  /*4f60*/  IMAD.U32 R92, R92, -0x40, RZ ;  /* 0xffffffc05c5c7824 */ /* 0x000fe200078e00ff */
[----:B------:R-:W-:Y:S02]  /*4f70*/  LOP3.LUT R4, R9, R4, R86, 0x96, !PT ;  /* 0x0000000409047212 */ /* 0x000fe400078e9656 */
[----:B------:R2:W4:Y:S03]  /*4f80*/  MUFU.EX2 R86, R11 ;  /* 0x0000000b00567308 */ /* 0x0005260000000800 */
[----:B------:R-:W-:Y:S05]  /*4f90*/  IMAD.WIDE.U32 R4, R4, -0x2daee0ad, RZ ;  /* 0xd2511f5304047825 */ /* 0x000fea00078e00ff */
[C---:B------:R-:W-:Y:S02]  /*4fa0*/  LOP3.LUT R68, R4.reuse, 0xffff, RZ, 0xc0, !PT ;  /* 0x0000ffff04447812 */ /* 0x040fe400078ec0ff */
[----:B------:R-:W-:Y:S02]  /*4fb0*/  SHF.R.U32.HI R2, RZ, 0x18, R4 ;  /* 0x00000018ff027819 */ /* 0x000fe40000011604 */
[----:B------:R-:W-:Y:S02]  /*4fc0*/  LOP3.LUT R6, R5, R6, R81, 0x96, !PT ;  /* 0x0000000605067212 */ /* 0x000fe400078e9651 */
[----:B------:R-:W-:Y:S02]  /*4fd0*/  LOP3.LUT R7, R4, 0xff, RZ, 0xc0, !PT ;  /* 0x000000ff04077812 */ /* 0x000fe400078ec0ff */
[----:B------:R-:W-:Y:S02]  /*4fe0*/  IADD3 R81, R230, -0x4ab325aa, RZ ;  /* 0xb54cda56e6517810 */ /* 0x000fe40007ffe0ff */
[----:B------:R-:W-:Y:S02]  /*4ff0*/  ISETP.LE.U32.AND P0, PT, R2, UR4, PT ;  /* 0x0000000402007c0c */ /* 0x000fe4000bf03070 */
[----:B------:R-:W-:Y:S02]  /*5000*/  ISETP.LE.U32.AND P3, PT, R7, UR4, PT ;  /* 0x0000000407007c0c */ /* 0x000fe4000bf63070 */
[----:B------:R-:W-:Y:S02]  /*5010*/  SHF.R.U32.HI R0, RZ, 0x8, R68 ;  /* 0x00000008ff007819 */ /* 0x000fe40000011644 */
[----:B--2---:R-:W-:Y:S01]  /*5020*/  SHF.R.U32.HI R11, RZ, 0x10, R4 ;  /* 0x00000010ff0b7819 */ /* 0x004fe20000011604 */
[----:B------:R-:W-:Y:S01]  /*5030*/  IMAD.WIDE.U32 R4, R76, -0x326172a9, RZ ;  /* 0xcd9e8d574c047825 */ /* 0x000fe200078e00ff */
[----:B------:R-:W-:Y:S01]  /*5040*/  LOP3.LUT R0, R0, 0xffff, RZ, 0xc0, !PT ;  /* 0x0000ffff00007812 */ /* 0x000fe200078ec0ff */
[----:B------:R2:W2:Y:S03]  /*5050*/  MUFU.EX2 R76, R3 ;  /* 0x00000003004c7308 */ /* 0x0004a60000000800 */
[----:B------:R-:W-:Y:S01]  /*5060*/  LOP3.LUT R2, R5, R8, R81, 0x96, !PT ;  /* 0x0000000805027212 */ /* 0x000fe200078e9651 */
[----:B-1----:R-:W-:Y:S01]  /*5070*/  @!P0 FADD.FTZ R77, -R77, -RZ ;  /* 0x800000ff4d4d8221 */ /* 0x002fe20000010100 */
[----:B------:R-:W-:Y:S01]  /*5080*/  LOP3.LUT R7, R4, 0xffff, RZ, 0xc0, !PT ;  /* 0x0000ffff04077812 */ /* 0x000fe200078ec0ff */
[----:B---3--:R-:W-:Y:S01]  /*5090*/  @!P3 FADD.FTZ R78, -R78, -RZ ;  /* 0x800000ff4e4eb221 */ /* 0x008fe20000010100 */
[----:B------:R-:W-:Y:S02]  /*50a0*/  LOP3.LUT R5, R2, 0xff, RZ, 0xc0, !PT ;  /* 0x000000ff02057812 */ /* 0x000fe400078ec0ff */
[----:B------:R-:W-:Y:S01]  /*50b0*/  LOP3.LUT R9, R4, 0xff, RZ, 0xc0, !PT ;  /* 0x000000ff04097812 */ /* 0x000fe200078ec0ff */
[----:B------:R-:W1:Y:S01]  /*50c0*/  MUFU.EX2 R81, R15 ;  /* 0x0000000f00517308 */ /* 0x000e620000000800 */
[--C-:B------:R-:W-:Y:S02]  /*50d0*/  SHF.R.U32.HI R8, RZ, 0x10, R4.reuse ;  /* 0x00000010ff087819 */ /* 0x100fe40000011604 */
[----:B------:R-:W-:Y:S02]  /*50e0*/  SHF.R.U32.HI R10, RZ, 0x18, R4 ;  /* 0x00000018ff0a7819 */ /* 0x000fe40000011604 */
[----:B------:R-:W-:Y:S02]  /*50f0*/  ISETP.LE.U32.AND P1, PT, R5, UR4, PT ;  /* 0x0000000405007c0c */ /* 0x000fe4000bf23070 */
[----:B------:R-:W-:Y:S02]  /*5100*/  LOP3.LUT R5, R2, 0xffff, RZ, 0xc0, !PT ;  /* 0x0000ffff02057812 */ /* 0x000fe400078ec0ff */
[--C-:B------:R-:W-:Y:S02]  /*5110*/  SHF.R.U32.HI R4, RZ, 0x10, R2.reuse ;  /* 0x00000010ff047819 */ /* 0x100fe40000011602 */
[----:B------:R-:W-:Y:S02]  /*5120*/  SHF.R.U32.HI R5, RZ, 0x8, R5 ;  /* 0x00000008ff057819 */ /* 0x000fe40000011605 */
[----:B------:R-:W-:Y:S02]  /*5130*/  LOP3.LUT R4, R4, 0xff, RZ, 0xc0, !PT ;  /* 0x000000ff04047812 */ /* 0x000fe400078ec0ff */
[----:B------:R-:W-:Y:S02]  /*5140*/  SHF.R.U32.HI R2, RZ, 0x18, R2 ;  /* 0x00000018ff027819 */ /* 0x000fe40000011602 */
[----:B------:R-:W-:Y:S01]  /*5150*/  ISETP.LE.U32.AND P4, PT, R4, UR4, PT ;  /* 0x0000000404007c0c */ /* 0x000fe2000bf83070 */
[----:B------:R-:W-:Y:S01]  /*5160*/  @!P1 FADD.FTZ R89, -R89, -RZ ;  /* 0x800000ff59599221 */ /* 0x000fe20000010100 */
[----:B------:R-:W-:Y:S02]  /*5170*/  LOP3.LUT R4, R5, 0xffff, RZ, 0xc0, !PT ;  /* 0x0000ffff05047812 */ /* 0x000fe400078ec0ff */
        /* <DEDUP_REMOVED lines=16> */
[----:B--2---:R-:W-:Y:S01]  /*5280*/  SHF.R.U32.HI R3, RZ, 0x10, R6 ;  /* 0x00000010ff037819 */ /* 0x004fe20000011606 */
[----:B------:R-:W-:Y:S01]  /*5290*/  @!P2 FADD.FTZ R82, -R82, -RZ ;  /* 0x800000ff5252a221 */ /* 0x000fe20000010100 */
[----:B------:R-:W-:Y:S01]  /*52a0*/  LOP3.LUT R6, R6, 0xffff, RZ, 0xc0, !PT ;  /* 0x0000ffff06067812 */ /* 0x000fe200078ec0ff */
[----:B----4-:R-:W-:Y:S01]  /*52b0*/  @!P1 FADD.FTZ R86, -R86, -RZ ;  /* 0x800000ff56569221 */ /* 0x010fe20000010100 */
[----:B------:R-:W-:Y:S01]  /*52c0*/  LOP3.LUT R3, R3, 0xff, RZ, 0xc0, !PT ;  /* 0x000000ff03037812 */ /* 0x000fe200078ec0ff */
[----:B------:R-:W-:Y:S01]  /*52d0*/  @!P5 FADD.FTZ R85, -R85, -RZ ;  /* 0x800000ff5555d221 */ /* 0x000fe20000010100 */
[----:B------:R-:W-:Y:S02]  /*52e0*/  SHF.R.U32.HI R2, RZ, 0x8, R6 ;  /* 0x00000008ff027819 */ /* 0x000fe40000011606 */
[----:B------:R-:W-:Y:S02]  /*52f0*/  ISETP.LE.U32.AND P5, PT, R3, UR4, PT ;  /* 0x0000000403007c0c */ /* 0x000fe4000bfa3070 */
[----:B------:R-:W-:Y:S01]  /*5300*/  LOP3.LUT R3, R11, 0xff, RZ, 0xc0, !PT ;  /* 0x000000ff0b037812 */ /* 0x000fe200078ec0ff */
[----:B------:R-:W-:Y:S01]  /*5310*/  @!P6 FADD.FTZ R88, -R88, -RZ ;  /* 0x800000ff5858e221 */ /* 0x000fe20000010100 */
[----:B------:R-:W-:Y:S02]  /*5320*/  LOP3.LUT R2, R2, 0xffff, RZ, 0xc0, !PT ;  /* 0x0000ffff02027812 */ /* 0x000fe400078ec0ff */
[----:B------:R-:W-:Y:S02]  /*5330*/  ISETP.LE.U32.AND P1, PT, R3, UR4, PT ;  /* 0x0000000403007c0c */ /* 0x000fe4000bf23070 */
[----:B------:R-:W-:Y:S02]  /*5340*/  F2FP.RELU.PACK_AB R3, R87, R89 ;  /* 0x000000595703723e */ /* 0x000fe400000008ff */
[----:B------:R-:W-:Y:S02]  /*5350*/  ISETP.LE.U32.AND P6, PT, R2, UR4, PT ;  /* 0x0000000402007c0c */ /* 0x000fe4000bfc3070 */
[----:B------:R-:W-:Y:S01]  /*5360*/  F2FP.RELU.PACK_AB R2, R90, R91 ;  /* 0x0000005b5a02723e */ /* 0x000fe200000008ff */
[----:B------:R2:W-:Y:S01]  /*5370*/  STS [R211+0x20000], R3 ;  /* 0x02000003d3007388 */ /* 0x0005e20000000800 */
[----:B------:R-:W-:Y:S01]  /*5380*/  ISETP.LE.U32.AND P2, PT, R0, UR4, PT ;  /* 0x0000000400007c0c */ /* 0x000fe2000bf43070 */
[----:B------:R-:W-:Y:S01]  /*5390*/  @!P5 FADD.FTZ R83, -R83, -RZ ;  /* 0x800000ff5353d221 */ /* 0x000fe20000010100 */
[----:B------:R-:W-:Y:S02]  /*53a0*/  F2FP.RELU.PACK_AB R0, R85, R84 ;  /* 0x000000545500723e */ /* 0x000fe400000008ff */
[----:B------:R-:W-:Y:S01]  /*53b0*/  ISETP.LE.U32.AND P4, PT, R4, UR4, PT ;  /* 0x0000000404007c0c */ /* 0x000fe2000bf83070 */
[----:B------:R3:W-:Y:S01]  /*53c0*/  STS [R211+0x20400], R2 ;  /* 0x02040002d3007388 */ /* 0x0007e20000000800 */
[----:B------:R-:W-:Y:S01]  /*53d0*/  F2FP.RELU.PACK_AB R5, R86, R88 ;  /* 0x000000585605723e */ /* 0x000fe200000008ff */
[----:B------:R-:W-:Y:S01]  /*53e0*/  @!P1 FADD.FTZ R79, -R79, -RZ ;  /* 0x800000ff4f4f9221 */ /* 0x000fe20000010100 */
[----:B------:R-:W-:Y:S01]  /*53f0*/  FSETP.GE.FTZ.AND P1, PT, R87, RZ, PT ;  /* 0x000000ff5700720b */ /* 0x000fe20003f36000 */
[----:B------:R-:W-:Y:S01]  /*5400*/  @!P6 FADD.FTZ R80, -R80, -RZ ;  /* 0x800000ff5050e221 */ /* 0x000fe20000010100 */
[----:B------:R-:W-:Y:S01]  /*5410*/  FSETP.GE.FTZ.AND P5, PT, R85, RZ, PT ;  /* 0x000000ff5500720b */ /* 0x000fe20003fb6000 */
[----:B------:R4:W-:Y:S01]  /*5420*/  STS [R214+0x20000], R0 ;  /* 0x02000000d6007388 */ /* 0x0009e20000000800 */
[----:B------:R-:W-:Y:S01]  /*5430*/  ISETP.GT.AND P6, PT, R195, R243, PT ;  /* 0x000000f3c300720c */ /* 0x000fe20003fc4270 */
[----:B------:R-:W-:Y:S01]  /*5440*/  @!P2 FADD.FTZ R76, -R76, -RZ ;  /* 0x800000ff4c4ca221 */ /* 0x000fe20000010100 */
[----:B------:R-:W-:Y:S02]  /*5450*/  F2FP.RELU.PACK_AB R4, R80, R82 ;  /* 0x000000525004723e */ /* 0x000fe400000008ff */
[----:B------:R-:W-:Y:S01]  /*5460*/  FSETP.GE.FTZ.AND P2, PT, R89, RZ, PT ;  /* 0x000000ff5900720b */ /* 0x000fe20003f56000 */
[----:B-1----:R-:W-:Y:S01]  /*5470*/  @!P4 FADD.FTZ R81, -R81, -RZ ;  /* 0x800000ff5151c221 */ /* 0x002fe20000010100 */
[----:B------:R-:W-:Y:S01]  /*5480*/  STS [R214+0x20400], R5 ;  /* 0x02040005d6007388 */ /* 0x000fe20000000800 */
[----:B------:R-:W-:Y:S02]  /*5490*/  FSETP.GE.FTZ.AND P4, PT, R82, RZ, PT ;  /* 0x000000ff5200720b */ /* 0x000fe40003f96000 */
[----:B------:R-:W-:Y:S02]  /*54a0*/  FSETP.GE.FTZ.AND P3, PT, R80, RZ, PT ;  /* 0x000000ff5000720b */ /* 0x000fe40003f76000 */
[----:B--2---:R-:W-:Y:S01]  /*54b0*/  F2FP.RELU.PACK_AB R3, R81, R83 ;  /* 0x000000535103723e */ /* 0x004fe200000008ff */
[----:B------:R-:W-:Y:S01]  /*54c0*/  STS [R212+0x20000], R4 ;  /* 0x02000004d4007388 */ /* 0x000fe20000000800 */
[----:B---3--:R-:W-:Y:S05]  /*54d0*/  F2FP.RELU.PACK_AB R2, R76, R78 ;  /* 0x0000004e4c02723e */ /* 0x008fea00000008ff */
[----:B------:R1:W-:Y:S01]  /*54e0*/  STS [R212+0x20400], R3 ;  /* 0x02040003d4007388 */ /* 0x0003e20000000800 */
[----:B----4-:R-:W-:Y:S05]  /*54f0*/  F2FP.RELU.PACK_AB R0, R77, R79 ;  /* 0x0000004f4d00723e */ /* 0x010fea00000008ff */
[----:B------:R2:W-:Y:S06]  /*5500*/  STS [R213+0x20000], R2 ;  /* 0x02000002d5007388 */ /* 0x0005ec0000000800 */
        /* <DEDUP_REMOVED lines=131> */
[----:B------:R-:W-:Y:S01]  /*5d40*/  FADD.FTZ R4, -R0, R14 ;  /* 0x0000000e00047221 */ /* 0x000fe20000010100 */
        /* <DEDUP_REMOVED lines=95> */
.L_x_714:
        /* <DEDUP_REMOVED lines=24> */
[----:B------:R-:W-:Y:S01]  /*64c0*/  LDSM.16.MT88.4 R76, [R0+0xe800] ;  /* 0x00e80000004c783b */ /* 0x000fe20000004200 */
        /* <DEDUP_REMOVED lines=9> */
[----:B------:R-:W1:Y:S07]  /*6560*/  LDSM.16.MT88.4 R16, [R0+0xc800] ;  /* 0x00c800000010783b */ /* 0x000e6e0000004200 */
[-C--:B----4-:R-:W-:Y:S08]  /*6570*/  HMMA.16816.F32 R52, R4, R68.reuse, R52 ;  /* 0x000000440434723c */ /* 0x090ff00000001834 */
[C---:B------:R-:W-:Y:S08]  /*6580*/  HMMA.16816.F32 R56, R12.reuse, R68, R56 ;  /* 0x000000440c38723c */ /* 0x040ff00000001838 */
[-C--:B------:R-:W-:Y:S01]  /*6590*/  HMMA.16816.F32 R60, R12, R70.reuse, R60 ;  /* 0x000000460c3c723c */ /* 0x080fe2000000183c */
[----:B------:R-:W2:Y:S07]  /*65a0*/  LDSM.16.MT88.4 R12, [R0+0x10800] ;  /* 0x01080000000c783b */ /* 0x000eae0000004200 */
[----:B------:R-:W-:Y:S01]  /*65b0*/  HMMA.16816.F32 R64, R4, R70, R64 ;  /* 0x000000460440723c */ /* 0x000fe20000001840 */
[----:B------:R-:W-:Y:S05]  /*65c0*/  LDSM.16.MT88.4 R4, [R174+0x21000] ;  /* 0x02100000ae04783b */ /* 0x000fea0000004200 */
[----:B------:R-:W-:Y:S02]  /*65d0*/  LDSM.16.MT88.4 R68, [R173+0x21000] ;  /* 0x02100000ad44783b */ /* 0x000fe40000004200 */
        /* <DEDUP_REMOVED lines=9> */
[----:B------:R-:W3:Y:S07]  /*6670*/  LDSM.16.MT88.4 R76, [R0+0xf000] ;  /* 0x00f00000004c783b */ /* 0x000eee0000004200 */
[-C--:B--2---:R-:W-:Y:S08]  /*6680*/  HMMA.16816.F32 R52, R8, R12.reuse, R52 ;  /* 0x0000000c0834723c */ /* 0x084ff00000001834 */
[C---:B------:R-:W-:Y:S08]  /*6690*/  HMMA.16816.F32 R56, R72.reuse, R12, R56 ;  /* 0x0000000c4838723c */ /* 0x040ff00000001838 */
[-C--:B------:R-:W-:Y:S01]  /*66a0*/  HMMA.16816.F32 R60, R72, R14.reuse, R60 ;  /* 0x0000000e483c723c */ /* 0x080fe2000000183c */
[----:B------:R-:W2:Y:S07]  /*66b0*/  LDSM.16.MT88.4 R72, [R0+0x11000] ;  /* 0x011000000048783b */ /* 0x000eae0000004200 */
[----:B------:R-:W-:Y:S01]  /*66c0*/  HMMA.16816.F32 R64, R8, R14, R64 ;  /* 0x0000000e0840723c */ /* 0x000fe20000001840 */
[----:B------:R-:W-:Y:S05]  /*66d0*/  LDSM.16.MT88.4 R8, [R174+0x21800] ;  /* 0x02180000ae08783b */ /* 0x000fea0000004200 */
[----:B------:R-:W4:Y:S02]  /*66e0*/  LDSM.16.MT88.4 R12, [R0+0xd800] ;  /* 0x00d80000000c783b */ /* 0x000f240000004200 */
[-C--:B-1----:R-:W-:Y:S08]  /*66f0*/  HMMA.16816.F32 R20, R4, R16.reuse, R20 ;  /* 0x000000100414723c */ /* 0x082ff00000001814 */
[C---:B------:R-:W-:Y:S08]  /*6700*/  HMMA.16816.F32 R24, R68.reuse, R16, R24 ;  /* 0x000000104418723c */ /* 0x040ff00000001818 */
[-C--:B------:R-:W-:Y:S08]  /*6710*/  HMMA.16816.F32 R28, R68, R18.reuse, R28 ;  /* 0x00000012441c723c */ /* 0x080ff0000000181c */
[C---:B------:R-:W-:Y:S01]  /*6720*/  HMMA.16816.F32 R32, R4.reuse, R18, R32 ;  /* 0x000000120420723c */ /* 0x040fe20000001820 */
[----:B------:R-:W1:Y:S07]  /*6730*/  LDSM.16.MT88.4 R16, [R173+0x21800] ;  /* 0x02180000ad10783b */ /* 0x000e6e0000004200 */
[-C--:B---3--:R-:W-:Y:S08]  /*6740*/  HMMA.16816.F32 R36, R4, R76.reuse, R36 ;  /* 0x0000004c0424723c */ /* 0x088ff00000001824 */
[C---:B------:R-:W-:Y:S08]  /*6750*/  HMMA.16816.F32 R40, R68.reuse, R76, R40 ;  /* 0x0000004c4428723c */ /* 0x040ff00000001828 */
[-C--:B------:R-:W-:Y:S08]  /*6760*/  HMMA.16816.F32 R44, R68, R78.reuse, R44 ;  /* 0x0000004e442c723c */ /* 0x080ff0000000182c */
[C---:B------:R-:W-:Y:S01]  /*6770*/  HMMA.16816.F32 R48, R4.reuse, R78, R48 ;  /* 0x0000004e0430723c */ /* 0x040fe20000001830 */
[----:B------:R-:W3:Y:S07]  /*6780*/  LDSM.16.MT88.4 R76, [R0+0xf800] ;  /* 0x00f80000004c783b */ /* 0x000eee0000004200 */
[-C--:B--2---:R-:W-:Y:S08]  /*6790*/  HMMA.16816.F32 R52, R4, R72.reuse, R52 ;  /* 0x000000480434723c */ /* 0x084ff00000001834 */
[C---:B------:R-:W-:Y:S08]  /*67a0*/  HMMA.16816.F32 R56, R68.reuse, R72, R56 ;  /* 0x000000484438723c */ /* 0x040ff00000001838 */
[-C--:B------:R-:W-:Y:S01]  /*67b0*/  HMMA.16816.F32 R60, R68, R74.reuse, R60 ;  /* 0x0000004a443c723c */ /* 0x080fe2000000183c */
[----:B------:R-:W2:Y:S05]  /*67c0*/  LDSM.16.MT88.4 R68, [R0+0x11800] ;  /* 0x011800000044783b */ /* 0x000eaa0000004200 */
[----:B------:R-:W-:Y:S02]  /*67d0*/  BAR.SYNC.DEFER_BLOCKING 0x0 ;  /* 0x0000000000007b1d */ /* 0x000fe40000010000 */
[----:B------:R-:W-:Y:S08]  /*67e0*/  HMMA.16816.F32 R64, R4, R74, R64 ;  /* 0x0000004a0440723c */ /* 0x000ff00000001840 */
[-C--:B----4-:R-:W-:Y:S08]  /*67f0*/  HMMA.16816.F32 R20, R8, R12.reuse, R20 ;  /* 0x0000000c0814723c */ /* 0x090ff00000001814 */
[C---:B-1----:R-:W-:Y:S08]  /*6800*/  HMMA.16816.F32 R24, R16.reuse, R12, R24 ;  /* 0x0000000c1018723c */ /* 0x042ff00000001818 */
[-C--:B------:R-:W-:Y:S08]  /*6810*/  HMMA.16816.F32 R28, R16, R14.reuse, R28 ;  /* 0x0000000e101c723c */ /* 0x080ff0000000181c */
[C---:B------:R-:W-:Y:S08]  /*6820*/  HMMA.16816.F32 R32, R8.reuse, R14, R32 ;  /* 0x0000000e0820723c */ /* 0x040ff00000001820 */
[-C--:B---3--:R-:W-:Y:S08]  /*6830*/  HMMA.16816.F32 R36, R8, R76.reuse, R36 ;  /* 0x0000004c0824723c */ /* 0x088ff00000001824 */
[C---:B------:R-:W-:Y:S08]  /*6840*/  HMMA.16816.F32 R40, R16.reuse, R76, R40 ;  /* 0x0000004c1028723c */ /* 0x040ff00000001828 */
[-C--:B------:R-:W-:Y:S08]  /*6850*/  HMMA.16816.F32 R44, R16, R78.reuse, R44 ;  /* 0x0000004e102c723c */ /* 0x080ff0000000182c */
[C---:B------:R-:W-:Y:S08]  /*6860*/  HMMA.16816.F32 R48, R8.reuse, R78, R48 ;  /* 0x0000004e0830723c */ /* 0x040ff00000001830 */
[-C--:B--2---:R-:W-:Y:S08]  /*6870*/  HMMA.16816.F32 R52, R8, R68.reuse, R52 ;  /* 0x000000440834723c */ /* 0x084ff00000001834 */
        /* <DEDUP_REMOVED lines=54> */
.L_x_715:
        /* <DEDUP_REMOVED lines=63> */
[----:B------:R-:W-:Y:S01]  /*6fd0*/  @P6 IMAD.MOV.U32 R203, RZ, RZ, R0 ;  /* 0x000000ffffcb6224 */ /* 0x000fe200078e0000 */
[----:B------:R-:W-:Y:S02]  /*6fe0*/  IADD3 R0, R244, 0x40, RZ ;  /* 0x00000040f4007810 */ /* 0x000fe40007ffe0ff */
        /* <DEDUP_REMOVED lines=9> */
[----:B------:R-:W-:Y:S03]  /*7080*/  IMAD.MOV.U32 R158, RZ, RZ, c[0x0][0x22c] ;  /* 0x00008b00ff9e7624 */ /* 0x000fe600078e00ff */
[----:B------:R-:W-:Y:S02]  /*7090*/  IMAD.IADD R0, R200, 0x1, R0 ;  /* 0x00000001c8007824 */ /* 0x000fe400078e0200 */
[----:B------:R-:W-:Y:S02]  /*70a0*/  IMAD R158, R158, c[0x0][0x1c0], RZ ;  /* 0x000070009e9e7a24 */ /* 0x000fe400078e02ff */
[C---:B------:R-:W-:Y:S01]  /*70b0*/  HMMA.16816.F32 R72, R160.reuse, R148, R72 ;  /* 0x00000094a048723c */ /* 0x040fe20000001848 */
[----:B------:R-:W-:Y:S03]  /*70c0*/  IMAD.MOV.U32 R159, RZ, RZ, c[0x0][0x22c] ;  /* 0x00008b00ff9f7624 */ /* 0x000fe600078e00ff */
[----:B------:R-:W-:Y:S02]  /*70d0*/  IMAD.SHL.U32 R158, R158, 0x20, RZ ;  /* 0x000000209e9e7824 */ /* 0x000fe400078e00ff */
[----:B------:R-:W-:Y:S02]  /*70e0*/  IMAD.IADD R0, R200, 0x1, R0 ;  /* 0x00000001c8007824 */ /* 0x000fe400078e0200 */
[-C--:B------:R-:W-:Y:S04]  /*70f0*/  HMMA.16816.F32 R76, R160, R150.reuse, R76 ;  /* 0x00000096a04c723c */ /* 0x080fe8000000184c */
[----:B------:R-:W-:Y:S04]  /*7100*/  @P6 IMAD.WIDE R148, R207, 0x4, R202 ;  /* 0x00000004cf946825 */ /* 0x000fe800078e02ca */
[C---:B------:R-:W-:Y:S01]  /*7110*/  HMMA.16816.F32 R80, R152.reuse, R150, R80 ;  /* 0x000000969850723c */ /* 0x040fe20000001850 */
[----:B------:R1:W5:Y:S03]  /*7120*/  @P6 LDG.E R209, [R148.64] ;  /* 0x0000000694d16981 */ /* 0x000366000c1e1900 */
[----:B------:R-:W-:Y:S01]  /*7130*/  IMAD R159, R159, c[0x0][0x1c0], RZ ;  /* 0x000070009f9f7a24 */ /* 0x000fe200078e02ff */
[----:B------:R1:W5:Y:S03]  /*7140*/  @P6 LDG.E R210, [R148.64+0x20] ;  /* 0x0000200694d26981 */ /* 0x000366000c1e1900 */
[-C--:B------:R-:W-:Y:S01]  /*7150*/  HMMA.16816.F32 R84, R152, R164.reuse, R84 ;  /* 0x000000a49854723c */ /* 0x080fe20000001854 */
[----:B------:R2:W-:Y:S03]  /*7160*/  RED.E.ADD.F32.FTZ.RN.STRONG.GPU [R188.64], R4 ;  /* 0x00000004bc00798e */ /* 0x0005e6000c10e786 */
[----:B------:R-:W-:Y:S01]  /*7170*/  IMAD R159, R159, 0x28, RZ ;  /* 0x000000289f9f7824 */ /* 0x000fe200078e02ff */
        /* <DEDUP_REMOVED lines=17> */
[-C--:B------:R-:W-:Y:S02]  /*7290*/  LEA R6, P1, R156, R188.reuse, 0x2 ;  /* 0x000000bc9c067211 */ /* 0x080fe400078210ff */
[-C--:B------:R-:W-:Y:S02]  /*72a0*/  LEA.HI.X.SX32 R149, R159, R189.reuse, 0x2, P2 ;  /* 0x000000bd9f957211 */ /* 0x080fe400010f16ff */
[----:B------:R-:W-:Y:S02]  /*72b0*/  IADD3 R159, R244, 0x20, RZ ;  /* 0x00000020f49f7810 */ /* 0x000fe40007ffe0ff */
[CC--:B--2---:R-:W-:Y:S01]  /*72c0*/  LEA R4, P0, R157.reuse, R188.reuse, 0x2 ;  /* 0x000000bc9d047211 */ /* 0x0c4fe200078010ff */
[----:B------:R1:W-:Y:S01]  /*72d0*/  RED.E.ADD.F32.FTZ.RN.STRONG.GPU [R148.64], R9 ;  /* 0x000000099400798e */ /* 0x0003e2000c10e786 */
[-C--:B------:R-:W-:Y:S02]  /*72e0*/  LEA.HI.X.SX32 R7, R156, R189.reuse, 0x2, P1 ;  /* 0x000000bd9c077211 */ /* 0x080fe400008f16ff */
[-C--:B------:R-:W-:Y:S02]  /*72f0*/  LEA.HI.X.SX32 R5, R157, R189.reuse, 0x2, P0 ;  /* 0x000000bd9d057211 */ /* 0x080fe400000f16ff */
[CC--:B---3--:R-:W-:Y:S01]  /*7300*/  LEA R8, P0, R159.reuse, R188.reuse, 0x2 ;  /* 0x000000bc9f087211 */ /* 0x0c8fe200078010ff */
        /* <DEDUP_REMOVED lines=9> */
[-C--:B-1----:R-:W-:Y:S05]  /*73a0*/  LEA.HI.X.SX32 R9, R159, R189.reuse, 0x2, P0 ;  /* 0x000000bd9f097211 */ /* 0x082fea00000f16ff */
[----:B------:R1:W-:Y:S01]  /*73b0*/  RED.E.ADD.F32.FTZ.RN.STRONG.GPU [R8.64], R18 ;  /* 0x000000120800798e */ /* 0x0003e2000c10e786 */
[CC--:B--2---:R-:W-:Y:S02]  /*73c0*/  LEA R6, P1, R156.reuse, R188.reuse, 0x2 ;  /* 0x000000bc9c067211 */ /* 0x0c4fe400078210ff */
        /* <DEDUP_REMOVED lines=20> */
[----:B------:R3:W-:Y:S02]  /*7510*/  RED.E.ADD.F32.FTZ.RN.STRONG.GPU [R6.64], R15 ;  /* 0x0000000f0600798e */ /* 0x0007e4000c10e786 */
[----:B------:R-:W-:Y:S02]  /*7520*/  IMAD.IADD R12, R200, 0x1, R12 ;  /* 0x00000001c80c7824 */ /* 0x000fe400078e020c */
[----:B------:R-:W-:Y:S04]  /*7530*/  RED.E.ADD.F32.FTZ.RN.STRONG.GPU [R188.64+0x100], R68 ;  /* 0x00010044bc00798e */ /* 0x000fe8000c10e786 */
[----:B------:R-:W-:Y:S01]  /*7540*/  RED.E.ADD.F32.FTZ.RN.STRONG.GPU [R2.64+0x100], R69 ;  /* 0x000100450200798e */ /* 0x000fe2000c10e786 */
[-C--:B-1----:R-:W-:Y:S02]  /*7550*/  LEA R8, P2, R226, R188.reuse, 0x2 ;  /* 0x000000bce2087211 */ /* 0x082fe400078410ff */
[----:B------:R-:W-:Y:S02]  /*7560*/  IADD3 R13, R244, 0x80, RZ ;  /* 0x00000080f40d7810 */ /* 0x000fe40007ffe0ff */
        /* <DEDUP_REMOVED lines=33> */
[----:B------:R-:W-:Y:S01]  /*7780*/  LDSM.16.MT88.4 R16, [R168+0x2000] ;  /* 0x00200000a810783b */ /* 0x000fe20000004200 */
[----:B------:R-:W-:Y:S03]  /*7790*/  IADD3 R0, R244, 0x80, RZ ;  /* 0x00000080f4007810 */ /* 0x000fe60007ffe0ff */
[----:B------:R2:W-:Y:S02]  /*77a0*/  RED.E.ADD.F32.FTZ.RN.STRONG.GPU [R6.64], R83 ;  /* 0x000000530600798e */ /* 0x0005e4000c10e786 */
[C---:B------:R-:W-:Y:S02]  /*77b0*/  IMAD.IADD R0, R200.reuse, 0x1, R0 ;  /* 0x00000001c8007824 */ /* 0x040fe400078e0200 */
[----:B------:R-:W-:Y:S02]  /*77c0*/  RED.E.ADD.F32.FTZ.RN.STRONG.GPU [R10.64], R76 ;  /* 0x0000004c0a00798e */ /* 0x000fe4000c10e786 */
[----:B------:R-:W-:Y:S02]  /*77d0*/  IMAD.IADD R0, R200, 0x1, R0 ;  /* 0x00000001c8007824 */ /* 0x000fe400078e0200 */
        /* <DEDUP_REMOVED lines=16> */
[-C--:B--2---:R-:W-:Y:S01]  /*78e0*/  LEA R6, P1, R12, R188.reuse, 0x2 ;  /* 0x000000bc0c067211 */ /* 0x084fe200078210ff */
[----:B------:R1:W-:Y:S01]  /*78f0*/  RED.E.ADD.F32.FTZ.RN.STRONG.GPU [R4.64], R86 ;  /* 0x000000560400798e */ /* 0x0003e2000c10e786 */
[-C--:B------:R-:W-:Y:S02]  /*7900*/  LEA.HI.X.SX32 R11, R0, R189.reuse, 0x2, P0 ;  /* 0x000000bd000b7211 */ /* 0x080fe400000f16ff */
[-C--:B------:R-:W-:Y:S02]  /*7910*/  LEA.HI.X.SX32 R7, R12, R189.reuse, 0x2, P1 ;  /* 0x000000bd0c077211 */ /* 0x080fe400008f16ff */
[C---:B------:R-:W-:Y:S02]  /*7920*/  IADD3 R13, R244.reuse, 0xa0, RZ ;  /* 0x000000a0f40d7810 */ /* 0x040fe40007ffe0ff */
[C---:B------:R-:W-:Y:S01]  /*7930*/  IADD3 R12, R244.reuse, 0xa0, RZ ;  /* 0x000000a0f40c7810 */ /* 0x040fe20007ffe0ff */
[----:B------:R2:W-:Y:S01]  /*7940*/  RED.E.ADD.F32.FTZ.RN.STRONG.GPU [R6.64], R87 ;  /* 0x000000570600798e */ /* 0x0005e2000c10e786 */
[----:B------:R-:W-:Y:S03]  /*7950*/  IADD3 R0, R244, 0xa0, RZ ;  /* 0x000000a0f4007810 */ /* 0x000fe60007ffe0ff */
[----:B------:R3:W-:Y:S01]  /*7960*/  RED.E.ADD.F32.FTZ.RN.STRONG.GPU [R10.64], R88 ;  /* 0x000000580a00798e */ /* 0x0007e2000c10e786 */
[C---:B------:R-:W-:Y:S02]  /*7970*/  IMAD.IADD R12, R200.reuse, 0x1, R12 ;  /* 0x00000001c80c7824 */ /* 0x040fe400078e020c */
[C---:B------:R-:W-:Y:S01]  /*7980*/  IMAD.IADD R0, R200.reuse, 0x1, R0 ;  /* 0x00000001c8007824 */ /* 0x040fe200078e0200 */
[----:B------:R4:W-:Y:S03]  /*7990*/  RED.E.ADD.F32.FTZ.RN.STRONG.GPU [R8.64], R89 ;  /* 0x000000590800798e */ /* 0x0009e6000c10e786 */
[----:B------:R-:W-:Y:S01]  /*79a0*/  IMAD.IADD R0, R200, 0x1, R0 ;  /* 0x00000001c8007824 */ /* 0x000fe200078e0200 */
        /* <DEDUP_REMOVED lines=17> */
[----:B------:R-:W-:Y:S01]  /*7ac0*/  LDSM.16.MT88.4 R12, [R173+0x1e000] ;  /* 0x01e00000ad0c783b */ /* 0x000fe20000004200 */
[CC--:B--2---:R-:W-:Y:S03]  /*7ad0*/  LEA R6, P2, R220.reuse, R188.reuse, 0x2 ;  /* 0x000000bcdc067211 */ /* 0x0c4fe600078410ff */
[----:B------:R1:W-:Y:S01]  /*7ae0*/  RED.E.ADD.F32.FTZ.RN.STRONG.GPU [R4.64], R98 ;  /* 0x000000620400798e */ /* 0x0003e2000c10e786 */
[----:B------:R-:W-:Y:S03]  /*7af0*/  LEA.HI.X.SX32 R7, R220, R189, 0x2, P2 ;  /* 0x000000bddc077211 */ /* 0x000fe600010f16ff */
[----:B------:R-:W-:Y:S01]  /*7b00*/  RED.E.ADD.F32.FTZ.RN.STRONG.GPU [R10.64], R99 ;  /* 0x000000630a00798e */ /* 0x000fe2000c10e786 */
[----:B------:R-:W-:Y:S02]  /*7b10*/  ISETP.GT.AND P2, PT, R195, R243, PT ;  /* 0x000000f3c300720c */ /* 0x000fe40003f44270 */
[CC--:B---3--:R-:W-:Y:S01]  /*7b20*/  LEA R2, P0, R231.reuse, R188.reuse, 0x2 ;  /* 0x000000bce7027211 */ /* 0x0c8fe200078010ff */
[----:B------:R-:W-:Y:S03]  /*7b30*/  RED.E.ADD.F32.FTZ.RN.STRONG.GPU [R8.64], R92 ;  /* 0x0000005c0800798e */ /* 0x000fe6000c10e786 */
[-C--:B------:R-:W-:Y:S01]  /*7b40*/  LEA.HI.X.SX32 R3, R231, R189.reuse, 0x2, P0 ;  /* 0x000000bde7037211 */ /* 0x080fe200000f16ff */
[----:B------:R-:W-:Y:S01]  /*7b50*/  RED.E.ADD.F32.FTZ.RN.STRONG.GPU [R6.64], R93 ;  /* 0x0000005d0600798e */ /* 0x000fe2000c10e786 */
[----:B------:R-:W-:Y:S02]  /*7b60*/  ISETP.NE.U32.AND P0, PT, R0, 0x1, PT ;  /* 0x000000010000780c */ /* 0x000fe40003f05070 */
[C---:B------:R-:W-:Y:S01]  /*7b70*/  IADD3 R0, R168.reuse, -0x6000, RZ ;  /* 0xffffa000a8007810 */ /* 0x040fe20007ffe0ff */
[----:B------:R-:W-:Y:S10]  /*7b80*/  LDSM.16.MT88.4 R8, [R168] ;  /* 0x00000000a808783b */ /* 0x000ff40000004200 */
        /* <DEDUP_REMOVED lines=282> */
.L_x_717:
        /* <DEDUP_REMOVED lines=15> */
.L_x_718:
[----:B------:R-:W2:Y:S01]  /*8e20*/  LDL R0, [R1+0x30] ;  /* 0x0000300001007983 */ /* 0x000ea20000100800 */
[----:B------:R-:W-:Y:S01]  /*8e30*/  SHF.R.S32.HI R5, RZ, 0x1f, R204 ;  /* 0x0000001fff057819 */ /* 0x000fe200000114cc */
[----:B------:R-:W-:Y:S01]  /*8e40*/  IMAD R25, R247, -0x40, R201 ;  /* 0xffffffc0f7197824 */ /* 0x000fe200078e02c9 */
[----:B------:R-:W-:Y:S01]  /*8e50*/  MOV R4, R204 ;  /* 0x000000cc00047202 */ /* 0x000fe20000000f00 */
[----:B------:R-:W-:Y:S01]  /*8e60*/  BSSY B0, `(.L_x_719) ;  /* 0x000002e000007945 */ /* 0x000fe20003800000 */
[----:B------:R-:W-:Y:S01]  /*8e70*/  SHF.R.S32.HI R28, RZ, 0x1f, R248 ;  /* 0x0000001fff1c7819 */ /* 0x000fe200000114f8 */
[----:B------:R-:W-:Y:S01]  /*8e80*/  BAR.SYNC.DEFER_BLOCKING 0x0 ;  /* 0x0000000000007b1d */ /* 0x000fe20000010000 */
[----:B------:R-:W-:Y:S02]  /*8e90*/  ISETP.GE.AND P4, PT, R245, R25, PT ;  /* 0x00000019f500720c */ /* 0x000fe40003f86270 */
[----:B------:R-:W-:-:S02]  /*8ea0*/  IADD3 R24, R204, 0x40, RZ ;  /* 0x00000040cc187810 */ /* 0x000fc40007ffe0ff */
[----:B------:R-:W-:Y:S02]  /*8eb0*/  SHF.R.S32.HI R30, RZ, 0x1f, R245 ;  /* 0x0000001fff1e7819 */ /* 0x000fe400000114f5 */
[----:B------:R-:W-:Y:S01]  /*8ec0*/  IADD3 R11, R204, 0x80, RZ ;  /* 0x00000080cc0b7810 */ /* 0x000fe20007ffe0ff */
[----:B--2---:R-:W-:Y:S02]  /*8ed0*/  IMAD.SHL.U32 R9, R0, 0x2, RZ ;  /* 0x0000000200097824 */ /* 0x004fe400078e00ff */
[----:B------:R-:W-:-:S03]  /*8ee0*/  IMAD.SHL.U32 R0, R247, 0x40, RZ ;  /* 0x00000040f7007824 */ /* 0x000fc600078e00ff */
[----:B------:R1:W2:Y:S01]  /*8ef0*/  LDS.128 R40, [R9+0x13000] ;  /* 0x0130000009287984 */ /* 0x0002a20000000c00 */
[----:B------:R-:W-:Y:S01]  /*8f00*/  IMAD.WIDE.U32 R2, R0, c[0x0][0x3a0], R4 ;  /* 0x0000e80000027a25 */ /* 0x000fe200078e0004 */
[----:B------:R-:W-:Y:S02]  /*8f10*/  SHF.R.S32.HI R26, RZ, 0x1f, R0 ;  /* 0x0000001fff1a7819 */ /* 0x000fe40000011400 */
[----:B------:R1:W3:Y:S02]  /*8f20*/  LDS.128 R36, [R9+0x15000] ;  /* 0x0150000009247984 */ /* 0x0002e40000000c00 */
[----:B------:R-:W-:Y:S01]  /*8f30*/  IADD3 R2, P0, R7, R2, RZ ;  /* 0x0000000207027210 */ /* 0x000fe20007f1e0ff */
[----:B------:R-:W-:Y:S01]  /*8f40*/  IMAD R6, R26, c[0x0][0x3a0], RZ ;  /* 0x0000e8001a067a24 */ /* 0x000fe200078e02ff */
[----:B------:R1:W4:Y:S03]  /*8f50*/  LDS.128 R32, [R9+0x17000] ;  /* 0x0170000009207984 */ /* 0x0003260000000c00 */
[----:B------:R-:W-:Y:S01]  /*8f60*/  IMAD R6, R0, c[0x0][0x3a4], R6 ;  /* 0x0000e90000067a24 */ /* 0x000fe200078e0206 */
[----:B------:R1:W1:Y:S04]  /*8f70*/  LDS.128 R52, [R9+0x18000] ;  /* 0x0180000009347984 */ /* 0x0002680000000c00 */
[----:B------:R1:W1:Y:S01]  /*8f80*/  LDS.128 R64, [R9+0x19000] ;  /* 0x0190000009407984 */ /* 0x0002620000000c00 */
[----:B------:R-:W-:Y:S01]  /*8f90*/  IADD3.X R3, R8, R3, R6, P0, !PT ;  /* 0x0000000308037210 */ /* 0x000fe200007fe406 */
[----:B------:R-:W-:-:S02]  /*8fa0*/  IMAD R6, R28, c[0x0][0x3b8], RZ ;  /* 0x0000ee001c067a24 */ /* 0x000fc400078e02ff */
[----:B------:R1:W1:Y:S02]  /*8fb0*/  LDS.128 R48, [R9+0x1a000] ;  /* 0x01a0000009307984 */ /* 0x0002640000000c00 */
[C---:B------:R-:W-:Y:S02]  /*8fc0*/  IMAD R8, R248.reuse, c[0x0][0x3bc], R6 ;  /* 0x0000ef00f8087a24 */ /* 0x040fe400078e0206 */
[----:B------:R1:W1:Y:S01]  /*8fd0*/  LDS.128 R60, [R9+0x1b000] ;  /* 0x01b00000093c7984 */ /* 0x0002620000000c00 */
[----:B------:R-:W-:-:S03]  /*8fe0*/  IMAD.WIDE.U32 R6, R248, c[0x0][0x3b8], R2 ;  /* 0x0000ee00f8067a25 */ /* 0x000fc600078e0002 */
[----:B------:R1:W1:Y:S01]  /*8ff0*/  LDS.128 R44, [R9+0x1c000] ;  /* 0x01c00000092c7984 */ /* 0x0002620000000c00 */
[----:B------:R-:W-:-:S03]  /*9000*/  IMAD.IADD R10, R8, 0x1, R7 ;  /* 0x00000001080a7824 */ /* 0x000fc600078e0207 */
[----:B------:R1:W1:Y:S01]  /*9010*/  LDS.128 R56, [R9+0x1d000] ;  /* 0x01d0000009387984 */ /* 0x0002620000000c00 */
[----:B------:R-:W-:Y:S05]  /*9020*/  @P4 BRA `(.L_x_720) ;  /* 0x0000011000004947 */ /* 0x000fea0003800000 */
[----:B------:R-:W-:Y:S01]  /*9030*/  ISETP.GE.AND P2, PT, R204, c[0x0][0x220], PT ;  /* 0x00008800cc007a0c */ /* 0x000fe20003f46270 */
[----:B------:R-:W4:Y:S01]  /*9040*/  LDS.128 R20, [R9+0x14000] ;  /* 0x0140000009147984 */ /* 0x000f220000000c00 */
[----:B------:R-:W-:Y:S01]  /*9050*/  MOV R3, R10 ;  /* 0x0000000a00037202 */ /* 0x000fe20000000f00 */
[----:B------:R-:W-:Y:S01]  /*9060*/  IMAD.MOV.U32 R2, RZ, RZ, R6 ;  /* 0x000000ffff027224 */ /* 0x000fe200078e0006 */
[----:B------:R-:W-:Y:S01]  /*9070*/  ISETP.GE.AND P1, PT, R24, c[0x0][0x220], PT ;  /* 0x0000880018007a0c */ /* 0x000fe20003f26270 */
[----:B------:R-:W-:Y:S01]  /*9080*/  LDS.128 R16, [R9+0x16000] ;  /* 0x0160000009107984 */ /* 0x000fe20000000c00 */
[----:B------:R-:W-:Y:S01]  /*9090*/  IMAD R31, R30, c[0x0][0x3a0], RZ ;  /* 0x0000e8001e1f7a24 */ /* 0x000fe200078e02ff */
[----:B------:R-:W-:-:S06]  /*90a0*/  ISETP.GE.AND P0, PT, R11, c[0x0][0x220], PT ;  /* 0x000088000b007a0c */ /* 0x000fcc0003f06270 */
[----:B------:R3:W2:Y:S02]  /*90b0*/  @!P2 LDS.128 R12, [R9+0x12000] ;  /* 0x01200000090ca984 */ /* 0x0006a40000000c00 */
[----:B-1-3--:R-:W-:-:S04]  /*90c0*/  IMAD.WIDE.U32 R8, R245, c[0x0][0x3a0], R2 ;  /* 0x0000e800f5087a25 */ /* 0x00afc800078e0002 */
[----:B------:R-:W-:-:S04]  /*90d0*/  IMAD R2, R245, c[0x0][0x3a4], R31 ;  /* 0x0000e900f5027a24 */ /* 0x000fc800078e021f */
[----:B------:R-:W-:Y:S01]  /*90e0*/  IMAD.IADD R3, R2, 0x1, R9 ;  /* 0x0000000102037824 */ /* 0x000fe200078e0209 */
[----:B------:R-:W-:-:S04]  /*90f0*/  LEA R2, P3, R8, c[0x0][0x340], 0x1 ;  /* 0x0000d00008027a11 */ /* 0x000fc800078608ff */
[----:B------:R-:W-:-:S05]  /*9100*/  LEA.HI.X R3, R8, c[0x0][0x344], R3, 0x1, P3 ;  /* 0x0000d10008037a11 */ /* 0x000fca00018f0c03 */
[----:B----4-:R1:W-:Y:S04]  /*9110*/  @!P1 STG.E.128 [R2.64+0x80], R20 ;  /* 0x0000801402009986 */ /* 0x0103e8000c101d06 */
[----:B--2---:R1:W-:Y:S04]  /*9120*/  @!P2 STG.E.128 [R2.64], R12 ;  /* 0x0000000c0200a986 */ /* 0x0043e8000c101d06 */
[----:B------:R1:W-:Y:S02]  /*9130*/  @!P0 STG.E.128 [R2.64+0x100], R16 ;  /* 0x0001001002008986 */ /* 0x0003e4000c101d06 */
.L_x_720:
[----:B------:R-:W-:Y:S05]  /*9140*/  BSYNC B0 ;  /* 0x0000000000007941 */ /* 0x000fea0003800000 */
.L_x_719:
[----:B-1----:R-:W-:Y:S01]  /*9150*/  IADD3 R2, R245, 0x20, RZ ;  /* 0x00000020f5027810 */ /* 0x002fe20007ffe0ff */
[----:B------:R-:W-:Y:S03]  /*9160*/  BSSY B0, `(.L_x_721) ;  /* 0x0000012000007945 */ /* 0x000fe60003800000 */
[----:B------:R-:W-:-:S13]  /*9170*/  ISETP.GE.AND P3, PT, R2, R25, PT ;  /* 0x000000190200720c */ /* 0x000fda0003f66270 */
        /* <DEDUP_REMOVED lines=13> */
[----:B--2---:R1:W-:Y:S04]  /*9250*/  @!P2 STG.E.128 [R2.64], R40 ;  /* 0x000000280200a986 */ /* 0x0043e8000c101d06 */
[----:B---3--:R1:W-:Y:S04]  /*9260*/  @!P1 STG.E.128 [R2.64+0x80], R36 ;  /* 0x0000802402009986 */ /* 0x0083e8000c101d06 */
[----:B----4-:R1:W-:Y:S02]  /*9270*/  @!P0 STG.E.128 [R2.64+0x100], R32 ;  /* 0x0001002002008986 */ /* 0x0103e4000c101d06 */
.L_x_722:
[----:B------:R-:W-:Y:S05]  /*9280*/  BSYNC B0 ;  /* 0x0000000000007941 */ /* 0x000fea0003800000 */
.L_x_721:
        /* <DEDUP_REMOVED lines=16> */
[----:B------:R-:W-:Y:S01]  /*9390*/  IMAD R0, R245, c[0x0][0x3ac], R0 ;  /* 0x0000eb00f5007a24 */ /* 0x000fe200078e0200 */
        /* <DEDUP_REMOVED lines=8> */
.L_x_724:
[----:B------:R-:W-:Y:S05]  /*9420*/  BSYNC B0 ;  /* 0x0000000000007941 */ /* 0x000fea0003800000 */
.L_x_723:
        /* <DEDUP_REMOVED lines=17> */
.L_x_695:
[----:B------:R-:W-:Y:S05]  /*9540*/  BSYNC B1 ;  /* 0x0000000000017941 */ /* 0x000fea0003800000 */
.L_x_681:
        /* <DEDUP_REMOVED lines=9> */
.L_x_725:
[----:B------:R-:W-:Y:S05]  /*95e0*/  EXIT ;  /* 0x000000000000794d */ /* 0x000fea0003800000 */
.L_x_727:
        /* <DEDUP_REMOVED lines=9> */
.L_x_818:


//--------------------- .text._ZN5flash44flash_bwd_dq_dk_dv_loop_seqk_parallel_kernelI23Flash_bwd_kernel_traitsILi192ELi64ELi64ELi8ELi4ELi2ELi2ELb0ELb0EN7cutlass6half_tE19Flash_kernel_traitsILi192ELi64ELi64ELi8ES3_EELb0ELb1ELb0ELb1ELb0ELb0ELb1EEEvNS_16Flash_bwd_paramsE --------------------------
	.section	.text._ZN5flash44flash_bwd_dq_dk_dv_loop_seqk_parallel_kernelI23Flash_bwd_kernel_traitsILi192ELi64ELi64ELi8ELi4ELi2ELi2ELb0ELb0EN7cutlass6half_tE19Flash_kernel_traitsILi192ELi64ELi64ELi8ES3_EELb0ELb1ELb0ELb1ELb0ELb0ELb1EEEvNS_16Flash_bwd_paramsE,"ax",@progbits
	.sectioninfo	@"SHI_REGISTERS=255"
	.align	128
        .global         _ZN5flash44flash_bwd_dq_dk_dv_loop_seqk_parallel_kernelI23Flash_bwd_kernel_traitsILi192ELi64ELi64ELi8ELi4ELi2ELi2ELb0ELb0EN7cutlass6half_tE19Flash_kernel_traitsILi192ELi64ELi64ELi8ES3_EELb0ELb1ELb0ELb1ELb0ELb0ELb1EEEvNS_16Flash_bwd_paramsE
        .type           _ZN5flash44flash_bwd_dq_dk_dv_loop_seqk_parallel_kernelI23Flash_bwd_kernel_traitsILi192ELi64ELi64ELi8ELi4ELi2ELi2ELb0ELb0EN7cutlass6half_tE19Flash_kernel_traitsILi192ELi64ELi64ELi8ES3_EELb0ELb1ELb0ELb1ELb0ELb0ELb1EEEvNS_16Flash_bwd_paramsE,@function
        .size           _ZN5flash44flash_bwd_dq_dk_dv_loop_seqk_parallel_kernelI23Flash_bwd_kernel_traitsILi192ELi64ELi64ELi8ELi4ELi2ELi2ELb0ELb0EN7cutlass6half_tE19Flash_kernel_traitsILi192ELi64ELi64ELi8ES3_EELb0ELb1ELb0ELb1ELb0ELb0ELb1EEEvNS_16Flash_bwd_paramsE,(.L_x_819 - _ZN5flash44flash_bwd_dq_dk_dv_loop_seqk_parallel_kernelI23Flash_bwd_kernel_traitsILi192ELi64ELi64ELi8ELi4ELi2ELi2ELb0ELb0EN7cutlass6half_tE19Flash_kernel_traitsILi192ELi64ELi64ELi8ES3_EELb0ELb1ELb0ELb1ELb0ELb0ELb1EEEvNS_16Flash_bwd_paramsE)
        .other          _ZN5flash44flash_bwd_dq_dk_dv_loop_seqk_parallel_kernelI23Flash_bwd_kernel_traitsILi192ELi64ELi64ELi8ELi4ELi2ELi2ELb0ELb0EN7cutlass6half_tE19Flash_kernel_traitsILi192ELi64ELi64ELi8ES3_EELb0ELb1ELb0ELb1ELb0ELb0ELb1EEEvNS_16Flash_bwd_paramsE,@"STO_CUDA_ENTRY STV_DEFAULT"
_ZN5flash44flash_bwd_dq_dk_dv_loop_seqk_parallel_kernelI23Flash_bwd_kernel_traitsILi192ELi64ELi64ELi8ELi4ELi2ELi2ELb0ELb0EN7cutlass6half_tE19Flash_kernel_traitsILi192ELi64ELi64ELi8ES3_EELb0ELb1ELb0ELb1ELb0ELb0ELb1EEEvNS_16Flash_bwd_paramsE:
.text._ZN5flash44flash_bwd_dq_dk_dv_loop_seqk_parallel_kernelI23Flash_bwd_kernel_traitsILi192ELi64ELi64ELi8ELi4ELi2ELi2ELb0ELb0EN7cutlass6half_tE19Flash_kernel_traitsILi192ELi64ELi64ELi8ES3_EELb0ELb1ELb0ELb1ELb0ELb0ELb1EEEvNS_16Flash_bwd_paramsE:
        /* <DEDUP_REMOVED lines=69> */
[----:B------:R-:W-:Y:S01]  /*0450*/  STL [R1+0x8], R20 ;  /* 0x0000081401007387 */ /* 0x000fe20000100800 */
        /* <DEDUP_REMOVED lines=19> */
[----:B------:R-:W-:Y:S01]  /*0590*/  IMAD.SHL.U32 R5, R10, 0x20, RZ ;  /* 0x000000200a057824 */ /* 0x000fe200078e00ff */
[----:B------:R-:W-:Y:S01]  /*05a0*/  LOP3.LUT R6, R4, 0x6, R12, 0xf8, !PT ;  /* 0x0000000604067812 */ /* 0x000fe200078ef80c */
[----:B------:R-:W-:Y:S01]  /*05b0*/  IMAD.IADD R180, R21, 0x1, -R180 ;  /* 0x0000000115b47824 */ /* 0x000fe200078e0ab4 */
[----:B------:R-:W-:Y:S01]  /*05c0*/  LOP3.LUT R4, R0, 0x20, R4, 0xf8, !PT ;  /* 0x0000002000047812 */ /* 0x000fe200078ef804 */
[----:B------:R-:W-:Y:S01]  /*05d0*/  STL [R1+0x1c], R19 ;  /* 0x00001c1301007387 */ /* 0x000fe20000100800 */
[----:B------:R-:W-:Y:S01]  /*05e0*/  LOP3.LUT R5, R2, 0x20, R5, 0xf8, !PT ;  /* 0x0000002002057812 */ /* 0x000fe200078ef805 */
[----:B------:R-:W-:Y:S01]  /*05f0*/  IMAD.SHL.U32 R187, R18, 0x2, RZ ;  /* 0x0000000212bb7824 */ /* 0x000fe200078e00ff */
[----:B------:R-:W-:Y:S01]  /*0600*/  LOP3.LUT R9, R3, R0, R2, 0x1e, !PT ;  /* 0x0000000003097212 */ /* 0x000fe200078e1e02 */
[----:B------:R-:W-:Y:S01]  /*0610*/  IMAD.SHL.U32 R2, R20, 0x40, RZ ;  /* 0x0000004014027824 */ /* 0x000fe200078e00ff */
[----:B------:R-:W-:Y:S01]  /*0620*/  LOP3.LUT R3, R4, R3, RZ, 0x3c, !PT ;  /* 0x0000000304037212 */ /* 0x000fe200078e3cff */
[----:B------:R-:W-:Y:S01]  /*0630*/  IMAD R0, R180, 0x400, R8 ;  /* 0x00000400b4007824 */ /* 0x000fe200078e0208 */
[----:B------:R-:W-:Y:S01]  /*0640*/  SHF.R.S32.HI R4, RZ, 0x1f, R19 ;  /* 0x0000001fff047819 */ /* 0x000fe20000011413 */
[----:B------:R-:W-:Y:S01]  /*0650*/  STL [R1+0x18], R18 ;  /* 0x0000181201007387 */ /* 0x000fe20000100800 */
[----:B------:R-:W-:Y:S01]  /*0660*/  LOP3.LUT R2, R2, 0x1c0, RZ, 0xc0, !PT ;  /* 0x000001c002027812 */ /* 0x000fe200078ec0ff */
[----:B------:R-:W-:Y:S01]  /*0670*/  IMAD.IADD R200, R0, 0x1, R3 ;  /* 0x0000000100c87824 */ /* 0x000fe200078e0203 */
[----:B------:R-:W-:Y:S01]  /*0680*/  LEA.HI R4, R4, R19, RZ, 0x2 ;  /* 0x0000001304047211 */ /* 0x000fe200078f10ff */
[----:B------:R-:W-:Y:S01]  /*0690*/  IMAD.SHL.U32 R0, R10, 0x8, RZ ;  /* 0x000000080a007824 */ /* 0x000fe200078e00ff */
[----:B------:R-:W-:Y:S01]  /*06a0*/  SHF.R.U32.HI R3, RZ, 0x3, R2 ;  /* 0x00000003ff037819 */ /* 0x000fe20000011602 */
[----:B------:R1:W-:Y:S01]  /*06b0*/  STL [R1+0x24], R6 ;  /* 0x0000240601007387 */ /* 0x0003e20000100800 */
[----:B------:R-:W-:Y:S01]  /*06c0*/  IMAD.SHL.U32 R200, R200, 0x2, RZ ;  /* 0x00000002c8c87824 */ /* 0x000fe200078e00ff */
[----:B------:R-:W-:-:S02]  /*06d0*/  SEL R170, R170, 0xffffffe0, !P3 ;  /* 0xffffffe0aaaa7807 */ /* 0x000fc40005800000 */
[----:B------:R-:W-:Y:S02]  /*06e0*/  LOP3.LUT R7, R2, 0x8, R0, 0xf8, !PT ;  /* 0x0000000802077812 */ /* 0x000fe400078ef800 */
[----:B------:R-:W-:Y:S01]  /*06f0*/  LOP3.LUT R2, R3, R5, R2, 0x1e, !PT ;  /* 0x0000000503027212 */ /* 0x000fe200078e1e02 */
[----:B------:R-:W-:Y:S01]  /*0700*/  IMAD.IADD R170, R169, 0x1, R170 ;  /* 0x00000001a9aa7824 */ /* 0x000fe200078e02aa */
[----:B------:R-:W-:Y:S01]  /*0710*/  SHF.R.S32.HI R5, RZ, 0x2, R4 ;  /* 0x00000002ff057819 */ /* 0x000fe20000011404 */
[----:B------:R-:W-:Y:S01]  /*0720*/  IMAD R4, R178, 0x400, R8 ;  /* 0x00000400b2047824 */ /* 0x000fe200078e0208 */
[----:B------:R-:W-:Y:S02]  /*0730*/  LOP3.LUT R3, R7, R3, RZ, 0x3c, !PT ;  /* 0x0000000307037212 */ /* 0x000fe400078e3cff */
[----:B------:R-:W-:Y:S01]  /*0740*/  SEL R171, R171, 0xffffffc0, !P4 ;  /* 0xffffffc0abab7807 */ /* 0x000fe20006000000 */
[----:B------:R-:W-:Y:S01]  /*0750*/  IMAD R10, R180, 0x10, R5 ;  /* 0x00000010b40a7824 */ /* 0x000fe200078e0205 */
[----:B------:R-:W-:Y:S01]  /*0760*/  SEL R202, R202, 0x10, !P0 ;  /* 0x00000010caca7807 */ /* 0x000fe20004000000 */
[----:B------:R-:W-:Y:S01]  /*0770*/  IMAD.IADD R4, R4, 0x1, R9 ;  /* 0x0000000104047824 */ /* 0x000fe200078e0209 */
[----:B------:R-:W-:Y:S01]  /*0780*/  IADD3 R201, R200, 0x20, RZ ;  /* 0x00000020c8c97810 */ /* 0x000fe20007ffe0ff */
[--C-:B------:R-:W-:Y:S01]  /*0790*/  IMAD R174, R174, 0x2, R171.reuse ;  /* 0x00000002aeae7824 */ /* 0x100fe200078e02ab */
[----:B------:R3:W-:Y:S01]  /*07a0*/  STL [R1+0x14], R10 ;  /* 0x0000140a01007387 */ /* 0x0007e20000100800 */
[----:B------:R-:W-:Y:S01]  /*07b0*/  @P1 IADD3 R201, R200, -0x20, RZ ;  /* 0xffffffe0c8c91810 */ /* 0x000fe20007ffe0ff */
[----:B------:R-:W-:Y:S01]  /*07c0*/  IMAD.IADD R172, R169, 0x1, R171 ;  /* 0x00000001a9ac7824 */ /* 0x000fe200078e02ab */
[----:B------:R-:W-:Y:S01]  /*07d0*/  LEA R251, R4, 0x12000, 0x1 ;  /* 0x0001200004fb7811 */ /* 0x000fe200078e08ff */
[----:B------:R3:W-:Y:S01]  /*07e0*/  STL [R1+0x10], R17 ;  /* 0x0000101101007387 */ /* 0x0007e20000100800 */
[----:B------:R-:W-:Y:S01]  /*07f0*/  IMAD.IADD R203, R200, 0x1, R202 ;  /* 0x00000001c8cb7824 */ /* 0x000fe200078e02ca */
[C---:B------:R-:W-:Y:S01]  /*0800*/  IADD3 R206, R196.reuse, 0x40, RZ ;  /* 0x00000040c4ce7810 */ /* 0x040fe20007ffe0ff */
[----:B-1----:R-:W-:Y:S01]  /*0810*/  IMAD.SHL.U32 R6, R11, 0x40, RZ ;  /* 0x000000400b067824 */ /* 0x002fe200078e00ff */
[----:B------:R-:W-:Y:S01]  /*0820*/  IADD3 R252, R251, 0x40, RZ ;  /* 0x00000040fbfc7810 */ /* 0x000fe20007ffe0ff */
[----:B------:R-:W-:Y:S01]  /*0830*/  IMAD.IADD R171, R171, 0x1, R170 ;  /* 0x00000001abab7824 */ /* 0x000fe200078e02aa */
[----:B------:R-:W-:Y:S01]  /*0840*/  IADD3 R207, R196, 0x80, RZ ;  /* 0x00000080c4cf7810 */ /* 0x000fe20007ffe0ff */
[----:B------:R-:W-:Y:S01]  /*0850*/  IMAD.IADD R202, R202, 0x1, R201 ;  /* 0x00000001caca7824 */ /* 0x000fe200078e02c9 */
[----:B------:R-:W-:-:S02]  /*0860*/  LOP3.LUT R0, R6, 0xfffffe00, RZ, 0xc0, !PT ;  /* 0xfffffe0006007812 */ /* 0x000fc400078ec0ff */
[----:B------:R-:W-:Y:S02]  /*0870*/  @P2 IADD3 R252, R251, -0x40, RZ ;  /* 0xffffffc0fbfc2810 */ /* 0x000fe40007ffe0ff */
[----:B------:R-:W-:Y:S01]  /*0880*/  LOP3.LUT R179, R2, R0, RZ, 0xfc, !PT ;  /* 0x0000000002b37212 */ /* 0x000fe200078efcff */
[--C-:B------:R-:W-:Y:S02]  /*0890*/  IMAD R180, R180, 0x400, R0.reuse ;  /* 0x00000400b4b47824 */ /* 0x100fe400078e0200 */
[----:B------:R-:W-:Y:S01]  /*08a0*/  IMAD R178, R178, 0x400, R0 ;  /* 0x00000400b2b27824 */ /* 0x000fe200078e0200 */
[----:B------:R-:W-:Y:S01]  /*08b0*/  SHF.R.S32.HI R0, RZ, 0x1f, R247 ;  /* 0x0000001fff007819 */ /* 0x000fe200000114f7 */
[----:B------:R-:W-:Y:S01]  /*08c0*/  IMAD.IADD R180, R180, 0x1, R3 ;  /* 0x00000001b4b47824 */ /* 0x000fe200078e0203 */
[----:B------:R-:W-:Y:S01]  /*08d0*/  IADD3 R0, R10, 0x1, RZ ;  /* 0x000000010a007810 */ /* 0x000fe20007ffe0ff */
[----:B------:R-:W-:-:S04]  /*08e0*/  IMAD.IADD R178, R3, 0x1, R178 ;  /* 0x0000000103b27824 */ /* 0x000fc800078e02b2 */
[----:B------:R3:W-:Y:S01]  /*08f0*/  STL [R1+0x20], R0 ;  /* 0x0000200001007387 */ /* 0x0007e20000100800 */
[----:B--2---:R-:W-:-:S03]  /*0900*/  LEA R178, R178, 0x1e000, 0x1 ;  /* 0x0001e000b2b27811 */ /* 0x004fc600078e08ff */
.L_x_774:
[----:B-1----:R-:W1:Y:S01]  /*0910*/  S2R R31, SR_CTAID.Y ;  /* 0x00000000001f7919 */ /* 0x002e620000002600 */
[----:B--234-:R-:W2:Y:S01]  /*0920*/  LDC.U8 R0, c[0x0][0x312] ;  /* 0x0000c480ff007b82 */ /* 0x01cea20000000000 */
[----:B------:R-:W-:Y:S02]  /*0930*/  ISETP.NE.U32.AND P2, PT, RZ, c[0x0][0x240], PT ;  /* 0x00009000ff007a0c */ /* 0x000fe40003f45070 */
[----:B------:R-:W3:Y:S01]  /*0940*/  S2R R2, SR_CTAID.Y ;  /* 0x0000000000027919 */ /* 0x000ee20000002600 */
[----:B------:R-:W-:Y:S02]  /*0950*/  ISETP.EQ.U32.AND P5, PT, RZ, c[0x0][0x248], PT ;  /* 0x00009200ff007a0c */ /* 0x000fe40003fa2070 */
[----:B------:R-:W-:Y:S02]  /*0960*/  ISETP.NE.AND.EX P2, PT, RZ, c[0x0][0x244], PT, P2 ;  /* 0x00009100ff007a0c */ /* 0x000fe40003f45320 */
[----:B------:R-:W-:Y:S01]  /*0970*/  ISETP.NE.U32.AND P3, PT, RZ, c[0x0][0x250], PT ;  /* 0x00009400ff007a0c */ /* 0x000fe20003f65070 */
[----:B------:R-:W-:-:S03]  /*0980*/  IMAD.MOV.U32 R34, RZ, RZ, -0x1 ;  /* 0xffffffffff227424 */ /* 0x000fc600078e00ff */
[----:B------:R-:W-:Y:S01]  /*0990*/  ISETP.NE.AND.EX P3, PT, RZ, c[0x0][0x254], PT, P3 ;  /* 0x00009500ff007a0c */ /* 0x000fe20003f65330 */
[C---:B-1----:R-:W-:Y:S01]  /*09a0*/  IMAD.SHL.U32 R8, R31.reuse, 0x4, RZ ;  /* 0x000000041f087824 */ /* 0x042fe200078e00ff */
        /* <DEDUP_REMOVED lines=26> */
.L_x_728:
[----:B------:R-:W-:Y:S01]  /*0b50*/  ISETP.NE.U32.AND P1, PT, RZ, c[0x0][0x258], PT ;  /* 0x00009600ff007a0c */ /* 0x000fe20003f25070 */
[----:B------:R-:W3:Y:S03]  /*0b60*/  LDL R30, [R1+0x10] ;  /* 0x00001000011e7983 */ /* 0x000ee60000100800 */
[----:B------:R-:W-:-:S13]  /*0b70*/  ISETP.NE.AND.EX P1, PT, RZ, c[0x0][0x25c], PT, P1 ;  /* 0x00009700ff007a0c */ /* 0x000fda0003f25310 */
[----:B--2---:R-:W-:-:S04]  /*0b80*/  @P1 IADD3 R2, P0, R8, c[0x0][0x258], RZ ;  /* 0x0000960008021a10 */ /* 0x004fc80007f1e0ff */
[----:B------:R-:W-:-:S06]  /*0b90*/  @P1 IADD3.X R3, R7, c[0x0][0x25c], RZ, P0, !PT ;  /* 0x0000970007031a10 */ /* 0x000fcc00007fe4ff */
[----:B------:R-:W2:Y:S01]  /*0ba0*/  @P1 LDG.E R3, [R2.64] ;  /* 0x0000000602031981 */ /* 0x000ea2000c1e1900 */
[----:B------:R-:W-:-:S04]  /*0bb0*/  @!P1 ISETP.NE.U32.AND P0, PT, RZ, c[0x0][0x268], PT ;  /* 0x00009a00ff009a0c */ /* 0x000fc80003f05070 */
[----:B------:R-:W-:-:S04]  /*0bc0*/  @!P1 ISETP.NE.AND.EX P0, PT, RZ, c[0x0][0x26c], PT, P0 ;  /* 0x00009b00ff009a0c */ /* 0x000fc80003f05300 */
[----:B------:R-:W-:Y:S01]  /*0bd0*/  @!P1 SEL R2, RZ, c[0x0][0x21c], !P0 ;  /* 0x00008700ff029a07 */ /* 0x000fe20004000000 */
[----:B---3--:R-:W-:Y:S02]  /*0be0*/  IMAD.SHL.U32 R244, R30, 0x40, RZ ;  /* 0x000000401ef47824 */ /* 0x008fe400078e00ff */
[--C-:B--2--5:R-:W-:Y:S01]  /*0bf0*/  @P1 IMAD.IADD R195, R3, 0x1, -R246.reuse ;  /* 0x0000000103c31824 */ /* 0x124fe200078e0af6 */
        /* <DEDUP_REMOVED lines=35> */
.L_x_730:
        /* <DEDUP_REMOVED lines=15> */
.L_x_731:
        /* <DEDUP_REMOVED lines=51> */
[----:B------:R-:W-:Y:S01]  /*1250*/  SEL R18, R12, R4, !P1 ;  /* 0x000000040c127207 */ /* 0x000fe20004800000 */
[----:B------:R-:W-:Y:S01]  /*1260*/  IMAD.IADD R13, R13, 0x1, R7 ;  /* 0x000000010d0d7824 */ /* 0x000fe200078e0207 */
[----:B------:R-:W-:Y:S01]  /*1270*/  ISETP.NE.AND P5, PT, RZ, c[0x0][0x1c8], PT ;  /* 0x00007200ff007a0c */ /* 0x000fe20003fa5270 */
[----:B------:R-:W-:Y:S01]  /*1280*/  @P3 IMAD R4, R31, c[0x0][0x214], RZ ;  /* 0x000085001f043a24 */ /* 0x000fe200078e02ff */
[----:B------:R-:W-:Y:S01]  /*1290*/  ISETP.GE.U32.AND P6, PT, R3, R10, PT ;  /* 0x0000000a0300720c */ /* 0x000fe20003fc6070 */
[C---:B------:R-:W-:Y:S01]  /*12a0*/  IMAD R10, R21.reuse, R6, RZ ;  /* 0x00000006150a7224 */ /* 0x040fe200078e02ff */
[----:B------:R-:W-:Y:S01]  /*12b0*/  SHF.R.S32.HI R19, RZ, 0x1f, R244 ;  /* 0x0000001fff137819 */ /* 0x000fe200000114f4 */
[----:B------:R-:W-:-:S02]  /*12c0*/  IMAD R3, R21, R0, RZ ;  /* 0x0000000015037224 */ /* 0x000fc400078e02ff */
[----:B------:R-:W-:-:S03]  /*12d0*/  IMAD.WIDE.U32 R6, R20, R6, RZ ;  /* 0x0000000614067225 */ /* 0x000fc600078e00ff */
[----:B------:R-:W-:Y:S01]  /*12e0*/  @P1 IADD3 R13, R5, R3, RZ ;  /* 0x00000003050d1210 */ /* 0x000fe20007ffe0ff */
[----:B------:R-:W-:Y:S01]  /*12f0*/  IMAD R10, R20, R8, R10 ;  /* 0x00000008140a7224 */ /* 0x000fe200078e020a */
[----:B------:R-:W-:Y:S01]  /*1300*/  @P3 SEL R3, R4, R0, !P1 ;  /* 0x0000000004033207 */ /* 0x000fe20004800000 */
[----:B----4-:R-:W-:Y:S02]  /*1310*/  IMAD.WIDE.U32 R20, R14, c[0x0][0x3d8], RZ ;  /* 0x0000f6000e147a25 */ /* 0x010fe400078e00ff */
[----:B------:R-:W-:Y:S02]  /*1320*/  @P6 IADD3 R2, R2, 0x1, RZ ;  /* 0x0000000102026810 */ /* 0x000fe40007ffe0ff */
[----:B------:R-:W-:Y:S01]  /*1330*/  IMAD R4, R14, c[0x0][0x3dc], R21 ;  /* 0x0000f7000e047a24 */ /* 0x000fe200078e0215 */
[----:B------:R-:W-:Y:S01]  /*1340*/  SEL R20, R20, RZ, P2 ;  /* 0x000000ff14147207 */ /* 0x000fe20001000000 */
[----:B------:R-:W-:Y:S01]  /*1350*/  @P3 IMAD R8, R248, c[0x0][0x234], R3 ;  /* 0x00008d00f8083a24 */ /* 0x000fe200078e0203 */
[----:B------:R-:W-:Y:S01]  /*1360*/  IADD3 R10, R7, R10, RZ ;  /* 0x0000000a070a7210 */ /* 0x000fe20007ffe0ff */
[----:B------:R-:W-:Y:S01]  /*1370*/  IMAD.MOV.U32 R14, RZ, RZ, R2 ;  /* 0x000000ffff0e7224 */ /* 0x000fe200078e0002 */
[----:B------:R-:W-:Y:S01]  /*1380*/  SEL R16, R4, RZ, P2 ;  /* 0x000000ff04107207 */ /* 0x000fe20001000000 */
[----:B------:R-:W-:-:S02]  /*1390*/  IMAD R3, R248, c[0x0][0x22c], RZ ;  /* 0x00008b00f8037a24 */ /* 0x000fc400078e02ff */
[----:B------:R-:W-:Y:S01]  /*13a0*/  @!P3 IMAD R5, R31, c[0x0][0x1c0], R248 ;  /* 0x000070001f05ba24 */ /* 0x000fe200078e02f8 */
[----:B------:R-:W-:Y:S02]  /*13b0*/  @!P4 IADD3 R14, -R14, RZ, RZ ;  /* 0x000000ff0e0ec210 */ /* 0x000fe40007ffe1ff */
[----:B------:R-:W-:Y:S01]  /*13c0*/  @!P5 LOP3.LUT R14, RZ, c[0x0][0x1c8], RZ, 0x33, !PT ;  /* 0x00007200ff0eda12 */ /* 0x000fe200078e33ff */
[----:B------:R-:W-:Y:S01]  /*13d0*/  @!P3 IMAD R8, R5, c[0x0][0x214], RZ ;  /* 0x000085000508ba24 */ /* 0x000fe200078e02ff */
[----:B------:R-:W-:Y:S02]  /*13e0*/  SHF.R.S32.HI R12, RZ, 0x1f, R3 ;  /* 0x0000001fff0c7819 */ /* 0x000fe40000011403 */
[----:B------:R-:W-:Y:S01]  /*13f0*/  SHF.R.S32.HI R21, RZ, 0x1f, R14 ;  /* 0x0000001fff157819 */ /* 0x000fe2000001140e */
[----:B------:R-:W-:Y:S05]  /*1400*/  @!P3 BRA `(.L_x_732) ;  /* 0x000000700000b947 */ /* 0x000fea0003800000 */
[----:B------:R-:W-:Y:S01]  /*1410*/  @!P1 IMAD R0, R31, c[0x0][0x224], RZ ;  /* 0x000089001f009a24 */ /* 0x000fe200078e02ff */
[----:B------:R-:W-:Y:S02]  /*1420*/  MOV R4, 0x80 ;  /* 0x0000008000047802 */ /* 0x000fe40000000f00 */
[----:B------:R-:W-:-:S02]  /*1430*/  MOV R2, c[0x0][0x210] ;  /* 0x0000840000027a02 */ /* 0x000fc40000000f00 */
[----:B------:R-:W-:-:S03]  /*1440*/  LEA R0, R31, R0, 0x7 ;  /* 0x000000001f007211 */ /* 0x000fc600078e38ff */
[----:B------:R-:W-:-:S04]  /*1450*/  IMAD R2, R4, R2, c[0x0][0x234] ;  /* 0x00008d0004027624 */ /* 0x000fc800078e0202 */
[----:B------:R-:W-:Y:S01]  /*1460*/  IMAD R0, R2, R248, R0 ;  /* 0x000000f802007224 */ /* 0x000fe200078e0200 */
[----:B------:R-:W-:Y:S05]  /*1470*/  BRA `(.L_x_733) ;  /* 0x0000002000007947 */ /* 0x000fea0003800000 */
.L_x_732:
[----:B------:R-:W-:-:S04]  /*1480*/  IMAD R0, R31, c[0x0][0x1c0], R248 ;  /* 0x000070001f007a24 */ /* 0x000fc800078e02f8 */
[----:B------:R-:W-:Y:S02]  /*1490*/  IMAD R0, R0, c[0x0][0x224], RZ ;  /* 0x0000890000007a24 */ /* 0x000fe400078e02ff */
.L_x_733:
[----:B------:R-:W2:Y:S01]  /*14a0*/  LDL R37, [R1+0x1c] ;  /* 0x00001c0001257983 */ /* 0x000ea20000100800 */
[----:B------:R-:W-:Y:S01]  /*14b0*/  IMAD R28, R28, c[0x0][0x1c0], RZ ;  /* 0x000070001c1c7a24 */ /* 0x000fe200078e02ff */
[----:B------:R-:W-:Y:S01]  /*14c0*/  IADD3 R2, P4, R196, R11, RZ ;  /* 0x0000000bc4027210 */ /* 0x000fe20007f9e0ff */
[----:B------:R-:W-:Y:S01]  /*14d0*/  IMAD R4, R17, c[0x0][0x370], RZ ;  /* 0x0000dc0011047a24 */ /* 0x000fe200078e02ff */
[----:B------:R-:W3:Y:S01]  /*14e0*/  S2R R35, SR_TID.X ;  /* 0x0000000000237919 */ /* 0x000ee20000002100 */
[----:B------:R-:W-:Y:S01]  /*14f0*/  IMAD.SHL.U32 R5, R28, 0x40, RZ ;  /* 0x000000401c057824 */ /* 0x000fe200078e00ff */
[----:B------:R-:W-:Y:S01]  /*1500*/  SHF.R.S32.HI R197, RZ, 0x1f, R196 ;  /* 0x0000001fffc57819 */ /* 0x000fe200000114c4 */
[----:B------:R-:W-:Y:S01]  /*1510*/  IMAD.MOV.U32 R29, RZ, RZ, 0x4 ;  /* 0x00000004ff1d7424 */ /* 0x000fe200078e00ff */
[----:B------:R-:W4:Y:S01]  /*1520*/  S2R R36, SR_TID.X ;  /* 0x0000000000247919 */ /* 0x000f220000002100 */
[----:B------:R-:W-:Y:S01]  /*1530*/  SHF.R.S32.HI R33, RZ, 0x1f, R247 ;  /* 0x0000001fff217819 */ /* 0x000fe200000114f7 */
[----:B------:R-:W-:Y:S01]  /*1540*/  BSSY B1, `(.L_x_729) ;  /* 0x000077a000017945 */ /* 0x000fe20003800000 */
[----:B------:R-:W-:Y:S01]  /*1550*/  IADD3 R7, P3, P1, R6, R5, R3 ;  /* 0x0000000506077210 */ /* 0x000fe2000797e003 */
[----:B------:R-:W-:Y:S01]  /*1560*/  IMAD.IADD R6, R9, 0x1, R0 ;  /* 0x0000000109067824 */ /* 0x000fe200078e0200 */
[----:B------:R-:W-:Y:S01]  /*1570*/  SHF.R.S32.HI R5, RZ, 0x1f, R5 ;  /* 0x0000001fff057819 */ /* 0x000fe20000011405 */
[----:B------:R-:W-:Y:S01]  /*1580*/  IMAD.X R3, R197, 0x1, R15, P4 ;  /* 0x00000001c5037824 */ /* 0x000fe200020e060f */
[C---:B------:R-:W-:Y:S01]  /*1590*/  IADD3 R15, R9.reuse, R8, RZ ;  /* 0x00000008090f7210 */ /* 0x040fe20007ffe0ff */
[----:B------:R-:W-:Y:S01]  /*15a0*/  IMAD R0, R9, c[0x0][0x374], R4 ;  /* 0x0000dd0009007a24 */ /* 0x000fe200078e0204 */
[----:B------:R-:W-:Y:S01]  /*15b0*/  IADD3 R4, P4, R247, R9, RZ ;  /* 0x00000009f7047210 */ /* 0x000fe20007f9e0ff */
[----:B------:R-:W-:Y:S01]  /*15c0*/  IMAD.WIDE.U32 R2, R9, c[0x0][0x370], R2 ;  /* 0x0000dc0009027a25 */ /* 0x000fe200078e0002 */
[----:B------:R-:W-:-:S02]  /*15d0*/  IADD3.X R5, R10, R5, R12, P3, P1 ;  /* 0x000000050a057210 */ /* 0x000fc40001fe240c */
[----:B------:R-:W-:Y:S01]  /*15e0*/  IADD3 R12, P3, P1, R20, R7, R18 ;  /* 0x00000007140c7210 */ /* 0x000fe2000797e012 */
[----:B------:R-:W-:Y:S01]  /*15f0*/  IMAD.WIDE R10, R6, R29, c[0x0][0x3c8] ;  /* 0x0000f200060a7625 */ /* 0x000fe200078e021d */
[----:B------:R-:W-:Y:S02]  /*1600*/  IADD3.X R6, R33, R17, RZ, P4, !PT ;  /* 0x0000001121067210 */ /* 0x000fe400027fe4ff */
[----:B------:R-:W-:Y:S01]  /*1610*/  IADD3.X R9, R16, R5, R13, P3, P1 ;  /* 0x0000000510097210 */ /* 0x000fe20001fe240d */
[----:B------:R-:W-:Y:S01]  /*1620*/  IMAD.IADD R3, R3, 0x1, R0 ;  /* 0x0000000103037824 */ /* 0x000fe200078e0200 */
[----:B------:R-:W-:Y:S01]  /*1630*/  IADD3 R5, -R195, R250, R244 ;  /* 0x000000fac3057210 */ /* 0x000fe20007ffe1f4 */
[----:B------:R-:W-:Y:S01]  /*1640*/  IMAD R6, R6, c[0x0][0x190], RZ ;  /* 0x0000640006067a24 */ /* 0x000fe200078e02ff */
[----:B---3--:R-:W-:Y:S01]  /*1650*/  SHF.R.S32.HI R35, RZ, 0x1f, R35 ;  /* 0x0000001fff237819 */ /* 0x008fe20000011423 */
[----:B------:R-:W-:Y:S01]  /*1660*/  IMAD.MOV.U32 R209, RZ, RZ, R10 ;  /* 0x000000ffffd17224 */ /* 0x000fe200078e000a */
[----:B------:R-:W-:Y:S01]  /*1670*/  IADD3 R7, R5, -c[0x0][0x2e8], RZ ;  /* 0x8000ba0005077a10 */ /* 0x000fe20007ffe0ff */
[C---:B------:R-:W-:Y:S01]  /*1680*/  IMAD R10, R4.reuse, c[0x0][0x194], R6 ;  /* 0x00006500040a7a24 */ /* 0x040fe200078e0206 */
[----:B----4-:R-:W-:Y:S01]  /*1690*/  LEA.HI R35, R35, R36, RZ, 0x5 ;  /* 0x0000002423237211 */ /* 0x010fe200078f28ff */
[----:B------:R-:W-:-:S03]  /*16a0*/  IMAD.WIDE.U32 R4, R4, c[0x0][0x190], R196 ;  /* 0x0000640004047a25 */ /* 0x000fc600078e00c4 */
[----:B------:R-:W-:Y:S01]  /*16b0*/  SHF.R.S32.HI R35, RZ, 0x5, R35 ;  /* 0x00000005ff237819 */ /* 0x000fe20000011423 */
[----:B------:R-:W-:Y:S01]  /*16c0*/  IMAD R8, R249, c[0x0][0x378], RZ ;  /* 0x0000de00f9087a24 */ /* 0x000fe200078e02ff */
[----:B------:R-:W-:Y:S01]  /*16d0*/  IADD3 R4, P3, R26, R4, RZ ;  /* 0x000000041a047210 */ /* 0x000fe20007f7e0ff */
[----:B------:R-:W-:-:S03]  /*16e0*/  IMAD.WIDE.U32 R2, R248, c[0x0][0x378], R2 ;  /* 0x0000de00f8027a25 */ /* 0x000fc600078e0002 */
[----:B------:R-:W-:Y:S01]  /*16f0*/  IADD3.X R5, R22, R5, R10, P3, !PT ;  /* 0x0000000516057210 */ /* 0x000fe20001ffe40a */
[C---:B------:R-:W-:Y:S02]  /*1700*/  IMAD R8, R248.reuse, c[0x0][0x37c], R8 ;  /* 0x0000df00f8087a24 */ /* 0x040fe400078e0208 */
[----:B------:R-:W-:Y:S02]  /*1710*/  IMAD.MOV.U32 R208, RZ, RZ, R11 ;  /* 0x000000ffffd07224 */ /* 0x000fe400078e000b */
[----:B------:R-:W-:Y:S02]  /*1720*/  IMAD.IADD R3, R3, 0x1, R8 ;  /* 0x0000000103037824 */ /* 0x000fe400078e0208 */
[----:B------:R-:W-:Y:S02]  /*1730*/  IMAD R8, R33, c[0x0][0x370], RZ ;  /* 0x0000dc0021087a24 */ /* 0x000fe400078e02ff */
[----:B------:R-:W-:-:S04]  /*1740*/  IMAD.WIDE.U32 R4, R248, c[0x0][0x1a8], R4 ;  /* 0x00006a00f8047a25 */ /* 0x000fc800078e0004 */
[----:B------:R-:W-:Y:S01]  /*1750*/  IMAD.WIDE.U32 R2, R247, c[0x0][0x370], R2 ;  /* 0x0000dc00f7027a25 */ /* 0x000fe200078e0002 */
[----:B------:R-:W-:-:S03]  /*1760*/  LEA R192, P3, R4, c[0x0][0x160], 0x1 ;  /* 0x0000580004c07a11 */ /* 0x000fc600078608ff */
[----:B--2---:R-:W-:-:S05]  /*1770*/  IMAD R0, R35, R28, R37 ;  /* 0x0000001c23007224 */ /* 0x004fca00078e0225 */
[----:B------:R-:W-:-:S04]  /*1780*/  IADD3 R6, P1, R0, R12, RZ ;  /* 0x0000000c00067210 */ /* 0x000fc80007f3e0ff */
[----:B------:R-:W-:Y:S02]  /*1790*/  LEA.HI.X.SX32 R9, R0, R9, 0x1, P1 ;  /* 0x0000000900097211 */ /* 0x000fe400008f0eff */
[----:B------:R-:W-:Y:S02]  /*17a0*/  SHF.R.S32.HI R0, RZ, 0x1f, R7 ;  /* 0x0000001fff007819 */ /* 0x000fe40000011407 */
[----:B------:R-:W-:Y:S02]  /*17b0*/  LEA R184, P1, R6, c[0x0][0x350], 0x2 ;  /* 0x0000d40006b87a11 */ /* 0x000fe400078210ff */
[----:B------:R-:W-:Y:S01]  /*17c0*/  LEA.HI R7, R0, R7, RZ, 0x6 ;  /* 0x0000000700077211 */ /* 0x000fe200078f30ff */
[----:B------:R-:W-:Y:S01]  /*17d0*/  IMAD R0, R249, c[0x0][0x1a8], RZ ;  /* 0x00006a00f9007a24 */ /* 0x000fe200078e02ff */
[----:B------:R-:W-:Y:S02]  /*17e0*/  LEA.HI.X R185, R6, c[0x0][0x354], R9, 0x2, P1 ;  /* 0x0000d50006b97a11 */ /* 0x000fe400008f1409 */
[----:B------:R-:W-:Y:S01]  /*17f0*/  SHF.R.S32.HI R7, RZ, 0x6, R7 ;  /* 0x00000006ff077819 */ /* 0x000fe20000011407 */
[----:B------:R-:W-:Y:S01]  /*1800*/  IMAD R6, R248, c[0x0][0x1ac], R0 ;  /* 0x00006b00f8067a24 */ /* 0x000fe200078e0200 */
[----:B------:R-:W-:Y:S01]  /*1810*/  LEA R190, P1, R2, c[0x0][0x330], 0x1 ;  /* 0x0000cc0002be7a11 */ /* 0x000fe200078208ff */
[----:B------:R-:W-:Y:S01]  /*1820*/  IMAD R0, R247, c[0x0][0x374], R8 ;  /* 0x0000dd00f7007a24 */ /* 0x000fe200078e0208 */
[----:B------:R-:W-:Y:S01]  /*1830*/  IMNMX R243, RZ, R7, !PT ;  /* 0x00000007fff37217 */ /* 0x000fe20007800200 */
[----:B------:R-:W-:-:S03]  /*1840*/  IMAD.WIDE R8, R15, R29, c[0x0][0x200] ;  /* 0x000080000f087625 */ /* 0x000fc600078e021d */
[----:B------:R-:W-:Y:S01]  /*1850*/  ISETP.GT.AND P4, PT, R189, R243, PT ;  /* 0x000000f3bd00720c */ /* 0x000fe20003f84270 */
[----:B------:R-:W-:Y:S01]  /*1860*/  IMAD.IADD R11, R5, 0x1, R6 ;  /* 0x00000001050b7824 */ /* 0x000fe200078e0206 */
[----:B------:R-:W-:Y:S01]  /*1870*/  MOV R205, R8 ;  /* 0x0000000800cd7202 */ /* 0x000fe20000000f00 */
[----:B------:R-:W-:Y:S01]  /*1880*/  IMAD.IADD R0, R3, 0x1, R0 ;  /* 0x0000000103007824 */ /* 0x000fe200078e0200 */
[----:B------:R-:W-:Y:S01]  /*1890*/  IADD3 R189, R189, -0x1, RZ ;  /* 0xffffffffbdbd7810 */ /* 0x000fe20007ffe0ff */
[----:B------:R-:W-:Y:S01]  /*18a0*/  IMAD.MOV.U32 R204, RZ, RZ, R9 ;  /* 0x000000ffffcc7224 */ /* 0x000fe200078e0009 */
[----:B------:R-:W-:Y:S02]  /*18b0*/  LEA.HI.X R193, R4, c[0x0][0x164], R11, 0x1, P3 ;  /* 0x0000590004c17a11 */ /* 0x000fe400018f0c0b */
[----:B------:R-:W-:-:S05]  /*18c0*/  LEA.HI.X R191, R2, c[0x0][0x334], R0, 0x1, P1 ;  /* 0x0000cd0002bf7a11 */ /* 0x000fca00008f0c00 */
        /* <DEDUP_REMOVED lines=16> */
.L_x_735:
        /* <DEDUP_REMOVED lines=15> */
.L_x_736:
        /* <DEDUP_REMOVED lines=27> */
.L_x_738:
[----:B------:R-:W-:Y:S05]  /*1c70*/  BSYNC B0 ;  /* 0x0000000000007941 */ /* 0x000fea0003800000 */
.L_x_737:
        /* <DEDUP_REMOVED lines=19> */
.L_x_740:
[----:B------:R-:W-:Y:S05]  /*1db0*/  BSYNC B0 ;  /* 0x0000000000007941 */ /* 0x000fea0003800000 */
.L_x_739:
        /* <DEDUP_REMOVED lines=25> */
.L_x_742:
[----:B------:R-:W-:Y:S05]  /*1f50*/  BSYNC B0 ;  /* 0x0000000000007941 */ /* 0x000fea0003800000 */
.L_x_741:
        /* <DEDUP_REMOVED lines=18> */
.L_x_734:
        /* <DEDUP_REMOVED lines=31> */
.L_x_745:
[----:B------:R-:W-:Y:S05]  /*2270*/  BSYNC B0 ;  /* 0x0000000000007941 */ /* 0x000fea0003800000 */
.L_x_744:
        /* <DEDUP_REMOVED lines=39> */
.L_x_747:
[----:B------:R-:W-:Y:S05]  /*24f0*/  BSYNC B0 ;  /* 0x0000000000007941 */ /* 0x000fea0003800000 */
.L_x_746:
        /* <DEDUP_REMOVED lines=19> */
.L_x_749:
        /* <DEDUP_REMOVED lines=28> */
.L_x_750:
[----:B------:R-:W-:Y:S05]  /*27f0*/  BSYNC B0 ;  /* 0x0000000000007941 */ /* 0x000fea0003800000 */
.L_x_748:
        /* <DEDUP_REMOVED lines=17> */
.L_x_752:
        /* <DEDUP_REMOVED lines=38> */
.L_x_753:
[----:B------:R-:W-:Y:S05]  /*2b70*/  BSYNC B0 ;  /* 0x0000000000007941 */ /* 0x000fea0003800000 */
.L_x_751:
[----:B-12---:R-:W2:Y:S01]  /*2b80*/  LDL R3, [R1+0x14] ;  /* 0x0000140001037983 */ /* 0x006ea20000100800 */
        /* <DEDUP_REMOVED lines=10> */
[----:B------:R-:W-:-:S02]  /*2c30*/  SHF.R.S32.HI R2, RZ, 0x1f, R3 ;  /* 0x0000001fff027819 */ /* 0x000fc40000011403 */
        /* <DEDUP_REMOVED lines=48> */
.L_x_755:
[----:B-1----:R-:W-:Y:S05]  /*2f40*/  BSYNC B0 ;  /* 0x0000000000007941 */ /* 0x002fea0003800000 */
.L_x_754:
        /* <DEDUP_REMOVED lines=38> */
.L_x_757:
[----:B------:R-:W-:Y:S05]  /*31b0*/  BSYNC B0 ;  /* 0x0000000000007941 */ /* 0x000fea0003800000 */
.L_x_756:
[----:B------:R1:W-:Y:S01]  /*31c0*/  @P5 STS.128 [R187+0x18000], RZ ;  /* 0x018000ffbb005388 */ /* 0x0003e20000000c00 */
[C---:B--2---:R-:W-:Y:S01]  /*31d0*/  IMAD.WIDE.U32 R2, R244.reuse, c[0x0][0x1a0], R196 ;  /* 0x00006800f4027a25 */ /* 0x044fe200078e00c4 */
        /* <DEDUP_REMOVED lines=43> */
.L_x_759:
[----:B------:R-:W-:Y:S05]  /*3490*/  BSYNC B0 ;  /* 0x0000000000007941 */ /* 0x000fea0003800000 */
.L_x_758:
        /* <DEDUP_REMOVED lines=37> */
.L_x_761:
[----:B------:R-:W-:Y:S05]  /*36f0*/  BSYNC B0 ;  /* 0x0000000000007941 */ /* 0x000fea0003800000 */
.L_x_760:
[----:B------:R-:W-:Y:S01]  /*3700*/  ISETP.NE.U32.AND P1, PT, RZ, c[0x0][0x318], PT ;  /* 0x0000c600ff007a0c */ /* 0x000fe20003f25070 */
[----:B--2---:R-:W2:Y:S03]  /*3710*/  LDL R7, [R1+0x20] ;  /* 0x0000200001077983 */ /* 0x004ea60000100800 */
[----:B------:R-:W-:Y:S01]  /*3720*/  ISETP.NE.AND.EX P1, PT, RZ, c[0x0][0x31c], PT, P1 ;  /* 0x0000c700ff007a0c */ /* 0x000fe20003f25310 */
[----:B---3--:R-:W3:Y:S04]  /*3730*/  LDL R6, [R1+0x24] ;  /* 0x0000240001067983 */ /* 0x008ee80000100800 */
[----:B------:R-:W0:Y:S08]  /*3740*/  LDGDEPBAR ;  /* 0x00000000000079af */ /* 0x000e300000000000 */
[----:B------:R-:W-:-:S02]  /*3750*/  @P1 IMAD R0, R32, c[0x0][0x320], RZ ;  /* 0x0000c80020001a24 */ /* 0x000fc400078e02ff */
[----:B------:R-:W-:-:S04]  /*3760*/  @P1 IMAD.WIDE.U32 R2, R31, c[0x0][0x320], R248 ;  /* 0x0000c8001f021a25 */ /* 0x000fc800078e00f8 */
[----:B------:R-:W-:Y:S01]  /*3770*/  @P1 IMAD R0, R31, c[0x0][0x324], R0 ;  /* 0x0000c9001f001a24 */ /* 0x000fe200078e0200 */
[----:B------:R-:W-:-:S03]  /*3780*/  @P1 LEA R4, P0, R2, c[0x0][0x318], 0x2 ;  /* 0x0000c60002041a11 */ /* 0x000fc600078010ff */
[----:B------:R-:W-:-:S05]  /*3790*/  @P1 IMAD.IADD R0, R3, 0x1, R0 ;  /* 0x0000000103001824 */ /* 0x000fca00078e0200 */
[----:B------:R-:W-:-:S05]  /*37a0*/  @P1 LEA.HI.X R5, R2, c[0x0][0x31c], R0, 0x2, P0 ;  /* 0x0000c70002051a11 */ /* 0x000fca00000f1400 */
[----:B----4-:R-:W4:Y:S01]  /*37b0*/  @P1 LDG.E R4, [R4.64] ;  /* 0x0000000604041981 */ /* 0x010f22000c1e1900 */
[----:B------:R-:W4:Y:S01]  /*37c0*/  @P1 MUFU.RCP R0, c[0x0][0x238] ;  /* 0x00008e0000001b08 */ /* 0x000f220000001000 */
[----:B------:R-:W-:Y:S01]  /*37d0*/  IMAD.MOV.U32 R186, RZ, RZ, RZ ;  /* 0x000000ffffba7224 */ /* 0x000fe200078e00ff */
[----:B------:R-:W-:Y:S01]  /*37e0*/  IADD3 R2, R179, 0x3000, RZ ;  /* 0x00003000b3027810 */ /* 0x000fe20007ffe0ff */
[----:B------:R-:W-:Y:S01]  /*37f0*/  CS2R R142, SRZ ;  /* 0x00000000008e7805 */ /* 0x000fe2000001ff00 */
[----:B------:R-:W-:Y:S01]  /*3800*/  MOV R188, R183 ;  /* 0x000000b700bc7202 */ /* 0x000fe20000000f00 */
[----:B------:R-:W-:Y:S01]  /*3810*/  CS2R R140, SRZ ;  /* 0x00000000008c7805 */ /* 0x000fe2000001ff00 */
[----:B------:R-:W-:Y:S01]  /*3820*/  SEL R2, R2, R179, !P6 ;  /* 0x000000b302027207 */ /* 0x000fe20007000000 */
[----:B------:R-:W-:Y:S01]  /*3830*/  CS2R R146, SRZ ;  /* 0x0000000000927805 */ /* 0x000fe2000001ff00 */
[----:B------:R-:W-:Y:S01]  /*3840*/  CS2R R144, SRZ ;  /* 0x0000000000907805 */ /* 0x000fe2000001ff00 */
[----:B------:R-:W-:Y:S01]  /*3850*/  CS2R R138, SRZ ;  /* 0x00000000008a7805 */ /* 0x000fe2000001ff00 */
[----:B------:R-:W-:Y:S01]  /*3860*/  CS2R R136, SRZ ;  /* 0x0000000000887805 */ /* 0x000fe2000001ff00 */
        /* <DEDUP_REMOVED lines=43> */
[----:B------:R-:W-:Y:S01]  /*3b20*/  MOV R182, 0x20 ;  /* 0x0000002000b67802 */ /* 0x000fe20000000f00 */
[----:B------:R-:W-:-:S02]  /*3b30*/  IMAD.MOV.U32 R181, RZ, RZ, 0x40 ;  /* 0x00000040ffb57424 */ /* 0x000fc400078e00ff */
[----:B------:R-:W-:Y:S01]  /*3b40*/  IMAD.SHL.U32 R177, R180, 0x2, RZ ;  /* 0x00000002b4b17824 */ /* 0x000fe200078e00ff */
[----:B--2---:R-:W-:Y:S01]  /*3b50*/  IADD3 R3, R195, R7, -R250 ;  /* 0x00000007c3037210 */ /* 0x004fe20007ffe8fa */
[----:B---3--:R-:W-:-:S04]  /*3b60*/  IMAD R210, R30, 0x40, R6 ;  /* 0x000000401ed27824 */ /* 0x008fc800078e0206 */
[----:B------:R-:W-:Y:S01]  /*3b70*/  STL [R1+0x4], R3 ;  /* 0x0000040301007387 */ /* 0x000fe20000100800 */
[----:B------:R-:W-:Y:S01]  /*3b80*/  CS2R R30, SRZ ;  /* 0x00000000001e7805 */ /* 0x000fe2000001ff00 */
[----:B------:R2:W3:Y:S02]  /*3b90*/  I2F R233, R210 ;  /* 0x000000d200e97306 */ /* 0x0004e40000201400 */
[----:B------:R1:W-:Y:S01]  /*3ba0*/  STL [R1], R2 ;  /* 0x0000000201007387 */ /* 0x0003e20000100800 */
[C---:B------:R-:W-:Y:S02]  /*3bb0*/  IADD3 R227, R210.reuse, 0x19, RZ ;  /* 0x00000019d2e37810 */ /* 0x040fe40007ffe0ff */
[C---:B------:R-:W-:Y:S02]  /*3bc0*/  IADD3 R216, R210.reuse, 0x18, RZ ;  /* 0x00000018d2d87810 */ /* 0x040fe40007ffe0ff */
[C---:B------:R-:W-:Y:S02]  /*3bd0*/  IADD3 R215, R210.reuse, 0x11, RZ ;  /* 0x00000011d2d77810 */ /* 0x040fe40007ffe0ff */
[C---:B------:R-:W-:Y:S01]  /*3be0*/  IADD3 R214, R210.reuse, 0x10, RZ ;  /* 0x00000010d2d67810 */ /* 0x040fe20007ffe0ff */
[----:B------:R2:W1:Y:S01]  /*3bf0*/  I2F R240, R227 ;  /* 0x000000e300f07306 */ /* 0x0004620000201400 */
[----:B------:R-:W-:-:S02]  /*3c00*/  IADD3 R213, R210, 0x9, RZ ;  /* 0x00000009d2d57810 */ /* 0x000fc40007ffe0ff */
[C---:B------:R-:W-:Y:S02]  /*3c10*/  IADD3 R212, R210.reuse, 0x8, RZ ;  /* 0x00000008d2d47810 */ /* 0x040fe40007ffe0ff */
[----:B------:R-:W-:-:S03]  /*3c20*/  IADD3 R211, R210, 0x1, RZ ;  /* 0x00000001d2d37810 */ /* 0x000fc60007ffe0ff */
[----:B------:R2:W1:Y:S08]  /*3c30*/  I2F R239, R216 ;  /* 0x000000d800ef7306 */ /* 0x0004700000201400 */
[----:B------:R2:W1:Y:S01]  /*3c40*/  I2F R238, R215 ;  /* 0x000000d700ee7306 */ /* 0x0004620000201400 */
[----:B----4-:R-:W-:Y:S01]  /*3c50*/  @P1 FMUL.FTZ R186, R4, R0 ;  /* 0x0000000004ba1220 */ /* 0x010fe20000410000 */
[----:B------:R-:W-:-:S04]  /*3c60*/  IADD3 R0, R180, 0x3000, RZ ;  /* 0x00003000b4007810 */ /* 0x000fc80007ffe0ff */
[----:B------:R-:W-:Y:S02]  /*3c70*/  SEL R0, R0, R180, !P6 ;  /* 0x000000b400007207 */ /* 0x000fe40007000000 */
[----:B------:R2:W4:Y:S03]  /*3c80*/  I2F R237, R214 ;  /* 0x000000d600ed7306 */ /* 0x0005260000201400 */
[----:B------:R-:W-:Y:S02]  /*3c90*/  IMAD.SHL.U32 R176, R0, 0x2, RZ ;  /* 0x0000000200b07824 */ /* 0x000fe400078e00ff */
[----:B------:R-:W-:-:S03]  /*3ca0*/  IMAD.MOV.U32 R0, RZ, RZ, c[0x0][0x22c] ;  /* 0x00008b00ff007624 */ /* 0x000fc600078e00ff */
[----:B------:R2:W2:Y:S01]  /*3cb0*/  I2F R236, R213 ;  /* 0x000000d500ec7306 */ /* 0x0004a20000201400 */
[----:B------:R-:W-:-:S04]  /*3cc0*/  IMAD R0, R0, c[0x0][0x1c0], RZ ;  /* 0x0000700000007a24 */ /* 0x000fc800078e02ff */
[C---:B------:R-:W-:Y:S01]  /*3cd0*/  IMAD.SHL.U32 R194, R0.reuse, 0x8, RZ ;  /* 0x0000000800c27824 */ /* 0x040fe200078e00ff */
[----:B------:R-:W-:Y:S02]  /*3ce0*/  SHF.L.U32 R245, R0, 0x4, RZ ;  /* 0x0000000400f57819 */ /* 0x000fe400000006ff */
[----:B------:R2:W2:Y:S02]  /*3cf0*/  I2F R235, R212 ;  /* 0x000000d400eb7306 */ /* 0x0004a40000201400 */
[C---:B------:R-:W-:Y:S02]  /*3d00*/  IADD3 R5, R245.reuse, 0x20, RZ ;  /* 0x00000020f5057810 */ /* 0x040fe40007ffe0ff */
[C---:B-1----:R-:W-:Y:S02]  /*3d10*/  IADD3 R2, R245.reuse, 0x80, RZ ;  /* 0x00000080f5027810 */ /* 0x042fe40007ffe0ff */
[C---:B------:R-:W-:Y:S01]  /*3d20*/  IADD3 R4, R245.reuse, 0x40, RZ ;  /* 0x00000040f5047810 */ /* 0x040fe20007ffe0ff */
[C---:B------:R-:W-:Y:S01]  /*3d30*/  IMAD.IADD R5, R194.reuse, 0x1, R5 ;  /* 0x00000001c2057824 */ /* 0x040fe200078e0205 */
[C---:B------:R-:W-:Y:S01]  /*3d40*/  IADD3 R3, R245.reuse, 0x60, RZ ;  /* 0x00000060f5037810 */ /* 0x040fe20007ffe0ff */
[C---:B------:R-:W-:Y:S01]  /*3d50*/  IMAD.IADD R2, R194.reuse, 0x1, R2 ;  /* 0x00000001c2027824 */ /* 0x040fe200078e0202 */
[----:B------:R-:W-:Y:S01]  /*3d60*/  IADD3 R6, R245, 0xa0, RZ ;  /* 0x000000a0f5067810 */ /* 0x000fe20007ffe0ff */
[C---:B------:R-:W-:Y:S01]  /*3d70*/  IMAD.IADD R4, R194.reuse, 0x1, R4 ;  /* 0x00000001c2047824 */ /* 0x040fe200078e0204 */
[C---:B------:R-:W-:Y:S01]  /*3d80*/  IADD3 R3, R194.reuse, R3, RZ ;  /* 0x00000003c2037210 */ /* 0x040fe20007ffe0ff */
[----:B------:R1:W1:Y:S01]  /*3d90*/  I2F R234, R211 ;  /* 0x000000d300ea7306 */ /* 0x0002620000201400 */
[C---:B------:R-:W-:Y:S01]  /*3da0*/  IADD3 R5, R194.reuse, R5, RZ ;  /* 0x00000005c2057210 */ /* 0x040fe20007ffe0ff */
[C---:B------:R-:W-:Y:S01]  /*3db0*/  IMAD.IADD R0, R194.reuse, 0x1, R6 ;  /* 0x00000001c2007824 */ /* 0x040fe200078e0206 */
[C---:B------:R-:W-:Y:S01]  /*3dc0*/  IADD3 R2, R194.reuse, R2, RZ ;  /* 0x00000002c2027210 */ /* 0x040fe20007ffe0ff */
[----:B------:R-:W-:-:S02]  /*3dd0*/  IMAD.IADD R4, R194, 0x1, R4 ;  /* 0x00000001c2047824 */ /* 0x000fc400078e0204 */
[C---:B------:R-:W-:Y:S02]  /*3de0*/  IMAD.IADD R3, R194.reuse, 0x1, R3 ;  /* 0x00000001c2037824 */ /* 0x040fe400078e0203 */
[C---:B------:R-:W-:Y:S01]  /*3df0*/  IMAD.IADD R0, R194.reuse, 0x1, R0 ;  /* 0x00000001c2007824 */ /* 0x040fe200078e0200 */
[C---:B------:R-:W-:Y:S01]  /*3e00*/  IADD3 R224, R194.reuse, R4, RZ ;  /* 0x00000004c2e07210 */ /* 0x040fe20007ffe0ff */
[C---:B------:R-:W-:Y:S02]  /*3e10*/  IMAD.IADD R222, R194.reuse, 0x1, R3 ;  /* 0x00000001c2de7824 */ /* 0x040fe400078e0203 */
[C---:B------:R-:W-:Y:S01]  /*3e20*/  IMAD.IADD R226, R194.reuse, 0x1, R5 ;  /* 0x00000001c2e27824 */ /* 0x040fe200078e0205 */
[C---:B------:R-:W-:Y:S01]  /*3e30*/  IADD3 R218, R194.reuse, R0, RZ ;  /* 0x00000000c2da7210 */ /* 0x040fe20007ffe0ff */
[C---:B------:R-:W-:Y:S01]  /*3e40*/  IMAD.IADD R220, R194.reuse, 0x1, R2 ;  /* 0x00000001c2dc7824 */ /* 0x040fe200078e0202 */
[C---:B------:R-:W-:Y:S01]  /*3e50*/  IADD3 R221, R194.reuse, R222, RZ ;  /* 0x000000dec2dd7210 */ /* 0x040fe20007ffe0ff */
[----:B------:R-:W-:-:S02]  /*3e60*/  IMAD.IADD R225, R194, 0x1, R226 ;  /* 0x00000001c2e17824 */ /* 0x000fc400078e02e2 */
[C---:B------:R-:W-:Y:S02]  /*3e70*/  IMAD.IADD R219, R194.reuse, 0x1, R220 ;  /* 0x00000001c2db7824 */ /* 0x040fe400078e02dc */
[C---:B------:R-:W-:Y:S01]  /*3e80*/  IMAD.IADD R223, R194.reuse, 0x1, R224 ;  /* 0x00000001c2df7824 */ /* 0x040fe200078e02e0 */
[C---:B------:R-:W-:Y:S01]  /*3e90*/  IADD3 R232, R194.reuse, R225, RZ ;  /* 0x000000e1c2e87210 */ /* 0x040fe20007ffe0ff */
[C---:B------:R-:W-:Y:S01]  /*3ea0*/  IMAD.IADD R217, R194.reuse, 0x1, R218 ;  /* 0x00000001c2d97824 */ /* 0x040fe200078e02da */
[C---:B------:R-:W-:Y:S01]  /*3eb0*/  IADD3 R229, R194.reuse, R219, RZ ;  /* 0x000000dbc2e57210 */ /* 0x040fe20007ffe0ff */
[C---:B------:R-:W-:Y:S02]  /*3ec0*/  IMAD.IADD R231, R194.reuse, 0x1, R223 ;  /* 0x00000001c2e77824 */ /* 0x040fe400078e02df */
[C---:B------:R-:W-:Y:S02]  /*3ed0*/  IMAD.IADD R230, R194.reuse, 0x1, R221 ;  /* 0x00000001c2e67824 */ /* 0x040fe400078e02dd */
[----:B-1234-:R-:W-:-:S02]  /*3ee0*/  IMAD.IADD R228, R194, 0x1, R217 ;  /* 0x00000001c2e47824 */ /* 0x01efc400078e02d9 */
.L_x_764:
[----:B------:R-:W2:Y:S01]  /*3ef0*/  LDL R0, [R1+0x8] ;  /* 0x0000080001007983 */ /* 0x000ea20000100800 */
[----:B------:R-:W-:Y:S05]  /*3f00*/  MOV R159, c[0x0][0x22c] ;  /* 0x00008b00009f7a02 */ /* 0x000fea0000000f00 */
[----:B------:R-:W0:Y:S01]  /*3f10*/  LDGDEPBAR ;  /* 0x00000000000079af */ /* 0x000e220000000000 */
[----:B------:R-:W-:Y:S05]  /*3f20*/  IMAD R159, R159, c[0x0][0x1c0], RZ ;  /* 0x000070009f9f7a24 */ /* 0x000fea00078e02ff */
[----:B------:R-:W3:Y:S01]  /*3f30*/  LDL R153, [R1] ;  /* 0x0000000001997983 */ /* 0x000ee20000100800 */
[----:B------:R-:W-:Y:S05]  /*3f40*/  LEA R159, -R159, RZ, 0x6 ;  /* 0x000000ff9f9f7211 */ /* 0x000fea00078e31ff */
[----:B------:R-:W4:Y:S01]  /*3f50*/  LDL R152, [R1+0x4] ;  /* 0x0000040001987983 */ /* 0x000f220000100800 */
[----:B------:R-:W-:Y:S05]  /*3f60*/  DEPBAR.LE SB0, 0x0 ;  /* 0x000080000000791a */ /* 0x000fea0000000000 */
[----:B------:R-:W-:Y:S06]  /*3f70*/  BAR.SYNC.DEFER_BLOCKING 0x0 ;  /* 0x0000000000007b1d */ /* 0x000fec0000010000 */
[----:B------:R-:W-:Y:S06]  /*3f80*/  LDSM.16.M88.4 R16, [R176] ;  /* 0x00000000b010783b */ /* 0x000fec0000000200 */
[----:B------:R-:W1:Y:S06]  /*3f90*/  LDSM.16.M88.4 R8, [R169+0x12000] ;  /* 0x01200000a908783b */ /* 0x000e6c0000000200 */
[----:B------:R-:W1:Y:S06]  /*3fa0*/  LDSM.16.M88.4 R68, [R169+0x12800] ;  /* 0x01280000a944783b */ /* 0x000e6c0000000200 */
[----:B------:R-:W-:Y:S06]  /*3fb0*/  LDSM.16.M88.4 R76, [R170+0x12000] ;  /* 0x01200000aa4c783b */ /* 0x000fec0000000200 */
[----:B------:R-:W-:Y:S06]  /*3fc0*/  LDSM.16.M88.4 R80, [R170+0x12800] ;  /* 0x01280000aa50783b */ /* 0x000fec0000000200 */
[----:B------:R-:W-:Y:S06]  /*3fd0*/  LDSM.16.M88.4 R88, [R172+0x12000] ;  /* 0x01200000ac58783b */ /* 0x000fec0000000200 */
[----:B------:R-:W-:Y:S01]  /*3fe0*/  LDSM.16.M88.4 R96, [R171+0x12000] ;  /* 0x01200000ab60783b */ /* 0x000fe20000000200 */
[C---:B-1----:R-:W-:Y:S08]  /*3ff0*/  HMMA.16816.F32 R4, R16.reuse, R8, RZ ;  /* 0x000000081004723c */ /* 0x042ff000000018ff */
[C---:B------:R-:W-:Y:S08]  /*4000*/  HMMA.16816.F32 R8, R16.reuse, R10, RZ ;  /* 0x0000000a1008723c */ /* 0x040ff000000018ff */
[C---:B------:R-:W-:Y:S08]  /*4010*/  HMMA.16816.F32 R12, R16.reuse, R68, RZ ;  /* 0x00000044100c723c */ /* 0x040ff000000018ff */
[----:B------:R-:W-:Y:S01]  /*4020*/  HMMA.16816.F32 R16, R16, R70, RZ ;  /* 0x000000461010723c */ /* 0x000fe200000018ff */
[----:B------:R-:W-:Y:S01]  /*4030*/  LDSM.16.M88.4 R68, [R172+0x12800] ;  /* 0x01280000ac44783b */ /* 0x000fe20000000200 */
[----:B--2---:R-:W-:Y:S02]  /*4040*/  R2P PR, R0, 0x6 ;  /* 0x0000000600007804 */ /* 0x004fe40000000000 */
[----:B-----5:R-:W-:Y:S02]  /*4050*/  FSETP.NEU.FTZ.AND P0, PT, R198, -INF , PT ;  /* 0xff800000c600780b */ /* 0x020fe40003f1d000 */
[----:B------:R-:W-:Y:S02]  /*4060*/  ISETP.GT.AND P4, PT, R189, R243, PT ;  /* 0x000000f3bd00720c */ /* 0x000fe40003f84270 */
[----:B------:R-:W-:Y:S04]  /*4070*/  SEL R148, R182, 0xffffffe0, !P1 ;  /* 0xffffffe0b6947807 */ /* 0x000fe80004800000 */
[----:B------:R-:W-:Y:S02]  /*4080*/  SEL R173, R181, 0xffffffc0, !P2 ;  /* 0xffffffc0b5ad7807 */ /* 0x000fe40005000000 */
[C---:B------:R-:W-:Y:S02]  /*4090*/  IADD3 R0, R176.reuse, R148, RZ ;  /* 0x00000094b0007210 */ /* 0x040fe40007ffe0ff */
[-C--:B------:R-:W-:Y:S02]  /*40a0*/  IADD3 R2, R176, R173.reuse, RZ ;  /* 0x000000adb0027210 */ /* 0x080fe40007ffe0ff */
[----:B------:R-:W-:Y:S01]  /*40b0*/  IADD3 R3, R0, R173, RZ ;  /* 0x000000ad00037210 */ /* 0x000fe20007ffe0ff */
[----:B------:R-:W1:Y:S06]  /*40c0*/  LDSM.16.M88.4 R72, [R0] ;  /* 0x000000000048783b */ /* 0x000e6c0000000200 */
[----:B------:R-:W2:Y:S06]  /*40d0*/  LDSM.16.M88.4 R84, [R2] ;  /* 0x000000000254783b */ /* 0x000eac0000000200 */
[----:B------:R-:W2:Y:S01]  /*40e0*/  LDSM.16.M88.4 R92, [R3] ;  /* 0x00000000035c783b */ /* 0x000ea20000000200 */
[C---:B-1----:R-:W-:Y:S08]  /*40f0*/  HMMA.16816.F32 R4, R72.reuse, R76, R4 ;  /* 0x0000004c4804723c */ /* 0x042ff00000001804 */
[C---:B------:R-:W-:Y:S01]  /*4100*/  HMMA.16816.F32 R8, R72.reuse, R78, R8 ;  /* 0x0000004e4808723c */ /* 0x040fe20000001808 */
[----:B------:R-:W-:Y:S07]  /*4110*/  LDSM.16.M88.4 R76, [R176+0x2000] ;  /* 0x00200000b04c783b */ /* 0x000fee0000000200 */
[C---:B------:R-:W-:Y:S08]  /*4120*/  HMMA.16816.F32 R12, R72.reuse, R80, R12 ;  /* 0x00000050480c723c */ /* 0x040ff0000000180c */
[----:B------:R-:W-:Y:S01]  /*4130*/  HMMA.16816.F32 R16, R72, R82, R16 ;  /* 0x000000524810723c */ /* 0x000fe20000001810 */
[----:B------:R-:W1:Y:S06]  /*4140*/  LDSM.16.M88.4 R72, [R171+0x12800] ;  /* 0x01280000ab48783b */ /* 0x000e6c0000000200 */
[----:B------:R-:W1:Y:S01]  /*4150*/  LDSM.16.M88.4 R80, [R169+0x14000] ;  /* 0x01400000a950783b */ /* 0x000e620000000200 */
[C---:B--2---:R-:W-:Y:S08]  /*4160*/  HMMA.16816.F32 R4, R84.reuse, R88, R4 ;  /* 0x000000585404723c */ /* 0x044ff00000001804 */
[C---:B------:R-:W-:Y:S01]  /*4170*/  HMMA.16816.F32 R8, R84.reuse, R90, R8 ;  /* 0x0000005a5408723c */ /* 0x040fe20000001808 */
[----:B------:R-:W-:Y:S07]  /*4180*/  LDSM.16.M88.4 R88, [R170+0x14000] ;  /* 0x01400000aa58783b */ /* 0x000fee0000000200 */
[C---:B------:R-:W-:Y:S08]  /*4190*/  HMMA.16816.F32 R12, R84.reuse, R68, R12 ;  /* 0x00000044540c723c */ /* 0x040ff0000000180c */
[----:B------:R-:W-:Y:S01]  /*41a0*/  HMMA.16816.F32 R16, R84, R70, R16 ;  /* 0x000000465410723c */ /* 0x000fe20000001810 */
[----:B------:R-:W2:Y:S06]  /*41b0*/  LDSM.16.M88.4 R68, [R169+0x14800] ;  /* 0x01480000a944783b */ /* 0x000eac0000000200 */
[----:B------:R-:W2:Y:S01]  /*41c0*/  LDSM.16.M88.4 R84, [R0+0x2000] ;  /* 0x002000000054783b */ /* 0x000ea20000000200 */
[C---:B------:R-:W-:Y:S08]  /*41d0*/  HMMA.16816.F32 R4, R92.reuse, R96, R4 ;  /* 0x000000605c04723c */ /* 0x040ff00000001804 */
[C---:B------:R-:W-:Y:S01]  /*41e0*/  HMMA.16816.F32 R8, R92.reuse, R98, R8 ;  /* 0x000000625c08723c */ /* 0x040fe20000001808 */
[----:B------:R-:W-:Y:S07]  /*41f0*/  LDSM.16.M88.4 R96, [R172+0x14000] ;  /* 0x01400000ac60783b */ /* 0x000fee0000000200 */
[C---:B-1----:R-:W-:Y:S08]  /*4200*/  HMMA.16816.F32 R12, R92.reuse, R72, R12 ;  /* 0x000000485c0c723c */ /* 0x042ff0000000180c */
[----:B------:R-:W-:Y:S01]  /*4210*/  HMMA.16816.F32 R16, R92, R74, R16 ;  /* 0x0000004a5c10723c */ /* 0x000fe20000001810 */
[----:B------:R-:W1:Y:S06]  /*4220*/  LDSM.16.M88.4 R72, [R170+0x14800] ;  /* 0x01480000aa48783b */ /* 0x000e6c0000000200 */
[----:B------:R-:W1:Y:S01]  /*4230*/  LDSM.16.M88.4 R92, [R2+0x2000] ;  /* 0x00200000025c783b */ /* 0x000e620000000200 */
[C---:B------:R-:W-:Y:S08]  /*4240*/  HMMA.16816.F32 R4, R76.reuse, R80, R4 ;  /* 0x000000504c04723c */ /* 0x040ff00000001804 */
[C---:B------:R-:W-:Y:S01]  /*4250*/  HMMA.16816.F32 R8, R76.reuse, R82, R8 ;  /* 0x000000524c08723c */ /* 0x040fe20000001808 */
[----:B------:R-:W-:Y:S07]  /*4260*/  LDSM.16.M88.4 R80, [R171+0x14000] ;  /* 0x01400000ab50783b */ /* 0x000fee0000000200 */
[C---:B--2---:R-:W-:Y:S08]  /*4270*/  HMMA.16816.F32 R12, R76.reuse, R68, R12 ;  /* 0x000000444c0c723c */ /* 0x044ff0000000180c */
        /* <DEDUP_REMOVED lines=16> */
[----:B------:R3:W2:Y:S01]  /*4380*/  LDSM.16.M88.4 R92, [R0+0x4000] ;  /* 0x00400000005c783b */ /* 0x0006a20000000200 */
[C---:B------:R-:W-:Y:S08]  /*4390*/  HMMA.16816.F32 R4, R76.reuse, R80, R4 ;  /* 0x000000504c04723c */ /* 0x040ff00000001804 */
[C---:B------:R-:W-:Y:S01]  /*43a0*/  HMMA.16816.F32 R8, R76.reuse, R82, R8 ;  /* 0x000000524c08723c */ /* 0x040fe20000001808 */
[----:B------:R-:W-:Y:S07]  /*43b0*/  LDSM.16.M88.4 R80, [R172+0x16000] ;  /* 0x01600000ac50783b */ /* 0x000fee0000000200 */
[C---:B-1----:R-:W-:Y:S04]  /*43c0*/  HMMA.16816.F32 R12, R76.reuse, R72, R12 ;  /* 0x000000484c0c723c */ /* 0x042fe8000000180c */
[----:B---3--:R-:W-:Y:S04]  /*43d0*/  SHF.L.U32 R0, R189, 0x6, RZ ;  /* 0x00000006bd007819 */ /* 0x008fe800000006ff */
[----:B------:R-:W-:Y:S01]  /*43e0*/  HMMA.16816.F32 R16, R76, R74, R16 ;  /* 0x0000004a4c10723c */ /* 0x000fe20000001810 */
[----:B------:R-:W1:Y:S06]  /*43f0*/  LDSM.16.M88.4 R72, [R170+0x16800] ;  /* 0x01680000aa48783b */ /* 0x000e6c0000000200 */
[----:B------:R3:W1:Y:S01]  /*4400*/  LDSM.16.M88.4 R76, [R2+0x4000] ;  /* 0x00400000024c783b */ /* 0x0006620000000200 */
[C---:B------:R-:W-:Y:S08]  /*4410*/  HMMA.16816.F32 R4, R84.reuse, R88, R4 ;  /* 0x000000585404723c */ /* 0x040ff00000001804 */
[C---:B------:R-:W-:Y:S01]  /*4420*/  HMMA.16816.F32 R8, R84.reuse, R90, R8 ;  /* 0x0000005a5408723c */ /* 0x040fe20000001808 */
[----:B------:R-:W-:Y:S07]  /*4430*/  LDSM.16.M88.4 R88, [R171+0x16000] ;  /* 0x01600000ab58783b */ /* 0x000fee0000000200 */
[C---:B--2---:R-:W-:Y:S04]  /*4440*/  HMMA.16816.F32 R12, R84.reuse, R68, R12 ;  /* 0x00000044540c723c */ /* 0x044fe8000000180c */
[----:B---3--:R-:W-:Y:S04]  /*4450*/  IADD3 R2, R250, 0x40, R244 ;  /* 0x00000040fa027810 */ /* 0x008fe80007ffe0f4 */
[----:B------:R-:W-:Y:S01]  /*4460*/  HMMA.16816.F32 R16, R84, R70, R16 ;  /* 0x000000465410723c */ /* 0x000fe20000001810 */
[----:B------:R-:W2:Y:S03]  /*4470*/  LDSM.16.M88.4 R68, [R172+0x16800] ;  /* 0x01680000ac44783b */ /* 0x000ea60000000200 */
[-C--:B------:R-:W-:Y:S03]  /*4480*/  IADD3 R2, R2, -R195.reuse, RZ ;  /* 0x800000c302027210 */ /* 0x080fe60007ffe0ff */
[----:B------:R4:W3:Y:S01]  /*4490*/  LDSM.16.M88.4 R84, [R3+0x4000] ;  /* 0x004000000354783b */ /* 0x0008e20000000200 */
[C---:B------:R-:W-:Y:S05]  /*44a0*/  HMMA.16816.F32 R4, R92.reuse, R96, R4 ;  /* 0x000000605c04723c */ /* 0x040fea0000001804 */
[----:B------:R-:W-:Y:S01]  /*44b0*/  ISETP.GE.AND P2, PT, R0, R2, PT ;  /* 0x000000020000720c */ /* 0x000fe20003f46270 */
[----:B------:R-:W-:Y:S02]  /*44c0*/  FMUL.FTZ R2, R198, 1.4426950216293334961 ;  /* 0x3fb8aa3bc6027820 */ /* 0x000fe40000410000 */
[C---:B------:R-:W-:Y:S03]  /*44d0*/  HMMA.16816.F32 R8, R92.reuse, R98, R8 ;  /* 0x000000625c08723c */ /* 0x040fe60000001808 */
[-C--:B------:R-:W-:Y:S02]  /*44e0*/  ISETP.LT.AND P2, PT, R153, R195.reuse, P2 ;  /* 0x000000c39900720c */ /* 0x080fe40001741270 */
[----:B------:R-:W-:Y:S03]  /*44f0*/  FSEL R2, R2, RZ, P0 ;  /* 0x000000ff02027208 */ /* 0x000fe60000000000 */
[C---:B-1----:R-:W-:Y:S08]  /*4500*/  HMMA.16816.F32 R12, R92.reuse, R72, R12 ;  /* 0x000000485c0c723c */ /* 0x042ff0000000180c */
[----:B------:R-:W-:Y:S04]  /*4510*/  HMMA.16816.F32 R16, R92, R74, R16 ;  /* 0x0000004a5c10723c */ /* 0x000fe80000001810 */
[----:B----4-:R-:W-:Y:S04]  /*4520*/  @!P2 IADD3 R3, R152, R0, RZ ;  /* 0x000000009803a210 */ /* 0x010fe80007ffe0ff */
[C---:B------:R-:W-:Y:S08]  /*4530*/  HMMA.16816.F32 R4, R76.reuse, R80, R4 ;  /* 0x000000504c04723c */ /* 0x040ff00000001804 */
[C---:B------:R-:W-:Y:S08]  /*4540*/  HMMA.16816.F32 R8, R76.reuse, R82, R8 ;  /* 0x000000524c08723c */ /* 0x040ff00000001808 */
[C---:B--2---:R-:W-:Y:S08]  /*4550*/  HMMA.16816.F32 R12, R76.reuse, R68, R12 ;  /* 0x000000444c0c723c */ /* 0x044ff0000000180c */
[----:B------:R-:W-:Y:S01]  /*4560*/  HMMA.16816.F32 R16, R76, R70, R16 ;  /* 0x000000464c10723c */ /* 0x000fe20000001810 */
[----:B------:R-:W1:Y:S07]  /*4570*/  LDSM.16.M88.4 R68, [R171+0x16800] ;  /* 0x01680000ab44783b */ /* 0x000e6e0000000200 */
[C---:B---3--:R-:W-:Y:S08]  /*4580*/  HMMA.16816.F32 R4, R84.reuse, R88, R4 ;  /* 0x000000585404723c */ /* 0x048ff00000001804 */
[C---:B------:R-:W-:Y:S11]  /*4590*/  HMMA.16816.F32 R8, R84.reuse, R90, R8 ;  /* 0x0000005a5408723c */ /* 0x040ff60000001808 */
[----:B------:R-:W-:Y:S05]  /*45a0*/  @!UPT UIADD3 URZ, URZ, URZ, URZ ;  /* 0x0000003f3f3ff290 */ /* 0x000fea000fffe03f */
[----:B------:R-:W-:Y:S02]  /*45b0*/  FMUL.FTZ R6, R6, c[0x0][0x2ec] ;  /* 0x0000bb0006067a20 */ /* 0x000fe40000410000 */
[----:B------:R-:W-:Y:S02]  /*45c0*/  FMUL.FTZ R4, R4, c[0x0][0x2ec] ;  /* 0x0000bb0004047a20 */ /* 0x000fe40000410000 */
[----:B------:R2:W-:Y:S01]  /*45d0*/  MUFU.TANH R151, R6 ;  /* 0x0000000600977308 */ /* 0x0005e20000002400 */
[----:B------:R-:W-:Y:S02]  /*45e0*/  FMUL.FTZ R5, R5, c[0x0][0x2ec] ;  /* 0x0000bb0005057a20 */ /* 0x000fe40000410000 */
[----:B------:R-:W-:Y:S01]  /*45f0*/  FMUL.FTZ R7, R7, c[0x0][0x2ec] ;  /* 0x0000bb0007077a20 */ /* 0x000fe20000410000 */
[C---:B-1----:R-:W-:Y:S03]  /*4600*/  HMMA.16816.F32 R12, R84.reuse, R68, R12 ;  /* 0x00000044540c723c */ /* 0x042fe6000000180c */
[----:B------:R-:W-:Y:S03]  /*4610*/  FMUL.FTZ R8, R8, c[0x0][0x2ec] ;  /* 0x0000bb0008087a20 */ /* 0x000fe60000410000 */
[----:B------:R-:W1:Y:S01]  /*4620*/  MUFU.TANH R93, R4 ;  /* 0x00000004005d7308 */ /* 0x000e620000002400 */
[----:B------:R-:W-:Y:S01]  /*4630*/  FMUL.FTZ R9, R9, c[0x0][0x2ec] ;  /* 0x0000bb0009097a20 */ /* 0x000fe20000410000 */
[----:B------:R-:W-:Y:S04]  /*4640*/  HMMA.16816.F32 R16, R84, R70, R16 ;  /* 0x000000465410723c */ /* 0x000fe80000001810 */
[----:B------:R-:W-:Y:S02]  /*4650*/  FMUL.FTZ R10, R10, c[0x0][0x2ec] ;  /* 0x0000bb000a0a7a20 */ /* 0x000fe40000410000 */
[----:B------:R-:W-:Y:S02]  /*4660*/  FMUL.FTZ R11, R11, c[0x0][0x2ec] ;  /* 0x0000bb000b0b7a20 */ /* 0x000fe40000410000 */
[----:B------:R-:W3:Y:S01]  /*4670*/  MUFU.TANH R88, R5 ;  /* 0x0000000500587308 */ /* 0x000ee20000002400 */
[CC--:B--2---:R-:W-:Y:S03]  /*4680*/  @!P2 IMNMX R6, R3.reuse, R195.reuse, PT ;  /* 0x000000c30306a217 */ /* 0x0c4fe60003800200 */
[----:B------:R-:W-:Y:S02]  /*4690*/  @!P2 IADD3 R3, R3, 0x8, RZ ;  /* 0x000000080303a810 */ /* 0x000fe40007ffe0ff */
[-C--:B------:R-:W-:Y:S04]  /*46a0*/  @!P2 ISETP.GE.AND P1, PT, R210, R6.reuse, PT ;  /* 0x00000006d200a20c */ /* 0x080fe80003f26270 */
[----:B------:R-:W2:Y:S01]  /*46b0*/  MUFU.TANH R150, R7 ;  /* 0x0000000700967308 */ /* 0x000ea20000002400 */
[----:B------:R-:W-:Y:S01]  /*46c0*/  @!P2 ISETP.GE.AND P0, PT, R211, R6, PT ;  /* 0x00000006d300a20c */ /* 0x000fe20003f06270 */
[----:B------:R-:W-:Y:S01]  /*46d0*/  FMUL.FTZ R12, R12, c[0x0][0x2ec] ;  /* 0x0000bb000c0c7a20 */ /* 0x000fe20000410000 */
[----:B------:R-:W-:Y:S01]  /*46e0*/  @!P2 IMNMX R3, R3, R195, PT ;  /* 0x000000c30303a217 */ /* 0x000fe20003800200 */
[-C--:B-1----:R-:W-:Y:S02]  /*46f0*/  FFMA.FTZ R0, R233, R186.reuse, R93 ;  /* 0x000000bae9007223 */ /* 0x082fe4000001005d */
[----:B------:R-:W-:Y:S02]  /*4700*/  FMUL.FTZ R13, R13, c[0x0][0x2ec] ;  /* 0x0000bb000d0d7a20 */ /* 0x000fe40000410000 */
[----:B------:R-:W-:Y:S01]  /*4710*/  FMUL.FTZ R14, R14, c[0x0][0x2ec] ;  /* 0x0000bb000e0e7a20 */ /* 0x000fe20000410000 */
[----:B------:R-:W-:Y:S01]  /*4720*/  @!P2 FSEL R0, R0, -INF , !P1 ;  /* 0xff8000000000a808 */ /* 0x000fe20004800000 */
[----:B------:R-:W1:Y:S01]  /*4730*/  MUFU.TANH R82, R8 ;  /* 0x0000000800527308 */ /* 0x000e620000002400 */
[-C--:B------:R-:W-:Y:S01]  /*4740*/  @!P2 ISETP.GE.AND P1, PT, R210, R3.reuse, PT ;  /* 0x00000003d200a20c */ /* 0x080fe20003f26270 */
[----:B------:R-:W-:Y:S02]  /*4750*/  FMUL.FTZ R15, R15, c[0x0][0x2ec] ;  /* 0x0000bb000f0f7a20 */ /* 0x000fe40000410000 */
[----:B------:R-:W-:Y:S02]  /*4760*/  FFMA.FTZ R0, R0, c[0x0][0x23c], -R2 ;  /* 0x00008f0000007a23 */ /* 0x000fe40000010802 */
[-C--:B---3--:R-:W-:Y:S02]  /*4770*/  FFMA.FTZ R4, R234, R186.reuse, R88 ;  /* 0x000000baea047223 */ /* 0x088fe40000010058 */
[----:B------:R-:W-:Y:S02]  /*4780*/  FFMA.FTZ R5, R233, R186, R151 ;  /* 0x000000bae9057223 */ /* 0x000fe40000010097 */
[----:B------:R3:W-:Y:S01]  /*4790*/  MUFU.EX2 R90, R0 ;  /* 0x00000000005a7308 */ /* 0x0007e20000000800 */
[----:B------:R-:W-:Y:S01]  /*47a0*/  @!P2 FSEL R4, R4, -INF , !P0 ;  /* 0xff8000000404a808 */ /* 0x000fe20004000000 */
[----:B------:R-:W-:Y:S01]  /*47b0*/  FMUL.FTZ R16, R16, c[0x0][0x2ec] ;  /* 0x0000bb0010107a20 */ /* 0x000fe20000410000 */
[----:B------:R-:W-:Y:S01]  /*47c0*/  FSETP.NEU.FTZ.AND P0, PT, R199, -INF , PT ;  /* 0xff800000c700780b */ /* 0x000fe20003f1d000 */
[----:B------:R-:W-:Y:S01]  /*47d0*/  FMUL.FTZ R17, R17, c[0x0][0x2ec] ;  /* 0x0000bb0011117a20 */ /* 0x000fe20000410000 */
[----:B------:R-:W-:Y:S01]  /*47e0*/  @!P2 FSEL R5, R5, -INF , !P1 ;  /* 0xff8000000505a808 */ /* 0x000fe20004800000 */
[----:B------:R-:W-:Y:S01]  /*47f0*/  FFMA.FTZ R4, R4, c[0x0][0x23c], -R2 ;  /* 0x00008f0004047a23 */ /* 0x000fe20000010802 */
[----:B------:R-:W-:Y:S01]  /*4800*/  @!P2 ISETP.GE.AND P1, PT, R216, R6, PT ;  /* 0x00000006d800a20c */ /* 0x000fe20003f26270 */
[----:B------:R-:W-:Y:S02]  /*4810*/  FMUL.FTZ R18, R18, c[0x0][0x2ec] ;  /* 0x0000bb0012127a20 */ /* 0x000fe40000410000 */
[----:B------:R2:W-:Y:S01]  /*4820*/  MUFU.EX2 R85, R4 ;  /* 0x0000000400557308 */ /* 0x0005e20000000800 */
[----:B------:R-:W-:Y:S09]  /*4830*/  FMUL.FTZ R19, R19, c[0x0][0x2ec] ;  /* 0x0000bb0013137a20 */ /* 0x000ff20000410000 */
[----:B------:R-:W4:Y:S01]  /*4840*/  MUFU.TANH R81, R9 ;  /* 0x0000000900517308 */ /* 0x000f220000002400 */
[----:B---3--:R-:W-:Y:S05]  /*4850*/  FMUL.FTZ R0, R199, 1.4426950216293334961 ;  /* 0x3fb8aa3bc7007820 */ /* 0x008fea0000410000 */
[----:B------:R-:W-:Y:S04]  /*4860*/  FSEL R0, R0, RZ, P0 ;  /* 0x000000ff00007208 */ /* 0x000fe80000000000 */
[----:B------:R-:W3:Y:S01]  /*4870*/  MUFU.TANH R149, R10 ;  /* 0x0000000a00957308 */ /* 0x000ee20000002400 */
[-C--:B------:R-:W-:Y:S01]  /*4880*/  @!P2 ISETP.GE.AND P0, PT, R211, R3.reuse, PT ;  /* 0x00000003d300a20c */ /* 0x080fe20003f06270 */
[----:B------:R-:W-:Y:S02]  /*4890*/  FFMA.FTZ R5, R5, c[0x0][0x23c], -R0 ;  /* 0x00008f0005057a23 */ /* 0x000fe40000010800 */
[----:B--2---:R-:W-:Y:S06]  /*48a0*/  FFMA.FTZ R4, R234, R186, R150 ;  /* 0x000000baea047223 */ /* 0x004fec0000010096 */
[----:B------:R1:W-:Y:S01]  /*48b0*/  MUFU.EX2 R156, R5 ;  /* 0x00000005009c7308 */ /* 0x0003e20000000800 */
[----:B------:R-:W-:Y:S02]  /*48c0*/  @!P2 FSEL R4, R4, -INF , !P0 ;  /* 0xff8000000404a808 */ /* 0x000fe40004000000 */
[----:B------:R-:W-:Y:S03]  /*48d0*/  @!P2 ISETP.GE.AND P0, PT, R212, R6, PT ;  /* 0x00000006d400a20c */ /* 0x000fe60003f06270 */
[----:B------:R-:W-:Y:S04]  /*48e0*/  FFMA.FTZ R4, R4, c[0x0][0x23c], -R0 ;  /* 0x00008f0004047a23 */ /* 0x000fe80000010800 */
[----:B------:R4:W-:Y:S10]  /*48f0*/  MUFU.EX2 R154, R4 ;  /* 0x00000004009a7308 */ /* 0x0009f40000000800 */
[----:B------:R-:W2:Y:S01]  /*4900*/  MUFU.TANH R98, R11 ;  /* 0x0000000b00627308 */ /* 0x000ea20000002400 */
[----:B-1----:R-:W-:Y:S05]  /*4910*/  FFMA.FTZ R5, R235, R186, R82 ;  /* 0x000000baeb057223 */ /* 0x002fea0000010052 */
[----:B------:R-:W-:Y:S04]  /*4920*/  @!P2 FSEL R5, R5, -INF , !P0 ;  /* 0xff8000000505a808 */ /* 0x000fe80004000000 */
[----:B------:R-:W1:Y:S01]  /*4930*/  MUFU.TANH R89, R12 ;  /* 0x0000000c00597308 */ /* 0x000e620000002400 */
[----:B------:R-:W-:Y:S01]  /*4940*/  @!P2 ISETP.GE.AND P0, PT, R213, R6, PT ;  /* 0x00000006d500a20c */ /* 0x000fe20003f06270 */
[--C-:B------:R-:W-:Y:S02]  /*4950*/  FFMA.FTZ R5, R5, c[0x0][0x23c], -R2.reuse ;  /* 0x00008f0005057a23 */ /* 0x100fe40000010802 */
[-C--:B----4-:R-:W-:Y:S06]  /*4960*/  FFMA.FTZ R4, R236, R186.reuse, R81 ;  /* 0x000000baec047223 */ /* 0x090fec0000010051 */
[----:B------:R3:W-:Y:S01]  /*4970*/  MUFU.EX2 R86, R5 ;  /* 0x0000000500567308 */ /* 0x0007e20000000800 */
[----:B------:R-:W-:Y:S02]  /*4980*/  @!P2 FSEL R4, R4, -INF , !P0 ;  /* 0xff8000000404a808 */ /* 0x000fe40004000000 */
[-C--:B------:R-:W-:Y:S03]  /*4990*/  @!P2 ISETP.GE.AND P0, PT, R212, R3.reuse, PT ;  /* 0x00000003d400a20c */ /* 0x080fe60003f06270 */
[----:B------:R-:W-:Y:S04]  /*49a0*/  FFMA.FTZ R4, R4, c[0x0][0x23c], -R2 ;  /* 0x00008f0004047a23 */ /* 0x000fe80000010802 */
[----:B------:R2:W-:Y:S10]  /*49b0*/  MUFU.EX2 R84, R4 ;  /* 0x0000000400547308 */ /* 0x0005f40000000800 */
[----:B------:R-:W4:Y:S01]  /*49c0*/  MUFU.TANH R80, R13 ;  /* 0x0000000d00507308 */ /* 0x000f220000002400 */
[-C--:B---3--:R-:W-:Y:S05]  /*49d0*/  FFMA.FTZ R5, R235, R186.reuse, R149 ;  /* 0x000000baeb057223 */ /* 0x088fea0000010095 */
[----:B------:R-:W-:Y:S04]  /*49e0*/  @!P2 FSEL R5, R5, -INF , !P0 ;  /* 0xff8000000505a808 */ /* 0x000fe80004000000 */
        /* <DEDUP_REMOVED lines=12> */
[----:B------:R-:W-:Y:S01]  /*4ab0*/  MUFU.TANH R79, R16 ;  /* 0x00000010004f7308 */ /* 0x000fe20000002400 */
[----:B------:R-:W-:Y:S01]  /*4ac0*/  @!P2 ISETP.GE.AND P0, PT, R215, R6, PT ;  /* 0x00000006d700a20c */ /* 0x000fe20003f06270 */
[----:B------:R-:W-:Y:S02]  /*4ad0*/  FFMA.FTZ R5, R5, c[0x0][0x23c], -R2 ;  /* 0x00008f0005057a23 */ /* 0x000fe40000010802 */
[-C--:B----4-:R-:W-:Y:S06]  /*4ae0*/  FFMA.FTZ R4, R238, R186.reuse, R80 ;  /* 0x000000baee047223 */ /* 0x090fec0000010050 */
[----:B------:R3:W-:Y:S01]  /*4af0*/  MUFU.EX2 R92, R5 ;  /* 0x00000005005c7308 */ /* 0x0007e20000000800 */
[----:B------:R-:W-:Y:S02]  /*4b00*/  @!P2 FSEL R4, R4, -INF , !P0 ;  /* 0xff8000000404a808 */ /* 0x000fe40004000000 */
[-C--:B------:R-:W-:Y:S03]  /*4b10*/  @!P2 ISETP.GE.AND P0, PT, R214, R3.reuse, PT ;  /* 0x00000003d600a20c */ /* 0x080fe60003f06270 */
[----:B------:R-:W-:Y:S04]  /*4b20*/  FFMA.FTZ R4, R4, c[0x0][0x23c], -R2 ;  /* 0x00008f0004047a23 */ /* 0x000fe80000010802 */
[----:B------:R2:W-:Y:S10]  /*4b30*/  MUFU.EX2 R91, R4 ;  /* 0x00000004005b7308 */ /* 0x0005f40000000800 */
[----:B------:R-:W1:Y:S01]  /*4b40*/  MUFU.TANH R78, R17 ;  /* 0x00000011004e7308 */ /* 0x000e620000002400 */
        /* <DEDUP_REMOVED lines=9> */
[----:B------:R-:W-:Y:S02]  /*4be0*/  FFMA.FTZ R7, R4, c[0x0][0x23c], -R0 ;  /* 0x00008f0004077a23 */ /* 0x000fe40000010800 */
[-C--:B-1----:R-:W-:Y:S02]  /*4bf0*/  FFMA.FTZ R4, R240, R186.reuse, R78 ;  /* 0x000000baf0047223 */ /* 0x082fe4000001004e */
[----:B------:R-:W1:Y:S03]  /*4c00*/  MUFU.TANH R94, R19 ;  /* 0x00000013005e7308 */ /* 0x000e660000002400 */
[----:B------:R-:W-:Y:S02]  /*4c10*/  @!P2 FSEL R4, R4, -INF , !P0 ;  /* 0xff8000000404a808 */ /* 0x000fe40004000000 */
[-C--:B------:R-:W-:Y:S05]  /*4c20*/  @!P2 ISETP.GE.AND P0, PT, R216, R3.reuse, PT ;  /* 0x00000003d800a20c */ /* 0x080fea0003f06270 */
[----:B------:R-:W4:Y:S01]  /*4c30*/  MUFU.EX2 R157, R7 ;  /* 0x00000007009d7308 */ /* 0x000f220000000800 */
[-C--:B--2---:R-:W-:Y:S05]  /*4c40*/  FFMA.FTZ R5, R239, R186.reuse, R79 ;  /* 0x000000baef057223 */ /* 0x084fea000001004f */
[----:B------:R-:W-:Y:S05]  /*4c50*/  @!P2 FSEL R5, R5, -INF , !P1 ;  /* 0xff8000000505a808 */ /* 0x000fea0004800000 */
[--C-:B------:R-:W-:Y:S02]  /*4c60*/  FFMA.FTZ R5, R5, c[0x0][0x23c], -R2.reuse ;  /* 0x00008f0005057a23 */ /* 0x100fe40000010802 */
[----:B------:R-:W-:Y:S02]  /*4c70*/  FFMA.FTZ R2, R4, c[0x0][0x23c], -R2 ;  /* 0x00008f0004027a23 */ /* 0x000fe40000010802 */
[----:B---3--:R-:W-:Y:S01]  /*4c80*/  FFMA.FTZ R4, R239, R186, R95 ;  /* 0x000000baef047223 */ /* 0x008fe2000001005f */
[----:B------:R2:W-:Y:S04]  /*4c90*/  MUFU.EX2 R87, R5 ;  /* 0x0000000500577308 */ /* 0x0005e80000000800 */
[----:B------:R-:W-:Y:S02]  /*4ca0*/  @!P2 FSEL R4, R4, -INF , !P0 ;  /* 0xff8000000404a808 */ /* 0x000fe40004000000 */
[----:B------:R-:W-:Y:S02]  /*4cb0*/  @!P2 ISETP.GE.AND P0, PT, R227, R3, PT ;  /* 0x00000003e300a20c */ /* 0x000fe40003f06270 */
[----:B------:R-:W-:Y:S01]  /*4cc0*/  F2FP.PACK_AB R3, R85, R90 ;  /* 0x0000005a5503723e */ /* 0x000fe200000000ff */
[----:B------:R-:W-:Y:S01]  /*4cd0*/  FFMA.FTZ R4, R4, c[0x0][0x23c], -R0 ;  /* 0x00008f0004047a23 */ /* 0x000fe20000010800 */
[----:B------:R1:W3:Y:S03]  /*4ce0*/  MUFU.EX2 R83, R2 ;  /* 0x0000000200537308 */ /* 0x0002e60000000800 */
[----:B------:R4:W-:Y:S07]  /*4cf0*/  STS [R200+0x20000], R3 ;  /* 0x02000003c8007388 */ /* 0x0009ee0000000800 */
[----:B------:R3:W-:Y:S01]  /*4d00*/  MUFU.EX2 R152, R4 ;  /* 0x0000000400987308 */ /* 0x0007e20000000800 */
[----:B--2---:R-:W-:Y:S01]  /*4d10*/  F2FP.PACK_AB R5, R153, R155 ;  /* 0x0000009b9905723e */ /* 0x004fe200000000ff */
[----:B-1----:R-:W-:Y:S01]  /*4d20*/  FFMA.FTZ R2, R240, R186, R94 ;  /* 0x000000baf0027223 */ /* 0x002fe2000001005e */
[----:B----4-:R-:W-:Y:S04]  /*4d30*/  F2FP.PACK_AB R3, R157, R158 ;  /* 0x0000009e9d03723e */ /* 0x010fe800000000ff */
[----:B------:R-:W-:Y:S02]  /*4d40*/  @!P2 FSEL R2, R2, -INF , !P0 ;  /* 0xff8000000202a808 */ /* 0x000fe40004000000 */
[----:B------:R-:W-:Y:S02]  /*4d50*/  IADD3 R76, P0, R242, R209, RZ ;  /* 0x000000d1f24c7210 */ /* 0x000fe40007f1e0ff */
[----:B---3--:R-:W-:Y:S01]  /*4d60*/  F2FP.PACK_AB R4, R91, R92 ;  /* 0x0000005c5b04723e */ /* 0x008fe200000000ff */
[----:B------:R-:W-:Y:S01]  /*4d70*/  FFMA.FTZ R0, R2, c[0x0][0x23c], -R0 ;  /* 0x00008f0002007a23 */ /* 0x000fe20000010800 */
[----:B------:R-:W-:Y:S02]  /*4d80*/  F2FP.PACK_AB R2, R154, R156 ;  /* 0x0000009c9a02723e */ /* 0x000fe400000000ff */
[----:B------:R-:W-:Y:S01]  /*4d90*/  IADD3.X R77, R241, R208, RZ, P0, !PT ;  /* 0x000000d0f14d7210 */ /* 0x000fe200007fe4ff */
[----:B------:R1:W2:Y:S01]  /*4da0*/  MUFU.EX2 R99, R0 ;  /* 0x0000000000637308 */ /* 0x0002a20000000800 */
[C---:B------:R-:W-:Y:S01]  /*4db0*/  LEA R184, P0, R159.reuse, R184, 0x2 ;  /* 0x000000b89fb87211 */ /* 0x040fe200078010ff */
[----:B------:R3:W-:Y:S03]  /*4dc0*/  STS [R200+0x20400], R2 ;  /* 0x02040002c8007388 */ /* 0x0007e60000000800 */
[----:B------:R-:W-:Y:S03]  /*4dd0*/  LEA.HI.X.SX32 R185, R159, R185, 0x2, P0 ;  /* 0x000000b99fb97211 */ /* 0x000fe600000f16ff */
[----:B------:R-:W-:Y:S01]  /*4de0*/  STS [R203+0x20400], R5 ;  /* 0x02040005cb007388 */ /* 0x000fe20000000800 */
[----:B-1----:R-:W-:Y:S02]  /*4df0*/  F2FP.PACK_AB R0, R84, R86 ;  /* 0x000000565400723e */ /* 0x002fe400000000ff */
[----:B---3--:R-:W-:Y:S03]  /*4e00*/  F2FP.PACK_AB R2, R83, R87 ;  /* 0x000000575302723e */ /* 0x008fe600000000ff */
[----:B------:R2:W-:Y:S06]  /*4e10*/  STS [R203+0x20000], R0 ;  /* 0x02000000cb007388 */ /* 0x0005ec0000000800 */
[----:B------:R-:W-:Y:S06]  /*4e20*/  STS [R201+0x20000], R4 ;  /* 0x02000004c9007388 */ /* 0x000fec0000000800 */
[----:B------:R1:W-:Y:S06]  /*4e30*/  STS [R201+0x20400], R3 ;  /* 0x02040003c9007388 */ /* 0x0003ec0000000800 */
[----:B------:R-:W-:Y:S01]  /*4e40*/  STS [R202+0x20000], R2 ;  /* 0x02000002ca007388 */ /* 0x000fe20000000800 */
[----:B--2---:R-:W-:Y:S05]  /*4e50*/  F2FP.PACK_AB R0, R99, R152 ;  /* 0x000000986300723e */ /* 0x004fea00000000ff */
[----:B------:R2:W-:Y:S06]  /*4e60*/  STS [R202+0x20400], R0 ;  /* 0x02040000ca007388 */ /* 0x0005ec0000000800 */
[----:B------:R-:W-:Y:S01]  /*4e70*/  LDSM.16.M88.4 R16, [R177+0xc000] ;  /* 0x00c00000b110783b */ /* 0x000fe20000000200 */
[CC--:B-1----:R-:W-:Y:S05]  /*4e80*/  IADD3 R3, R173.reuse, R177.reuse, RZ ;  /* 0x000000b1ad037210 */ /* 0x0c2fea0007ffe0ff */
[----:B------:R-:W1:Y:S06]  /*4e90*/  LDSM.16.M88.4 R8, [R169+0x18000] ;  /* 0x01800000a908783b */ /* 0x000e6c0000000200 */
[----:B------:R-:W3:Y:S01]  /*4ea0*/  LDSM.16.M88.4 R68, [R169+0x18800] ;  /* 0x01880000a944783b */ /* 0x000ee20000000200 */
[----:B--2---:R-:W-:Y:S04]  /*4eb0*/  IADD3 R0, R148, R177, RZ ;  /* 0x000000b194007210 */ /* 0x004fe80007ffe0ff */
[----:B------:R-:W-:Y:S01]  /*4ec0*/  IADD3 R2, R173, R0, RZ ;  /* 0x00000000ad027210 */ /* 0x000fe20007ffe0ff */
[----:B------:R-:W-:Y:S01]  /*4ed0*/  LDSM.16.M88.4 R72, [R0+0xc000] ;  /* 0x00c000000048783b */ /* 0x000fe20000000200 */
[C---:B-1----:R-:W-:Y:S08]  /*4ee0*/  HMMA.16816.F32 R4, R16.reuse, R8, RZ ;  /* 0x000000081004723c */ /* 0x042ff000000018ff */
[C---:B------:R-:W-:Y:S08]  /*4ef0*/  HMMA.16816.F32 R8, R16.reuse, R10, RZ ;  /* 0x0000000a1008723c */ /* 0x040ff000000018ff */
[C---:B---3--:R-:W-:Y:S08]  /*4f00*/  HMMA.16816.F32 R12, R16.reuse, R68, RZ ;  /* 0x00000044100c723c */ /* 0x048ff000000018ff */
        /* <DEDUP_REMOVED lines=56> */
[----:B------:R1:W-:Y:S06]  /*5290*/  LDSM.16.M88.4 R68, [R0+0x10000] ;  /* 0x010000000044783b */ /* 0x0003ec0000000200 */
[----:B------:R-:W2:Y:S06]  /*52a0*/  LDSM.16.M88.4 R72, [R170+0x1c000] ;  /* 0x01c00000aa48783b */ /* 0x000eac0000000200 */
[----:B-1----:R-:W3:Y:S01]  /*52b0*/  LDG.E R0, [R76.64+0x20] ;  /* 0x000020064c007981 */ /* 0x002ee2000c1e1900 */
[C---:B--2---:R-:W-:Y:S08]  /*52c0*/  HMMA.16816.F32 R4, R68.reuse, R72, R4 ;  /* 0x000000484404723c */ /* 0x044ff00000001804 */
[C---:B------:R-:W-:Y:S01]  /*52d0*/  HMMA.16816.F32 R8, R68.reuse, R74, R8 ;  /* 0x0000004a4408723c */ /* 0x040fe20000001808 */
[----:B------:R-:W1:Y:S07]  /*52e0*/  LDSM.16.M88.4 R72, [R170+0x1c800] ;  /* 0x01c80000aa48783b */ /* 0x000e6e0000000200 */
[C---:B-1----:R-:W-:Y:S08]  /*52f0*/  HMMA.16816.F32 R12, R68.reuse, R72, R12 ;  /* 0x00000048440c723c */ /* 0x042ff0000000180c */
[----:B------:R-:W-:Y:S01]  /*5300*/  HMMA.16816.F32 R16, R68, R74, R16 ;  /* 0x0000004a4410723c */ /* 0x000fe20000001810 */
[----:B------:R1:W-:Y:S06]  /*5310*/  LDSM.16.M88.4 R68, [R3+0x10000] ;  /* 0x010000000344783b */ /* 0x0003ec0000000200 */
[----:B------:R-:W2:Y:S06]  /*5320*/  LDSM.16.M88.4 R72, [R172+0x1c000] ;  /* 0x01c00000ac48783b */ /* 0x000eac0000000200 */
[----:B-1----:R-:W4:Y:S01]  /*5330*/  LDG.E R3, [R76.64] ;  /* 0x000000064c037981 */ /* 0x002f22000c1e1900 */
[C---:B--2---:R-:W-:Y:S08]  /*5340*/  HMMA.16816.F32 R4, R68.reuse, R72, R4 ;  /* 0x000000484404723c */ /* 0x044ff00000001804 */
[C---:B------:R-:W-:Y:S01]  /*5350*/  HMMA.16816.F32 R8, R68.reuse, R74, R8 ;  /* 0x0000004a4408723c */ /* 0x040fe20000001808 */
[----:B------:R-:W1:Y:S07]  /*5360*/  LDSM.16.M88.4 R72, [R172+0x1c800] ;  /* 0x01c80000ac48783b */ /* 0x000e6e0000000200 */
[C---:B-1----:R-:W-:Y:S08]  /*5370*/  HMMA.16816.F32 R12, R68.reuse, R72, R12 ;  /* 0x00000048440c723c */ /* 0x042ff0000000180c */
[----:B------:R-:W-:Y:S01]  /*5380*/  HMMA.16816.F32 R16, R68, R74, R16 ;  /* 0x0000004a4410723c */ /* 0x000fe20000001810 */
[----:B------:R1:W-:Y:S06]  /*5390*/  LDSM.16.M88.4 R68, [R2+0x10000] ;  /* 0x010000000244783b */ /* 0x0003ec0000000200 */
[----:B------:R-:W2:Y:S01]  /*53a0*/  LDSM.16.M88.4 R72, [R171+0x1c000] ;  /* 0x01c00000ab48783b */ /* 0x000ea20000000200 */
[----:B-1----:R-:W-:Y:S04]  /*53b0*/  FFMA.FTZ R2, -R88, R88, 1 ;  /* 0x3f80000058027423 */ /* 0x002fe80000010158 */
[----:B------:R-:W-:Y:S01]  /*53c0*/  FMUL.FTZ R2, R2, c[0x0][0x2ec] ;  /* 0x0000bb0002027a20 */ /* 0x000fe20000410000 */
[C---:B--2---:R-:W-:Y:S08]  /*53d0*/  HMMA.16816.F32 R4, R68.reuse, R72, R4 ;  /* 0x000000484404723c */ /* 0x044ff00000001804 */
[C---:B------:R-:W-:Y:S01]  /*53e0*/  HMMA.16816.F32 R8, R68.reuse, R74, R8 ;  /* 0x0000004a4408723c */ /* 0x040fe20000001808 */
[----:B------:R-:W1:Y:S07]  /*53f0*/  LDSM.16.M88.4 R72, [R171+0x1c800] ;  /* 0x01c80000ab48783b */ /* 0x000e6e0000000200 */
[C---:B-1----:R-:W-:Y:S07]  /*5400*/  HMMA.16816.F32 R12, R68.reuse, R72, R12 ;  /* 0x00000048440c723c */ /* 0x042fee000000180c */
[----:B------:R-:W-:Y:S01]  /*5410*/  FFMA.FTZ R73, -R89, R89, 1 ;  /* 0x3f80000059497423 */ /* 0x000fe20000010159 */
[----:B------:R-:W-:Y:S04]  /*5420*/  HMMA.16816.F32 R16, R68, R74, R16 ;  /* 0x0000004a4410723c */ /* 0x000fe80000001810 */
[----:B------:R-:W-:Y:S02]  /*5430*/  FFMA.FTZ R72, -R80, R80, 1 ;  /* 0x3f80000050487423 */ /* 0x000fe40000010150 */
[----:B------:R-:W-:Y:S02]  /*5440*/  FMUL.FTZ R73, R73, c[0x0][0x2ec] ;  /* 0x0000bb0049497a20 */ /* 0x000fe40000410000 */
[----:B------:R-:W-:Y:S04]  /*5450*/  FFMA.FTZ R69, -R82, R82, 1 ;  /* 0x3f80000052457423 */ /* 0x000fe80000010152 */
[----:B------:R-:W-:Y:S02]  /*5460*/  FMUL.FTZ R69, R69, c[0x0][0x2ec] ;  /* 0x0000bb0045457a20 */ /* 0x000fe40000410000 */
[----:B------:R-:W-:Y:S02]  /*5470*/  FMUL.FTZ R72, R72, c[0x0][0x2ec] ;  /* 0x0000bb0048487a20 */ /* 0x000fe40000410000 */
[----:B------:R-:W-:Y:S02]  /*5480*/  FFMA.FTZ R71, -R79, R79, 1 ;  /* 0x3f8000004f477423 */ /* 0x000fe4000001014f */
[----:B------:R-:W-:Y:S02]  /*5490*/  FFMA.FTZ R70, -R78, R78, 1 ;  /* 0x3f8000004e467423 */ /* 0x000fe4000001014e */
[----:B------:R-:W-:Y:S02]  /*54a0*/  FMUL.FTZ R71, R71, c[0x0][0x2ec] ;  /* 0x0000bb0047477a20 */ /* 0x000fe40000410000 */
[----:B------:R-:W-:Y:S02]  /*54b0*/  FMUL.FTZ R70, R70, c[0x0][0x2ec] ;  /* 0x0000bb0046467a20 */ /* 0x000fe40000410000 */
[----:B---3--:R-:W-:Y:S02]  /*54c0*/  FADD.FTZ R18, -R0, R18 ;  /* 0x0000001200127221 */ /* 0x008fe40000010100 */
[----:B------:R-:W-:Y:S04]  /*54d0*/  FFMA.FTZ R68, -R81, R81, 1 ;  /* 0x3f80000051447423 */ /* 0x000fe80000010151 */
[----:B------:R-:W-:Y:S02]  /*54e0*/  FMUL.FTZ R68, R68, c[0x0][0x2ec] ;  /* 0x0000bb0044447a20 */ /* 0x000fe40000410000 */
[C---:B----4-:R-:W-:Y:S02]  /*54f0*/  FADD.FTZ R4, -R3.reuse, R4 ;  /* 0x0000000403047221 */ /* 0x050fe40000010100 */
[----:B------:R-:W-:Y:S02]  /*5500*/  FADD.FTZ R5, -R3, R5 ;  /* 0x0000000503057221 */ /* 0x000fe40000010100 */
[----:B------:R-:W-:Y:S02]  /*5510*/  FMUL.FTZ R75, R90, R4 ;  /* 0x000000045a4b7220 */ /* 0x000fe40000410000 */
[----:B------:R-:W-:Y:S02]  /*5520*/  FMUL.FTZ R74, R85, R5 ;  /* 0x00000005554a7220 */ /* 0x000fe40000410000 */
[----:B------:R-:W-:Y:S02]  /*5530*/  FFMA.FTZ R4, -R93, R93, 1 ;  /* 0x3f8000005d047423 */ /* 0x000fe4000001015d */
[C---:B------:R-:W-:Y:S02]  /*5540*/  FADD.FTZ R5, -R3.reuse, R8 ;  /* 0x0000000803057221 */ /* 0x040fe40000010100 */
[----:B------:R-:W-:Y:S02]  /*5550*/  FMUL.FTZ R4, R4, c[0x0][0x2ec] ;  /* 0x0000bb0004047a20 */ /* 0x000fe40000410000 */
[----:B------:R-:W-:Y:S02]  /*5560*/  FMUL.FTZ R74, R2, R74 ;  /* 0x0000004a024a7220 */ /* 0x000fe40000410000 */
[C---:B------:R-:W-:Y:S02]  /*5570*/  FADD.FTZ R2, -R3.reuse, R12 ;  /* 0x0000000c03027221 */ /* 0x040fe40000010100 */
[C---:B------:R-:W-:Y:S02]  /*5580*/  FADD.FTZ R13, -R3.reuse, R13 ;  /* 0x0000000d030d7221 */ /* 0x040fe40000010100 */
[C---:B------:R-:W-:Y:S02]  /*5590*/  FADD.FTZ R8, -R3.reuse, R9 ;  /* 0x0000000903087221 */ /* 0x040fe40000010100 */
[----:B------:R-:W-:Y:S02]  /*55a0*/  FMUL.FTZ R5, R86, R5 ;  /* 0x0000000556057220 */ /* 0x000fe40000410000 */
[----:B------:R-:W-:Y:S02]  /*55b0*/  FMUL.FTZ R75, R4, R75 ;  /* 0x0000004b044b7220 */ /* 0x000fe40000410000 */
        /* <DEDUP_REMOVED lines=8> */
[C---:B------:R-:W-:Y:S02]  /*5640*/  FADD.FTZ R2, -R0.reuse, R6 ;  /* 0x0000000600027221 */ /* 0x040fe40000010100 */
[----:B------:R-:W-:Y:S02]  /*5650*/  FADD.FTZ R3, -R0, R7 ;  /* 0x0000000700037221 */ /* 0x000fe40000010100 */
[----:B------:R-:W-:Y:S02]  /*5660*/  FFMA.FTZ R17, -R151, R151, 1 ;  /* 0x3f80000097117423 */ /* 0x000fe40000010197 */
[----:B------:R-:W-:Y:S02]  /*5670*/  FFMA.FTZ R16, -R150, R150, 1 ;  /* 0x3f80000096107423 */ /* 0x000fe40000010196 */
[----:B------:R-:W-:Y:S02]  /*5680*/  FMUL.FTZ R4, R87, R4 ;  /* 0x0000000457047220 */ /* 0x000fe40000410000 */
[----:B------:R-:W-:Y:S02]  /*5690*/  FMUL.FTZ R2, R156, R2 ;  /* 0x000000029c027220 */ /* 0x000fe40000410000 */
[----:B------:R-:W-:Y:S02]  /*56a0*/  FMUL.FTZ R3, R154, R3 ;  /* 0x000000039a037220 */ /* 0x000fe40000410000 */
[----:B------:R-:W-:Y:S02]  /*56b0*/  FMUL.FTZ R17, R17, c[0x0][0x2ec] ;  /* 0x0000bb0011117a20 */ /* 0x000fe40000410000 */
[----:B------:R-:W-:Y:S02]  /*56c0*/  FMUL.FTZ R16, R16, c[0x0][0x2ec] ;  /* 0x0000bb0010107a20 */ /* 0x000fe40000410000 */
        /* <DEDUP_REMOVED lines=53> */
[-C--:B------:R-:W-:Y:S01]  /*5a20*/  @!P1 LEA R6, P0, R0, R192.reuse, 0x1 ;  /* 0x000000c000069211 */ /* 0x080fe200078008ff */
        /* <DEDUP_REMOVED lines=57> */
.L_x_762:
        /* <DEDUP_REMOVED lines=138> */
.L_x_763:
[----:B------:R-:W-:Y:S01]  /*6660*/  LDSM.16.M88.4 R96, [R178] ;  /* 0x00000000b260783b */ /* 0x000fe20000000200 */
[C---:B-1----:R-:W-:Y:S02]  /*6670*/  IMAD.IADD R3, R178.reuse, 0x1, R148 ;  /* 0x00000001b2037824 */ /* 0x042fe400078e0294 */
[----:B------:R-:W-:Y:S01]  /*6680*/  IMAD.IADD R2, R178, 0x1, R173 ;  /* 0x00000001b2027824 */ /* 0x000fe200078e02ad */
[----:B------:R-:W1:Y:S04]  /*6690*/  LDSM.16.MT88.4 R16, [R0+0x12000] ;  /* 0x012000000010783b */ /* 0x000e680000004200 */
[----:B------:R-:W2:Y:S04]  /*66a0*/  LDSM.16.M88.4 R92, [R178+0x1000] ;  /* 0x00100000b25c783b */ /* 0x000ea80000000200 */
[----:B------:R-:W3:Y:S04]  /*66b0*/  LDSM.16.MT88.4 R80, [R0+0x14000] ;  /* 0x014000000050783b */ /* 0x000ee80000004200 */
[----:B------:R-:W4:Y:S04]  /*66c0*/  LDSM.16.MT88.4 R148, [R0+0x16000] ;  /* 0x016000000094783b */ /* 0x000f280000004200 */
[----:B------:R-:W-:Y:S04]  /*66d0*/  LDSM.16.MT88.4 R156, [R0+0x12800] ;  /* 0x01280000009c783b */ /* 0x000fe80000004200 */
[----:B------:R-:W3:Y:S04]  /*66e0*/  LDSM.16.M88.4 R152, [R3] ;  /* 0x000000000398783b */ /* 0x000ee80000000200 */
        /* <DEDUP_REMOVED lines=28> */
[----:B------:R2:W3:Y:S07]  /*68b0*/  LDSM.16.M88.4 R160, [R2+0x1000] ;  /* 0x0010000002a0783b */ /* 0x0004ee0000000200 */
[----:B------:R-:W-:Y:S01]  /*68c0*/  HMMA.16816.F32 R96, R152, R166, R96 ;  /* 0x000000a69860723c */ /* 0x000fe20000001860 */
[----:B------:R-:W4:Y:S04]  /*68d0*/  LDSM.16.MT88.4 R152, [R0+0x15000] ;  /* 0x015000000098783b */ /* 0x000f280000004200 */
[----:B------:R-:W4:Y:S03]  /*68e0*/  LDSM.16.MT88.4 R164, [R0+0x17000] ;  /* 0x0170000000a4783b */ /* 0x000f260000004200 */
[-C--:B-1----:R-:W-:Y:S05]  /*68f0*/  HMMA.16816.F32 R4, R148, R156.reuse, R4 ;  /* 0x0000009c9404723c */ /* 0x082fea0000001804 */
[----:B--2---:R-:W-:Y:S02]  /*6900*/  IMAD.IADD R2, R173, 0x1, R3 ;  /* 0x00000001ad027824 */ /* 0x004fe400078e0203 */
[----:B------:R-:W-:Y:S05]  /*6910*/  IMAD.MOV.U32 R173, RZ, RZ, c[0x0][0x22c] ;  /* 0x00008b00ffad7624 */ /* 0x000fea00078e00ff */
[----:B------:R-:W-:Y:S04]  /*6920*/  IMAD R173, R173, c[0x0][0x1c0], RZ ;  /* 0x00007000adad7a24 */ /* 0x000fe800078e02ff */
[----:B------:R-:W-:Y:S01]  /*6930*/  IMAD R173, R173, 0x18, RZ ;  /* 0x00000018adad7824 */ /* 0x000fe200078e02ff */
[C---:B---3--:R-:W-:Y:S08]  /*6940*/  HMMA.16816.F32 R8, R160.reuse, R156, R8 ;  /* 0x0000009ca008723c */ /* 0x048ff00000001808 */
[-C--:B------:R-:W-:Y:S08]  /*6950*/  HMMA.16816.F32 R12, R160, R158.reuse, R12 ;  /* 0x0000009ea00c723c */ /* 0x080ff0000000180c */
[C---:B------:R-:W-:Y:S01]  /*6960*/  HMMA.16816.F32 R16, R148.reuse, R158, R16 ;  /* 0x0000009e9410723c */ /* 0x040fe20000001810 */
[----:B------:R-:W-:Y:S07]  /*6970*/  LDSM.16.MT88.4 R156, [R0+0x13800] ;  /* 0x01380000009c783b */ /* 0x000fee0000004200 */
[-C--:B----4-:R-:W-:Y:S08]  /*6980*/  HMMA.16816.F32 R68, R148, R152.reuse, R68 ;  /* 0x000000989444723c */ /* 0x090ff00000001844 */
        /* <DEDUP_REMOVED lines=10> */
[----:B------:R3:W4:Y:S03]  /*6a30*/  LDSM.16.MT88.4 R164, [R0+0x17800] ;  /* 0x0178000000a4783b */ /* 0x0007260000004200 */
[-C--:B-1----:R-:W-:Y:S05]  /*6a40*/  HMMA.16816.F32 R4, R152, R156.reuse, R4 ;  /* 0x0000009c9804723c */ /* 0x082fea0000001804 */
[CC--:B--2---:R-:W-:Y:S04]  /*6a50*/  LEA R2, P1, R194.reuse, R184.reuse, 0x2 ;  /* 0x000000b8c2027211 */ /* 0x0c4fe800078210ff */
[----:B------:R-:W-:Y:S03]  /*6a60*/  LEA.HI.X.SX32 R3, R194, R185, 0x2, P1 ;  /* 0x000000b9c2037211 */ /* 0x000fe600008f16ff */
[----:B---3--:R-:W-:Y:S04]  /*6a70*/  IMAD.MOV.U32 R0, RZ, RZ, c[0x0][0x22c] ;  /* 0x00008b00ff007624 */ /* 0x008fe800078e00ff */
[----:B------:R-:W-:Y:S01]  /*6a80*/  IMAD R0, R0, c[0x0][0x1c0], RZ ;  /* 0x0000700000007a24 */ /* 0x000fe200078e02ff */
[C---:B------:R-:W-:Y:S04]  /*6a90*/  HMMA.16816.F32 R8, R160.reuse, R156, R8 ;  /* 0x0000009ca008723c */ /* 0x040fe80000001808 */
[----:B------:R-:W-:Y:S03]  /*6aa0*/  IMAD R0, R0, 0x30, RZ ;  /* 0x0000003000007824 */ /* 0x000fe600078e02ff */
[----:B------:R-:W-:Y:S01]  /*6ab0*/  IMAD.MOV.U32 R156, RZ, RZ, c[0x0][0x22c] ;  /* 0x00008b00ff9c7624 */ /* 0x000fe200078e00ff */
[-C--:B------:R-:W-:Y:S01]  /*6ac0*/  HMMA.16816.F32 R12, R160, R158.reuse, R12 ;  /* 0x0000009ea00c723c */ /* 0x080fe2000000180c */
[----:B------:R-:W-:Y:S03]  /*6ad0*/  IMAD.MOV.U32 R157, RZ, RZ, c[0x0][0x22c] ;  /* 0x00008b00ff9d7624 */ /* 0x000fe600078e00ff */
[----:B------:R-:W-:Y:S02]  /*6ae0*/  IMAD R156, R156, c[0x0][0x1c0], RZ ;  /* 0x000070009c9c7a24 */ /* 0x000fe400078e02ff */
[----:B------:R-:W-:Y:S02]  /*6af0*/  IMAD R157, R157, c[0x0][0x1c0], RZ ;  /* 0x000070009d9d7a24 */ /* 0x000fe400078e02ff */
[C---:B------:R-:W-:Y:S04]  /*6b00*/  HMMA.16816.F32 R16, R152.reuse, R158, R16 ;  /* 0x0000009e9810723c */ /* 0x040fe80000001810 */
[----:B------:R-:W-:Y:S02]  /*6b10*/  IMAD.SHL.U32 R156, R156, 0x20, RZ ;  /* 0x000000209c9c7824 */ /* 0x000fe400078e00ff */
[----:B------:R-:W-:Y:S02]  /*6b20*/  IMAD R157, R157, 0x28, RZ ;  /* 0x000000289d9d7824 */ /* 0x000fe400078e02ff */
[-C--:B----4-:R-:W-:Y:S08]  /*6b30*/  HMMA.16816.F32 R68, R152, R148.reuse, R68 ;  /* 0x000000949844723c */ /* 0x090ff00000001844 */
[C---:B------:R-:W-:Y:S07]  /*6b40*/  HMMA.16816.F32 R72, R160.reuse, R148, R72 ;  /* 0x00000094a048723c */ /* 0x040fee0000001848 */
        /* <DEDUP_REMOVED lines=19> */
[-C--:B------:R-:W-:Y:S02]  /*6c80*/  LEA.HI.X.SX32 R151, R156, R185.reuse, 0x2, P0 ;  /* 0x000000b99c977211 */ /* 0x080fe400000f16ff */
[----:B------:R-:W-:Y:S01]  /*6c90*/  IADD3 R156, R245, 0x40, RZ ;  /* 0x00000040f59c7810 */ /* 0x000fe20007ffe0ff */
[----:B------:R2:W-:Y:S01]  /*6ca0*/  RED.E.ADD.F32.FTZ.RN.STRONG.GPU [R4.64], R7 ;  /* 0x000000070400798e */ /* 0x0005e2000c10e786 */
[----:B------:R-:W-:Y:S03]  /*6cb0*/  IMAD R173, R173, c[0x0][0x1c0], RZ ;  /* 0x00007000adad7a24 */ /* 0x000fe600078e02ff */
[----:B------:R3:W-:Y:S01]  /*6cc0*/  RED.E.ADD.F32.FTZ.RN.STRONG.GPU [R150.64], R8 ;  /* 0x000000089600798e */ /* 0x0007e2000c10e786 */
[----:B------:R-:W-:Y:S02]  /*6cd0*/  IMAD R173, R173, 0x38, RZ ;  /* 0x00000038adad7824 */ /* 0x000fe400078e02ff */
[----:B------:R-:W-:Y:S01]  /*6ce0*/  IMAD.IADD R156, R194, 0x1, R156 ;  /* 0x00000001c29c7824 */ /* 0x000fe200078e029c */
        /* <DEDUP_REMOVED lines=21> */
[CC--:B--2---:R-:W-:Y:S02]  /*6e40*/  LEA R6, P1, R0.reuse, R184.reuse, 0x2 ;  /* 0x000000b800067211 */ /* 0x0c4fe400078210ff */
[CC--:B------:R-:W-:Y:S02]  /*6e50*/  LEA R10, P0, R173.reuse, R184.reuse, 0x2 ;  /* 0x000000b8ad0a7211 */ /* 0x0c0fe400078010ff */
[-C--:B------:R-:W-:Y:S02]  /*6e60*/  LEA.HI.X.SX32 R7, R0, R185.reuse, 0x2, P1 ;  /* 0x000000b900077211 */ /* 0x080fe400008f16ff */
[-C--:B---3--:R-:W-:Y:S02]  /*6e70*/  LEA.HI.X.SX32 R11, R173, R185.reuse, 0x2, P0 ;  /* 0x000000b9ad0b7211 */ /* 0x088fe400000f16ff */
[-C--:B------:R-:W-:Y:S01]  /*6e80*/  LEA R4, P1, R225, R184.reuse, 0x2 ;  /* 0x000000b8e1047211 */ /* 0x080fe200078210ff */
[----:B------:R2:W-:Y:S01]  /*6e90*/  RED.E.ADD.F32.FTZ.RN.STRONG.GPU [R6.64], R19 ;  /* 0x000000130600798e */ /* 0x0005e2000c10e786 */
[----:B------:R-:W-:Y:S02]  /*6ea0*/  IADD3 R0, R245, 0x40, RZ ;  /* 0x00000040f5007810 */ /* 0x000fe40007ffe0ff */
[-C--:B------:R-:W-:Y:S01]  /*6eb0*/  LEA.HI.X.SX32 R5, R225, R185.reuse, 0x2, P1 ;  /* 0x000000b9e1057211 */ /* 0x080fe200008f16ff */
[----:B------:R3:W-:Y:S01]  /*6ec0*/  RED.E.ADD.F32.FTZ.RN.STRONG.GPU [R10.64], R12 ;  /* 0x0000000c0a00798e */ /* 0x0007e2000c10e786 */
[C---:B----4-:R-:W-:Y:S01]  /*6ed0*/  IADD3 R17, R245.reuse, 0x60, RZ ;  /* 0x00000060f5117810 */ /* 0x050fe20007ffe0ff */
[C---:B------:R-:W-:Y:S01]  /*6ee0*/  IMAD.IADD R0, R194.reuse, 0x1, R0 ;  /* 0x00000001c2007824 */ /* 0x040fe200078e0200 */
[C---:B------:R-:W-:Y:S03]  /*6ef0*/  IADD3 R16, R245.reuse, 0x60, RZ ;  /* 0x00000060f5107810 */ /* 0x040fe60007ffe0ff */
        /* <DEDUP_REMOVED lines=8> */
[C---:B---3--:R-:W-:Y:S03]  /*6f80*/  IADD3 R12, R245.reuse, 0x80, RZ ;  /* 0x00000080f50c7810 */ /* 0x048fe60007ffe0ff */
[----:B------:R3:W-:Y:S02]  /*6f90*/  RED.E.ADD.F32.FTZ.RN.STRONG.GPU [R6.64], R15 ;  /* 0x0000000f0600798e */ /* 0x0007e4000c10e786 */
[----:B------:R-:W-:Y:S02]  /*6fa0*/  IMAD.IADD R12, R194, 0x1, R12 ;  /* 0x00000001c20c7824 */ /* 0x000fe400078e020c */
[----:B------:R-:W-:Y:S04]  /*6fb0*/  RED.E.ADD.F32.FTZ.RN.STRONG.GPU [R184.64+0x100], R68 ;  /* 0x00010044b800798e */ /* 0x000fe8000c10e786 */
[----:B------:R-:W-:Y:S01]  /*6fc0*/  RED.E.ADD.F32.FTZ.RN.STRONG.GPU [R2.64+0x100], R69 ;  /* 0x000100450200798e */ /* 0x000fe2000c10e786 */
[CC--:B-1----:R-:W-:Y:S02]  /*6fd0*/  LEA R8, P2, R224.reuse, R184.reuse, 0x2 ;  /* 0x000000b8e0087211 */ /* 0x0c2fe400078410ff */
        /* <DEDUP_REMOVED lines=89> */
[-C--:B------:R-:W-:Y:S03]  /*7570*/  LEA.HI.X.SX32 R7, R218, R185.reuse, 0x2, P2 ;  /* 0x000000b9da077211 */ /* 0x080fe600010f16ff */
[----:B------:R-:W-:Y:S01]  /*7580*/  RED.E.ADD.F32.FTZ.RN.STRONG.GPU [R10.64], R99 ;  /* 0x000000630a00798e */ /* 0x000fe2000c10e786 */
[CC--:B---3--:R-:W-:Y:S03]  /*7590*/  LEA R2, P0, R228.reuse, R184.reuse, 0x2 ;  /* 0x000000b8e4027211 */ /* 0x0c8fe600078010ff */
[----:B------:R-:W-:Y:S01]  /*75a0*/  RED.E.ADD.F32.FTZ.RN.STRONG.GPU [R8.64], R92 ;  /* 0x0000005c0800798e */ /* 0x000fe2000c10e786 */
[-C--:B------:R-:W-:Y:S03]  /*75b0*/  LEA.HI.X.SX32 R3, R228, R185.reuse, 0x2, P0 ;  /* 0x000000b9e4037211 */ /* 0x080fe600000f16ff */
[----:B------:R-:W-:Y:S01]  /*75c0*/  RED.E.ADD.F32.FTZ.RN.STRONG.GPU [R6.64], R93 ;  /* 0x0000005d0600798e */ /* 0x000fe2000c10e786 */
[----:B------:R-:W-:Y:S02]  /*75d0*/  ISETP.NE.U32.AND P0, PT, R0, 0x1, PT ;  /* 0x000000010000780c */ /* 0x000fe40003f05070 */
[----:B------:R-:W-:Y:S01]  /*75e0*/  @P4 IADD3 R0, P2, R205, -0x100, RZ ;  /* 0xffffff00cd004810 */ /* 0x000fe20007f5e0ff */
[----:B------:R-:W-:Y:S04]  /*75f0*/  LDSM.16.MT88.4 R8, [R168] ;  /* 0x00000000a808783b */ /* 0x000fe80000004200 */
        /* <DEDUP_REMOVED lines=240> */
.L_x_765:
        /* <DEDUP_REMOVED lines=15> */
.L_x_766:
[----:B------:R-:W2:Y:S01]  /*85f0*/  LDL R6, [R1+0x10] ;  /* 0x0000100001067983 */ /* 0x000ea20000100800 */
[----:B------:R-:W-:Y:S01]  /*8600*/  SHF.R.S32.HI R24, RZ, 0x1f, R244 ;  /* 0x0000001fff187819 */ /* 0x000fe200000114f4 */
[----:B------:R-:W-:Y:S01]  /*8610*/  BSSY B0, `(.L_x_767) ;  /* 0x000002c000007945 */ /* 0x000fe20003800000 */
[----:B------:R-:W-:Y:S01]  /*8620*/  MOV R22, R196 ;  /* 0x000000c400167202 */ /* 0x000fe20000000f00 */
[----:B------:R-:W-:Y:S01]  /*8630*/  BAR.SYNC.DEFER_BLOCKING 0x0 ;  /* 0x0000000000007b1d */ /* 0x000fe20000010000 */
[----:B------:R-:W-:Y:S01]  /*8640*/  MOV R23, R197 ;  /* 0x000000c500177202 */ /* 0x000fe20000000f00 */
[----:B------:R-:W-:Y:S01]  /*8650*/  IMAD R0, R24, c[0x0][0x3a0], RZ ;  /* 0x0000e80018007a24 */ /* 0x000fe200078e02ff */
[----:B------:R-:W-:Y:S02]  /*8660*/  SHF.R.S32.HI R26, RZ, 0x1f, R248 ;  /* 0x0000001fff1a7819 */ /* 0x000fe400000114f8 */
[----:B------:R-:W-:Y:S01]  /*8670*/  SHF.R.S32.HI R64, RZ, 0x1f, R247 ;  /* 0x0000001fff407819 */ /* 0x000fe200000114f7 */
[----:B------:R-:W-:-:S04]  /*8680*/  IMAD.WIDE.U32 R2, R244, c[0x0][0x3a0], R22 ;  /* 0x0000e800f4027a25 */ /* 0x000fc800078e0016 */
[----:B------:R-:W-:Y:S01]  /*8690*/  IMAD R0, R244, c[0x0][0x3a4], R0 ;  /* 0x0000e900f4007a24 */ /* 0x000fe200078e0200 */
[----:B------:R-:W-:-:S04]  /*86a0*/  IADD3 R2, P0, R4, R2, RZ ;  /* 0x0000000204027210 */ /* 0x000fc80007f1e0ff */
[----:B------:R-:W-:Y:S01]  /*86b0*/  IADD3.X R3, R5, R3, R0, P0, !PT ;  /* 0x0000000305037210 */ /* 0x000fe200007fe400 */
[----:B------:R-:W-:-:S04]  /*86c0*/  IMAD R0, R26, c[0x0][0x3b8], RZ ;  /* 0x0000ee001a007a24 */ /* 0x000fc800078e02ff */
[C---:B------:R-:W-:Y:S02]  /*86d0*/  IMAD R0, R248.reuse, c[0x0][0x3bc], R0 ;  /* 0x0000ef00f8007a24 */ /* 0x040fe400078e0200 */
[----:B------:R-:W-:Y:S01]  /*86e0*/  IMAD.WIDE.U32 R4, R248, c[0x0][0x3b8], R2 ;  /* 0x0000ee00f8047a25 */ /* 0x000fe200078e0002 */
[----:B------:R1:W3:Y:S04]  /*86f0*/  LDS.128 R36, [R187+0x13000] ;  /* 0x01300000bb247984 */ /* 0x0002e80000000c00 */
[----:B------:R-:W-:Y:S01]  /*8700*/  IADD3 R20, R0, R5, RZ ;  /* 0x0000000500147210 */ /* 0x000fe20007ffe0ff */
        /* <DEDUP_REMOVED lines=8> */
[----:B--2---:R-:W-:-:S05]  /*8790*/  IMAD R21, R6, -0x40, R195 ;  /* 0xffffffc006157824 */ /* 0x004fca00078e02c3 */
[----:B------:R-:W-:-:S13]  /*87a0*/  ISETP.GE.AND P4, PT, R247, R21, PT ;  /* 0x00000015f700720c */ /* 0x000fda0003f86270 */
        /* <DEDUP_REMOVED lines=18> */
.L_x_768:
[----:B-1-34-:R-:W-:Y:S05]  /*88d0*/  BSYNC B0 ;  /* 0x0000000000007941 */ /* 0x01afea0003800000 */
.L_x_767:
        /* <DEDUP_REMOVED lines=20> */
.L_x_770:
[----:B------:R-:W-:Y:S05]  /*8a20*/  BSYNC B0 ;  /* 0x0000000000007941 */ /* 0x000fea0003800000 */
.L_x_769:
        /* <DEDUP_REMOVED lines=25> */
.L_x_772:
[----:B------:R-:W-:Y:S05]  /*8bc0*/  BSYNC B0 ;  /* 0x0000000000007941 */ /* 0x000fea0003800000 */
.L_x_771:
        /* <DEDUP_REMOVED lines=17> */
.L_x_743:
[----:B------:R-:W-:Y:S05]  /*8ce0*/  BSYNC B1 ;  /* 0x0000000000017941 */ /* 0x000fea0003800000 */
.L_x_729:
[----:B------:R-:W4:Y:S02]  /*8cf0*/  LDL.LU R0, [R1+0x10] ;  /* 0x0000100001007983 */ /* 0x000f240000300800 */
[----:B----4-:R-:W-:-:S04]  /*8d00*/  IADD3 R0, R0, c[0x0][0xc], RZ ;  /* 0x0000030000007a10 */ /* 0x010fc80007ffe0ff */
[----:B------:R-:W-:Y:S01]  /*8d10*/  ISETP.GE.AND P0, PT, R0, UR4, PT ;  /* 0x0000000400007c0c */ /* 0x000fe2000bf06270 */
[----:B------:R4:W-:-:S12]  /*8d20*/  STL [R1+0x10], R0 ;  /* 0x0000100001007387 */ /* 0x0009d80000100800 */
[----:B------:R-:W-:Y:S01]  /*8d30*/  @P0 CALL.REL.NOINC `(.L_x_773) ;  /* 0x0000001000000944 */ /* 0x000fe20003c00000 */
[----:B------:R-:W-:Y:S05]  /*8d40*/  BRA `(.L_x_774) ;  /* 0xffff7bc000007947 */ /* 0x000fea000383ffff */
.L_x_773:
[----:B------:R-:W-:Y:S05]  /*8d50*/  EXIT ;  /* 0x000000000000794d */ /* 0x000fea0003800000 */
.L_x_775:
        /* <DEDUP_REMOVED lines=10> */
.L_x_819:


//--------------------- .text._ZN5flash25flash_bwd_dot_do_o_kernelILb0E23Flash_bwd_kernel_traitsILi192ELi64ELi64ELi8ELi4ELi2ELi2ELb0ELb0EN7cutlass6half_tE19Flash_kernel_traitsILi192ELi64ELi64ELi8ES3_EEEEvNS_16Flash_bwd_paramsE --------------------------
	.section	.text._ZN5flash25flash_bwd_dot_do_o_kernelILb0E23Flash_bwd_kernel_traitsILi192ELi64ELi64ELi8ELi4ELi2ELi2ELb0ELb0EN7cutlass6half_tE19Flash_kernel_traitsILi192ELi64ELi64ELi8ES3_EEEEvNS_16Flash_bwd_paramsE,"ax",@progbits
	.sectioninfo	@"SHI_REGISTERS=62"
	.align	128
        .global         _ZN5flash25flash_bwd_dot_do_o_kernelILb0E23Flash_bwd_kernel_traitsILi192ELi64ELi64ELi8ELi4ELi2ELi2ELb0ELb0EN7cutlass6half_tE19Flash_kernel_traitsILi192ELi64ELi64ELi8ES3_EEEEvNS_16Flash_bwd_paramsE
        .type           _ZN5flash25flash_bwd_dot_do_o_kernelILb0E23Flash_bwd_kernel_traitsILi192ELi64ELi64ELi8ELi4ELi2ELi2ELb0ELb0EN7cutlass6half_tE19Flash_kernel_traitsILi192ELi64ELi64ELi8ES3_EEEEvNS_16Flash_bwd_paramsE,@function
        .size           _ZN5flash25flash_bwd_dot_do_o_kernelILb0E23Flash_bwd_kernel_traitsILi192ELi64ELi64ELi8ELi4ELi2ELi2ELb0ELb0EN7cutlass6half_tE19Flash_kernel_traitsILi192ELi64ELi64ELi8ES3_EEEEvNS_16Flash_bwd_paramsE,(.L_x_820 - _ZN5flash25flash_bwd_dot_do_o_kernelILb0E23Flash_bwd_kernel_traitsILi192ELi64ELi64ELi8ELi4ELi2ELi2ELb0ELb0EN7cutlass6half_tE19Flash_kernel_traitsILi192ELi64ELi64ELi8ES3_EEEEvNS_16Flash_bwd_paramsE)
        .other          _ZN5flash25flash_bwd_dot_do_o_kernelILb0E23Flash_bwd_kernel_traitsILi192ELi64ELi64ELi8ELi4ELi2ELi2ELb0ELb0EN7cutlass6half_tE19Flash_kernel_traitsILi192ELi64ELi64ELi8ES3_EEEEvNS_16Flash_bwd_paramsE,@"STO_CUDA_ENTRY STV_DEFAULT"
_ZN5flash25flash_bwd_dot_do_o_kernelILb0E23Flash_bwd_kernel_traitsILi192ELi64ELi64ELi8ELi4ELi2ELi2ELb0ELb0EN7cutlass6half_tE19Flash_kernel_traitsILi192ELi64ELi64ELi8ES3_EEEEvNS_16Flash_bwd_paramsE:
.text._ZN5flash25flash_bwd_dot_do_o_kernelILb0E23Flash_bwd_kernel_traitsILi192ELi64ELi64ELi8ELi4ELi2ELi2ELb0ELb0EN7cutlass6half_tE19Flash_kernel_traitsILi192ELi64ELi64ELi8ES3_EEEEvNS_16Flash_bwd_paramsE:
        /* <DEDUP_REMOVED lines=47> */
.L_x_776:
[----:B01----:R-:W-:-:S04]  /*02f0*/  IMAD R2, R8, c[0x0][0x1c0], R13 ;  /* 0x0000700008027a24 */ /* 0x003fc800078e020d */
[----:B------:R-:W-:-:S03]  /*0300*/  IMAD R2, R2, c[0x0][0x224], RZ ;  /* 0x0000890002027a24 */ /* 0x000fc600078e02ff */
.L_x_777:
        /* <DEDUP_REMOVED lines=57> */
.L_x_779:
[----:B------:R-:W-:Y:S05]  /*06a0*/  BSYNC B0 ;  /* 0x0000000000007941 */ /* 0x000fea0003800000 */
.L_x_778:
        /* <DEDUP_REMOVED lines=32> */
.L_x_781:
[----:B------:R-:W-:Y:S05]  /*08b0*/  BSYNC B0 ;  /* 0x0000000000007941 */ /* 0x000fea0003800000 */
.L_x_780:
        /* <DEDUP_REMOVED lines=33> */
.L_x_783:
[----:B------:R-:W-:Y:S05]  /*0ad0*/  BSYNC B0 ;  /* 0x0000000000007941 */ /* 0x000fea0003800000 */
.L_x_782:
        /* <DEDUP_REMOVED lines=27> */
.L_x_785:
[----:B------:R-:W-:Y:S05]  /*0c90*/  BSYNC B0 ;  /* 0x0000000000007941 */ /* 0x000fea0003800000 */
.L_x_784:
        /* <DEDUP_REMOVED lines=168> */
.L_x_786:
        /* <DEDUP_REMOVED lines=14> */
.L_x_820:


//--------------------- .text._ZN5flash25flash_bwd_dot_do_o_kernelILb1E23Flash_bwd_kernel_traitsILi192ELi64ELi64ELi8ELi4ELi2ELi2ELb0ELb0EN7cutlass6half_tE19Flash_kernel_traitsILi192ELi64ELi64ELi8ES3_EEEEvNS_16Flash_bwd_paramsE --------------------------
	.section	.text._ZN5flash25flash_bwd_dot_do_o_kernelILb1E23Flash_bwd_kernel_traitsILi192ELi64ELi64ELi8ELi4ELi2ELi2ELb0ELb0EN7cutlass6half_tE19Flash_kernel_traitsILi192ELi64ELi64ELi8ES3_EEEEvNS_16Flash_bwd_paramsE,"ax",@progbits
	.sectioninfo	@"SHI_REGISTERS=65"
	.align	128
        .global         _ZN5flash25flash_bwd_dot_do_o_kernelILb1E23Flash_bwd_kernel_traitsILi192ELi64ELi64ELi8ELi4ELi2ELi2ELb0ELb0EN7cutlass6half_tE19Flash_kernel_traitsILi192ELi64ELi64ELi8ES3_EEEEvNS_16Flash_bwd_paramsE
        .type           _ZN5flash25flash_bwd_dot_do_o_kernelILb1E23Flash_bwd_kernel_traitsILi192ELi64ELi64ELi8ELi4ELi2ELi2ELb0ELb0EN7cutlass6half_tE19Flash_kernel_traitsILi192ELi64ELi64ELi8ES3_EEEEvNS_16Flash_bwd_paramsE,@function
        .size           _ZN5flash25flash_bwd_dot_do_o_kernelILb1E23Flash_bwd_kernel_traitsILi192ELi64ELi64ELi8ELi4ELi2ELi2ELb0ELb0EN7cutlass6half_tE19Flash_kernel_traitsILi192ELi64ELi64ELi8ES3_EEEEvNS_16Flash_bwd_paramsE,(.L_x_821 - _ZN5flash25flash_bwd_dot_do_o_kernelILb1E23Flash_bwd_kernel_traitsILi192ELi64ELi64ELi8ELi4ELi2ELi2ELb0ELb0EN7cutlass6half_tE19Flash_kernel_traitsILi192ELi64ELi64ELi8ES3_EEEEvNS_16Flash_bwd_paramsE)
        .other          _ZN5flash25flash_bwd_dot_do_o_kernelILb1E23Flash_bwd_kernel_traitsILi192ELi64ELi64ELi8ELi4ELi2ELi2ELb0ELb0EN7cutlass6half_tE19Flash_kernel_traitsILi192ELi64ELi64ELi8ES3_EEEEvNS_16Flash_bwd_paramsE,@"STO_CUDA_ENTRY STV_DEFAULT"
_ZN5flash25flash_bwd_dot_do_o_kernelILb1E23Flash_bwd_kernel_traitsILi192ELi64ELi64ELi8ELi4ELi2ELi2ELb0ELb0EN7cutlass6half_tE19Flash_kernel_traitsILi192ELi64ELi64ELi8ES3_EEEEvNS_16Flash_bwd_paramsE:
.text._ZN5flash25flash_bwd_dot_do_o_kernelILb1E23Flash_bwd_kernel_traitsILi192ELi64ELi64ELi8ELi4ELi2ELi2ELb0ELb0EN7cutlass6half_tE19Flash_kernel_traitsILi192ELi64ELi64ELi8ES3_EEEEvNS_16Flash_bwd_paramsE:
        /* <DEDUP_REMOVED lines=82> */
.L_x_787:
[----:B0-----:R-:W-:-:S04]  /*0520*/  IMAD R12, R12, c[0x0][0x1c0], R3 ;  /* 0x000070000c0c7a24 */ /* 0x001fc800078e0203 */
[----:B------:R-:W-:Y:S02]  /*0530*/  IMAD R12, R12, c[0x0][0x224], RZ ;  /* 0x000089000c0c7a24 */ /* 0x000fe400078e02ff */
.L_x_788:
        /* <DEDUP_REMOVED lines=68> */
.L_x_790:
[----:B------:R-:W-:Y:S05]  /*0980*/  BSYNC B0 ;  /* 0x0000000000007941 */ /* 0x000fea0003800000 */
.L_x_789:
        /* <DEDUP_REMOVED lines=32> */
.L_x_792:
[----:B------:R-:W-:Y:S05]  /*0b90*/  BSYNC B0 ;  /* 0x0000000000007941 */ /* 0x000fea0003800000 */
.L_x_791:
        /* <DEDUP_REMOVED lines=32> */
.L_x_794:
[----:B------:R-:W-:Y:S05]  /*0da0*/  BSYNC B0 ;  /* 0x0000000000007941 */ /* 0x000fea0003800000 */
.L_x_793:
        /* <DEDUP_REMOVED lines=32> */
.L_x_796:
[----:B------:R-:W-:Y:S05]  /*0fb0*/  BSYNC B0 ;  /* 0x0000000000007941 */ /* 0x000fea0003800000 */
.L_x_795:
        /* <DEDUP_REMOVED lines=187> */
.L_x_797:
        /* <DEDUP_REMOVED lines=9> */
.L_x_821:


//--------------------- .nv.shared._ZN5flash44flash_bwd_dq_dk_dv_loop_seqk_parallel_kernelI23Flash_bwd_kernel_traitsILi192ELi64ELi64ELi8ELi4ELi2ELi2ELb1ELb1EN7cutlass6half_tE19Flash_kernel_traitsILi192ELi64ELi64ELi8ES3_EELb0ELb1ELb0ELb0ELb0ELb0ELb0EEEvNS_16Flash_bwd_paramsE --------------------------
	.section	.nv.shared._ZN5flash44flash_bwd_dq_dk_dv_loop_seqk_parallel_kernelI23Flash_bwd_kernel_traitsILi192ELi64ELi64ELi8ELi4ELi2ELi2ELb1ELb1EN7cutlass6half_tE19Flash_kernel_traitsILi192ELi64ELi64ELi8ES3_EELb0ELb1ELb0ELb0ELb0ELb0ELb0EEEvNS_16Flash_bwd_paramsE,"aw",@nobits
	.sectionflags	@""
	.align	16


//--------------------- .nv.global                --------------------------
	.section	.nv.global,"aw",@nobits
.nv.global:
	.type		_ZN73_INTERNAL_31cad011_37_flash_bwd_hdim192_fp16_causal_sm80_cu_a6473388_28494cute1_E,@object
	.size		_ZN73_INTERNAL_31cad011_37_flash_bwd_hdim192_fp16_causal_sm80_cu_a6473388_28494cute1_E,(_ZN73_INTERNAL_31cad011_37_flash_bwd_hdim192_fp16_causal_sm80_cu_a6473388_28494cuda3std3__45__cpo6cbeginE - _ZN73_INTERNAL_31cad011_37_flash_bwd_hdim192_fp16_causal_sm80_cu_a6473388_28494cute1_E)
_ZN73_INTERNAL_31cad011_37_flash_bwd_hdim192_fp16_causal_sm80_cu_a6473388_28494cute1_E:
	.zero		1
	.type		_ZN73_INTERNAL_31cad011_37_flash_bwd_hdim192_fp16_causal_sm80_cu_a6473388_28494cuda3std3__45__cpo6cbeginE,@object
	.size		_ZN73_INTERNAL_31cad011_37_flash_bwd_hdim192_fp16_causal_sm80_cu_a6473388_28494cuda3std3__45__cpo6cbeginE,(_ZN73_INTERNAL_31cad011_37_flash_bwd_hdim192_fp16_causal_sm80_cu_a6473388_28494cuda3std3__48in_placeE - _ZN73_INTERNAL_31cad011_37_flash_bwd_hdim192_fp16_causal_sm80_cu_a6473388_28494cuda3std3__45__cpo6cbeginE)
_ZN73_INTERNAL_31cad011_37_flash_bwd_hdim192_fp16_causal_sm80_cu_a6473388_28494cuda3std3__45__cpo6cbeginE:
	.zero		1
	.type		_ZN73_INTERNAL_31cad011_37_flash_bwd_hdim192_fp16_causal_sm80_cu_a6473388_28494cuda3std3__48in_placeE,@object
	.size		_ZN73_INTERNAL_31cad011_37_flash_bwd_hdim192_fp16_causal_sm80_cu_a6473388_28494cuda3std3__48in_placeE,(_ZN73_INTERNAL_31cad011_37_flash_bwd_hdim192_fp16_causal_sm80_cu_a6473388_28494cuda3std6ranges3__45__cpo9iter_moveE - _ZN73_INTERNAL_31cad011_37_flash_bwd_hdim192_fp16_causal_sm80_cu_a6473388_28494cuda3std3__48in_placeE)
_ZN73_INTERNAL_31cad011_37_flash_bwd_hdim192_fp16_causal_sm80_cu_a6473388_28494cuda3std3__48in_placeE:
	.zero		1
	.type		_ZN73_INTERNAL_31cad011_37_flash_bwd_hdim192_fp16_causal_sm80_cu_a6473388_28494cuda3std6ranges3__45__cpo9iter_moveE,@object
	.size		_ZN73_INTERNAL_31cad011_37_flash_bwd_hdim192_fp16_causal_sm80_cu_a6473388_28494cuda3std6ranges3__45__cpo9iter_moveE,(_ZN73_INTERNAL_31cad011_37_flash_bwd_hdim192_fp16_causal_sm80_cu_a6473388_28494cuda3std3__45__cpo5beginE - _ZN73_INTERNAL_31cad011_37_flash_bwd_hdim192_fp16_causal_sm80_cu_a6473388_28494cuda3std6ranges3__45__cpo9iter_moveE)
_ZN73_INTERNAL_31cad011_37_flash_bwd_hdim192_fp16_causal_sm80_cu_a6473388_28494cuda3std6ranges3__45__cpo9iter_moveE:
	.zero		1
	.type		_ZN73_INTERNAL_31cad011_37_flash_bwd_hdim192_fp16_causal_sm80_cu_a6473388_28494cuda3std3__45__cpo5beginE,@object
	.size		_ZN73_INTERNAL_31cad011_37_flash_bwd_hdim192_fp16_causal_sm80_cu_a6473388_28494cuda3std3__45__cpo5beginE,(_ZN73_INTERNAL_31cad011_37_flash_bwd_hdim192_fp16_causal_sm80_cu_a6473388_28494cuda3std3__475_GLOBAL__N__31cad011_37_flash_bwd_hdim192_fp16_causal_sm80_cu_a6473388_28496ignoreE - _ZN73_INTERNAL_31cad011_37_flash_bwd_hdim192_fp16_causal_sm80_cu_a6473388_28494cuda3std3__45__cpo5beginE)
_ZN73_INTERNAL_31cad011_37_flash_bwd_hdim192_fp16_causal_sm80_cu_a6473388_28494cuda3std3__45__cpo5beginE:
	.zero		1
	.type		_ZN73_INTERNAL_31cad011_37_flash_bwd_hdim192_fp16_causal_sm80_cu_a6473388_28494cuda3std3__475_GLOBAL__N__31cad011_37_flash_bwd_hdim192_fp16_causal_sm80_cu_a6473388_28496ignoreE,@object
	.size		_ZN73_INTERNAL_31cad011_37_flash_bwd_hdim192_fp16_causal_sm80_cu_a6473388_28494cuda3std3__475_GLOBAL__N__31cad011_37_flash_bwd_hdim192_fp16_causal_sm80_cu_a6473388_28496ignoreE,(_ZN73_INTERNAL_31cad011_37_flash_bwd_hdim192_fp16_causal_sm80_cu_a6473388_28494cute7productE - _ZN73_INTERNAL_31cad011_37_flash_bwd_hdim192_fp16_causal_sm80_cu_a6473388_28494cuda3std3__475_GLOBAL__N__31cad011_37_flash_bwd_hdim192_fp16_causal_sm80_cu_a6473388_28496ignoreE)
_ZN73_INTERNAL_31cad011_37_flash_bwd_hdim192_fp16_causal_sm80_cu_a6473388_28494cuda3std3__475_GLOBAL__N__31cad011_37_flash_bwd_hdim192_fp16_causal_sm80_cu_a6473388_28496ignoreE:
	.zero		1
	.type		_ZN73_INTERNAL_31cad011_37_flash_bwd_hdim192_fp16_causal_sm80_cu_a6473388_28494cute7productE,@object
	.size		_ZN73_INTERNAL_31cad011_37_flash_bwd_hdim192_fp16_causal_sm80_cu_a6473388_28494cute7productE,(_ZN73_INTERNAL_31cad011_37_flash_bwd_hdim192_fp16_causal_sm80_cu_a6473388_28494cuda3std3__45__cpo3endE - _ZN73_INTERNAL_31cad011_37_flash_bwd_hdim192_fp16_causal_sm80_cu_a6473388_28494cute7productE)
_ZN73_INTERNAL_31cad011_37_flash_bwd_hdim192_fp16_causal_sm80_cu_a6473388_28494cute7productE:
	.zero		1
	.type		_ZN73_INTERNAL_31cad011_37_flash_bwd_hdim192_fp16_causal_sm80_cu_a6473388_28494cuda3std3__45__cpo3endE,@object
	.size		_ZN73_INTERNAL_31cad011_37_flash_bwd_hdim192_fp16_causal_sm80_cu_a6473388_28494cuda3std3__45__cpo3endE,(_ZN73_INTERNAL_31cad011_37_flash_bwd_hdim192_fp16_causal_sm80_cu_a6473388_28494cuda3std3__419piecewise_constructE - _ZN73_INTERNAL_31cad011_37_flash_bwd_hdim192_fp16_causal_sm80_cu_a6473388_28494cuda3std3__45__cpo3endE)
_ZN73_INTERNAL_31cad011_37_flash_bwd_hdim192_fp16_causal_sm80_cu_a6473388_28494cuda3std3__45__cpo3endE:
	.zero		1
	.type		_ZN73_INTERNAL_31cad011_37_flash_bwd_hdim192_fp16_causal_sm80_cu_a6473388_28494cuda3std3__419piecewise_constructE,@object
	.size		_ZN73_INTERNAL_31cad011_37_flash_bwd_hdim192_fp16_causal_sm80_cu_a6473388_28494cuda3std3__419piecewise_constructE,(_ZN73_INTERNAL_31cad011_37_flash_bwd_hdim192_fp16_causal_sm80_cu_a6473388_28494cuda3std3__45__cpo4cendE - _ZN73_INTERNAL_31cad011_37_flash_bwd_hdim192_fp16_causal_sm80_cu_a6473388_28494cuda3std3__419piecewise_constructE)
_ZN73_INTERNAL_31cad011_37_flash_bwd_hdim192_fp16_causal_sm80_cu_a6473388_28494cuda3std3__419piecewise_constructE:
	.zero		1
	.type		_ZN73_INTERNAL_31cad011_37_flash_bwd_hdim192_fp16_causal_sm80_cu_a6473388_28494cuda3std3__45__cpo4cendE,@object
	.size		_ZN73_INTERNAL_31cad011_37_flash_bwd_hdim192_fp16_causal_sm80_cu_a6473388_28494cuda3std3__45__cpo4cendE,(_ZN73_INTERNAL_31cad011_37_flash_bwd_hdim192_fp16_causal_sm80_cu_a6473388_28494cuda3std6ranges3__45__cpo4swapE - _ZN73_INTERNAL_31cad011_37_flash_bwd_hdim192_fp16_causal_sm80_cu_a6473388_28494cuda3std3__45__cpo4cendE)
_ZN73_INTERNAL_31cad011_37_flash_bwd_hdim192_fp16_causal_sm80_cu_a6473388_28494cuda3std3__45__cpo4cendE:
	.zero		1
	.type		_ZN73_INTERNAL_31cad011_37_flash_bwd_hdim192_fp16_causal_sm80_cu_a6473388_28494cuda3std6ranges3__45__cpo4swapE,@object
	.size		_ZN73_INTERNAL_31cad011_37_flash_bwd_hdim192_fp16_causal_sm80_cu_a6473388_28494cuda3std6ranges3__45__cpo4swapE,(.L_7 - _ZN73_INTERNAL_31cad011_37_flash_bwd_hdim192_fp16_causal_sm80_cu_a6473388_28494cuda3std6ranges3__45__cpo4swapE)
_ZN73_INTERNAL_31cad011_37_flash_bwd_hdim192_fp16_causal_sm80_cu_a6473388_28494cuda3std6ranges3__45__cpo4swapE:
	.zero		1
.L_7:


//--------------------- .nv.shared._ZN5flash44flash_bwd_dq_dk_dv_loop_seqk_parallel_kernelI23Flash_bwd_kernel_traitsILi192ELi64ELi64ELi8ELi4ELi2ELi2ELb1ELb1EN7cutlass6half_tE19Flash_kernel_traitsILi192ELi64ELi64ELi8ES3_EELb0ELb1ELb0ELb0ELb0ELb1ELb0EEEvNS_16Flash_bwd_paramsE --------------------------
	.section	.nv.shared._ZN5flash44flash_bwd_dq_dk_dv_loop_seqk_parallel_kernelI23Flash_bwd_kernel_traitsILi192ELi64ELi64ELi8ELi4ELi2ELi2ELb1ELb1EN7cutlass6half_tE19Flash_kernel_traitsILi192ELi64ELi64ELi8ES3_EELb0ELb1ELb0ELb0ELb0ELb1ELb0EEEvNS_16Flash_bwd_paramsE,"aw",@nobits
	.sectionflags	@""
	.align	16


//--------------------- .nv.shared._ZN5flash44flash_bwd_dq_dk_dv_loop_seqk_parallel_kernelI23Flash_bwd_kernel_traitsILi192ELi64ELi64ELi8ELi4ELi2ELi2ELb1ELb1EN7cutlass6half_tE19Flash_kernel_traitsILi192ELi64ELi64ELi8ES3_EELb0ELb1ELb0ELb1ELb0ELb0ELb0EEEvNS_16Flash_bwd_paramsE --------------------------
	.section	.nv.shared._ZN5flash44flash_bwd_dq_dk_dv_loop_seqk_parallel_kernelI23Flash_bwd_kernel_traitsILi192ELi64ELi64ELi8ELi4ELi2ELi2ELb1ELb1EN7cutlass6half_tE19Flash_kernel_traitsILi192ELi64ELi64ELi8ES3_EELb0ELb1ELb0ELb1ELb0ELb0ELb0EEEvNS_16Flash_bwd_paramsE,"aw",@nobits
	.sectionflags	@""
	.align	16


//--------------------- .nv.shared._ZN5flash44flash_bwd_dq_dk_dv_loop_seqk_parallel_kernelI23Flash_bwd_kernel_traitsILi192ELi64ELi64ELi8ELi4ELi2ELi2ELb0ELb0EN7cutlass6half_tE19Flash_kernel_traitsILi192ELi64ELi64ELi8ES3_EELb0ELb1ELb0ELb0ELb0ELb0ELb0EEEvNS_16Flash_bwd_paramsE --------------------------
	.section	.nv.shared._ZN5flash44flash_bwd_dq_dk_dv_loop_seqk_parallel_kernelI23Flash_bwd_kernel_traitsILi192ELi64ELi64ELi8ELi4ELi2ELi2ELb0ELb0EN7cutlass6half_tE19Flash_kernel_traitsILi192ELi64ELi64ELi8ES3_EELb0ELb1ELb0ELb0ELb0ELb0ELb0EEEvNS_16Flash_bwd_paramsE,"aw",@nobits
	.sectionflags	@""
	.align	16


//--------------------- .nv.shared._ZN5flash44flash_bwd_dq_dk_dv_loop_seqk_parallel_kernelI23Flash_bwd_kernel_traitsILi192ELi64ELi64ELi8ELi4ELi2ELi2ELb0ELb0EN7cutlass6half_tE19Flash_kernel_traitsILi192ELi64ELi64ELi8ES3_EELb0ELb1ELb0ELb0ELb0ELb1ELb0EEEvNS_16Flash_bwd_paramsE --------------------------
	.section	.nv.shared._ZN5flash44flash_bwd_dq_dk_dv_loop_seqk_parallel_kernelI23Flash_bwd_kernel_traitsILi192ELi64ELi64ELi8ELi4ELi2ELi2ELb0ELb0EN7cutlass6half_tE19Flash_kernel_traitsILi192ELi64ELi64ELi8ES3_EELb0ELb1ELb0ELb0ELb0ELb1ELb0EEEvNS_16Flash_bwd_paramsE,"aw",@nobits
	.sectionflags	@""
	.align	16


//--------------------- .nv.shared._ZN5flash44flash_bwd_dq_dk_dv_loop_seqk_parallel_kernelI23Flash_bwd_kernel_traitsILi192ELi64ELi64ELi8ELi4ELi2ELi2ELb0ELb0EN7cutlass6half_tE19Flash_kernel_traitsILi192ELi64ELi64ELi8ES3_EELb0ELb1ELb0ELb1ELb0ELb0ELb0EEEvNS_16Flash_bwd_paramsE --------------------------
	.section	.nv.shared._ZN5flash44flash_bwd_dq_dk_dv_loop_seqk_parallel_kernelI23Flash_bwd_kernel_traitsILi192ELi64ELi64ELi8ELi4ELi2ELi2ELb0ELb0EN7cutlass6half_tE19Flash_kernel_traitsILi192ELi64ELi64ELi8ES3_EELb0ELb1ELb0ELb1ELb0ELb0ELb0EEEvNS_16Flash_bwd_paramsE,"aw",@nobits
	.sectionflags	@""
	.align	16


//--------------------- .nv.shared._ZN5flash27flash_bwd_convert_dq_kernelI23Flash_bwd_kernel_traitsILi192ELi64ELi64ELi8ELi4ELi2ELi2ELb1ELb1EN7cutlass6half_tE19Flash_kernel_traitsILi192ELi64ELi64ELi8ES3_EEEEvNS_16Flash_bwd_paramsEi --------------------------
	.section	.nv.shared._ZN5flash27flash_bwd_convert_dq_kernelI23Flash_bwd_kernel_traitsILi192ELi64ELi64ELi8ELi4ELi2ELi2ELb1ELb1EN7cutlass6half_tE19Flash_kernel_traitsILi192ELi64ELi64ELi8ES3_EEEEvNS_16Flash_bwd_paramsEi,"aw",@nobits
	.sectionflags	@""
	.align	16


//--------------------- .nv.shared._ZN5flash44flash_bwd_dq_dk_dv_loop_seqk_parallel_kernelI23Flash_bwd_kernel_traitsILi192ELi64ELi64ELi8ELi4ELi2ELi2ELb1ELb1EN7cutlass6half_tE19Flash_kernel_traitsILi192ELi64ELi64ELi8ES3_EELb1ELb1ELb0ELb0ELb0ELb0ELb0EEEvNS_16Flash_bwd_paramsE --------------------------
	.section	.nv.shared._ZN5flash44flash_bwd_dq_dk_dv_loop_seqk_parallel_kernelI23Flash_bwd_kernel_traitsILi192ELi64ELi64ELi8ELi4ELi2ELi2ELb1ELb1EN7cutlass6half_tE19Flash_kernel_traitsILi192ELi64ELi64ELi8ES3_EELb1ELb1ELb0ELb0ELb0ELb0ELb0EEEvNS_16Flash_bwd_paramsE,"aw",@nobits
	.sectionflags	@""
	.align	16


//--------------------- .nv.shared._ZN5flash44flash_bwd_dq_dk_dv_loop_seqk_parallel_kernelI23Flash_bwd_kernel_traitsILi192ELi64ELi64ELi8ELi4ELi2ELi2ELb1ELb1EN7cutlass6half_tE19Flash_kernel_traitsILi192ELi64ELi64ELi8ES3_EELb0ELb1ELb0ELb0ELb0ELb0ELb1EEEvNS_16Flash_bwd_paramsE --------------------------
	.section	.nv.shared._ZN5flash44flash_bwd_dq_dk_dv_loop_seqk_parallel_kernelI23Flash_bwd_kernel_traitsILi192ELi64ELi64ELi8ELi4ELi2ELi2ELb1ELb1EN7cutlass6half_tE19Flash_kernel_traitsILi192ELi64ELi64ELi8ES3_EELb0ELb1ELb0ELb0ELb0ELb0ELb1EEEvNS_16Flash_bwd_paramsE,"aw",@nobits
	.sectionflags	@""
	.align	16


//--------------------- .nv.shared._ZN5flash44flash_bwd_dq_dk_dv_loop_seqk_parallel_kernelI23Flash_bwd_kernel_traitsILi192ELi64ELi64ELi8ELi4ELi2ELi2ELb1ELb1EN7cutlass6half_tE19Flash_kernel_traitsILi192ELi64ELi64ELi8ES3_EELb1ELb1ELb0ELb0ELb0ELb1ELb0EEEvNS_16Flash_bwd_paramsE --------------------------
	.section	.nv.shared._ZN5flash44flash_bwd_dq_dk_dv_loop_seqk_parallel_kernelI23Flash_bwd_kernel_traitsILi192ELi64ELi64ELi8ELi4ELi2ELi2ELb1ELb1EN7cutlass6half_tE19Flash_kernel_traitsILi192ELi64ELi64ELi8ES3_EELb1ELb1ELb0ELb0ELb0ELb1ELb0EEEvNS_16Flash_bwd_paramsE,"aw",@nobits
	.sectionflags	@""
	.align	16


//--------------------- .nv.shared._ZN5flash44flash_bwd_dq_dk_dv_loop_seqk_parallel_kernelI23Flash_bwd_kernel_traitsILi192ELi64ELi64ELi8ELi4ELi2ELi2ELb1ELb1EN7cutlass6half_tE19Flash_kernel_traitsILi192ELi64ELi64ELi8ES3_EELb0ELb1ELb0ELb0ELb0ELb1ELb1EEEvNS_16Flash_bwd_paramsE --------------------------
	.section	.nv.shared._ZN5flash44flash_bwd_dq_dk_dv_loop_seqk_parallel_kernelI23Flash_bwd_kernel_traitsILi192ELi64ELi64ELi8ELi4ELi2ELi2ELb1ELb1EN7cutlass6half_tE19Flash_kernel_traitsILi192ELi64ELi64ELi8ES3_EELb0ELb1ELb0ELb0ELb0ELb1ELb1EEEvNS_16Flash_bwd_paramsE,"aw",@nobits
	.sectionflags	@""
	.align	16


//--------------------- .nv.shared._ZN5flash44flash_bwd_dq_dk_dv_loop_seqk_parallel_kernelI23Flash_bwd_kernel_traitsILi192ELi64ELi64ELi8ELi4ELi2ELi2ELb1ELb1EN7cutlass6half_tE19Flash_kernel_traitsILi192ELi64ELi64ELi8ES3_EELb1ELb1ELb0ELb1ELb0ELb0ELb0EEEvNS_16Flash_bwd_paramsE --------------------------
	.section	.nv.shared._ZN5flash44flash_bwd_dq_dk_dv_loop_seqk_parallel_kernelI23Flash_bwd_kernel_traitsILi192ELi64ELi64ELi8ELi4ELi2ELi2ELb1ELb1EN7cutlass6half_tE19Flash_kernel_traitsILi192ELi64ELi64ELi8ES3_EELb1ELb1ELb0ELb1ELb0ELb0ELb0EEEvNS_16Flash_bwd_paramsE,"aw",@nobits
	.sectionflags	@""
	.align	16


//--------------------- .nv.shared._ZN5flash44flash_bwd_dq_dk_dv_loop_seqk_parallel_kernelI23Flash_bwd_kernel_traitsILi192ELi64ELi64ELi8ELi4ELi2ELi2ELb1ELb1EN7cutlass6half_tE19Flash_kernel_traitsILi192ELi64ELi64ELi8ES3_EELb0ELb1ELb0ELb1ELb0ELb0ELb1EEEvNS_16Flash_bwd_paramsE --------------------------
	.section	.nv.shared._ZN5flash44flash_bwd_dq_dk_dv_loop_seqk_parallel_kernelI23Flash_bwd_kernel_traitsILi192ELi64ELi64ELi8ELi4ELi2ELi2ELb1ELb1EN7cutlass6half_tE19Flash_kernel_traitsILi192ELi64ELi64ELi8ES3_EELb0ELb1ELb0ELb1ELb0ELb0ELb1EEEvNS_16Flash_bwd_paramsE,"aw",@nobits
	.sectionflags	@""
	.align	16


//--------------------- .nv.shared._ZN5flash25flash_bwd_dot_do_o_kernelILb0E23Flash_bwd_kernel_traitsILi192ELi64ELi64ELi8ELi4ELi2ELi2ELb1ELb1EN7cutlass6half_tE19Flash_kernel_traitsILi192ELi64ELi64ELi8ES3_EEEEvNS_16Flash_bwd_paramsE --------------------------
	.section	.nv.shared._ZN5flash25flash_bwd_dot_do_o_kernelILb0E23Flash_bwd_kernel_traitsILi192ELi64ELi64ELi8ELi4ELi2ELi2ELb1ELb1EN7cutlass6half_tE19Flash_kernel_traitsILi192ELi64ELi64ELi8ES3_EEEEvNS_16Flash_bwd_paramsE,"aw",@nobits
	.sectionflags	@""
	.align	16


//--------------------- .nv.shared._ZN5flash25flash_bwd_dot_do_o_kernelILb1E23Flash_bwd_kernel_traitsILi192ELi64ELi64ELi8ELi4ELi2ELi2ELb1ELb1EN7cutlass6half_tE19Flash_kernel_traitsILi192ELi64ELi64ELi8ES3_EEEEvNS_16Flash_bwd_paramsE --------------------------
	.section	.nv.shared._ZN5flash25flash_bwd_dot_do_o_kernelILb1E23Flash_bwd_kernel_traitsILi192ELi64ELi64ELi8ELi4ELi2ELi2ELb1ELb1EN7cutlass6half_tE19Flash_kernel_traitsILi192ELi64ELi64ELi8ES3_EEEEvNS_16Flash_bwd_paramsE,"aw",@nobits
	.sectionflags	@""
	.align	16


//--------------------- .nv.shared._ZN5flash27flash_bwd_convert_dq_kernelI23Flash_bwd_kernel_traitsILi192ELi64ELi64ELi8ELi4ELi2ELi2ELb0ELb0EN7cutlass6half_tE19Flash_kernel_traitsILi192ELi64ELi64ELi8ES3_EEEEvNS_16Flash_bwd_paramsEi --------------------------
	.section	.nv.shared._ZN5flash27flash_bwd_convert_dq_kernelI23Flash_bwd_kernel_traitsILi192ELi64ELi64ELi8ELi4ELi2ELi2ELb0ELb0EN7cutlass6half_tE19Flash_kernel_traitsILi192ELi64ELi64ELi8ES3_EEEEvNS_16Flash_bwd_paramsEi,"aw",@nobits
	.sectionflags	@""
	.align	16


//--------------------- .nv.shared._ZN5flash44flash_bwd_dq_dk_dv_loop_seqk_parallel_kernelI23Flash_bwd_kernel_traitsILi192ELi64ELi64ELi8ELi4ELi2ELi2ELb0ELb0EN7cutlass6half_tE19Flash_kernel_traitsILi192ELi64ELi64ELi8ES3_EELb1ELb1ELb0ELb0ELb0ELb0ELb0EEEvNS_16Flash_bwd_paramsE --------------------------
	.section	.nv.shared._ZN5flash44flash_bwd_dq_dk_dv_loop_seqk_parallel_kernelI23Flash_bwd_kernel_traitsILi192ELi64ELi64ELi8ELi4ELi2ELi2ELb0ELb0EN7cutlass6half_tE19Flash_kernel_traitsILi192ELi64ELi64ELi8ES3_EELb1ELb1ELb0ELb0ELb0ELb0ELb0EEEvNS_16Flash_bwd_paramsE,"aw",@nobits
	.sectionflags	@""
	.align	16


//--------------------- .nv.shared._ZN5flash44flash_bwd_dq_dk_dv_loop_seqk_parallel_kernelI23Flash_bwd_kernel_traitsILi192ELi64ELi64ELi8ELi4ELi2ELi2ELb0ELb0EN7cutlass6half_tE19Flash_kernel_traitsILi192ELi64ELi64ELi8ES3_EELb0ELb1ELb0ELb0ELb0ELb0ELb1EEEvNS_16Flash_bwd_paramsE --------------------------
	.section	.nv.shared._ZN5flash44flash_bwd_dq_dk_dv_loop_seqk_parallel_kernelI23Flash_bwd_kernel_traitsILi192ELi64ELi64ELi8ELi4ELi2ELi2ELb0ELb0EN7cutlass6half_tE19Flash_kernel_traitsILi192ELi64ELi64ELi8ES3_EELb0ELb1ELb0ELb0ELb0ELb0ELb1EEEvNS_16Flash_bwd_paramsE,"aw",@nobits
	.sectionflags	@""
	.align	16


//--------------------- .nv.shared._ZN5flash44flash_bwd_dq_dk_dv_loop_seqk_parallel_kernelI23Flash_bwd_kernel_traitsILi192ELi64ELi64ELi8ELi4ELi2ELi2ELb0ELb0EN7cutlass6half_tE19Flash_kernel_traitsILi192ELi64ELi64ELi8ES3_EELb1ELb1ELb0ELb0ELb0ELb1ELb0EEEvNS_16Flash_bwd_paramsE --------------------------
	.section	.nv.shared._ZN5flash44flash_bwd_dq_dk_dv_loop_seqk_parallel_kernelI23Flash_bwd_kernel_traitsILi192ELi64ELi64ELi8ELi4ELi2ELi2ELb0ELb0EN7cutlass6half_tE19Flash_kernel_traitsILi192ELi64ELi64ELi8ES3_EELb1ELb1ELb0ELb0ELb0ELb1ELb0EEEvNS_16Flash_bwd_paramsE,"aw",@nobits
	.sectionflags	@""
	.align	16


//--------------------- .nv.shared._ZN5flash44flash_bwd_dq_dk_dv_loop_seqk_parallel_kernelI23Flash_bwd_kernel_traitsILi192ELi64ELi64ELi8ELi4ELi2ELi2ELb0ELb0EN7cutlass6half_tE19Flash_kernel_traitsILi192ELi64ELi64ELi8ES3_EELb0ELb1ELb0ELb0ELb0ELb1ELb1EEEvNS_16Flash_bwd_paramsE --------------------------
	.section	.nv.shared._ZN5flash44flash_bwd_dq_dk_dv_loop_seqk_parallel_kernelI23Flash_bwd_kernel_traitsILi192ELi64ELi64ELi8ELi4ELi2ELi2ELb0ELb0EN7cutlass6half_tE19Flash_kernel_traitsILi192ELi64ELi64ELi8ES3_EELb0ELb1ELb0ELb0ELb0ELb1ELb1EEEvNS_16Flash_bwd_paramsE,"aw",@nobits
	.sectionflags	@""
	.align	16


//--------------------- .nv.shared._ZN5flash44flash_bwd_dq_dk_dv_loop_seqk_parallel_kernelI23Flash_bwd_kernel_traitsILi192ELi64ELi64ELi8ELi4ELi2ELi2ELb0ELb0EN7cutlass6half_tE19Flash_kernel_traitsILi192ELi64ELi64ELi8ES3_EELb1ELb1ELb0ELb1ELb0ELb0ELb0EEEvNS_16Flash_bwd_paramsE --------------------------
	.section	.nv.shared._ZN5flash44flash_bwd_dq_dk_dv_loop_seqk_parallel_kernelI23Flash_bwd_kernel_traitsILi192ELi64ELi64ELi8ELi4ELi2ELi2ELb0ELb0EN7cutlass6half_tE19Flash_kernel_traitsILi192ELi64ELi64ELi8ES3_EELb1ELb1ELb0ELb1ELb0ELb0ELb0EEEvNS_16Flash_bwd_paramsE,"aw",@nobits
	.sectionflags	@""
	.align	16


//--------------------- .nv.shared._ZN5flash44flash_bwd_dq_dk_dv_loop_seqk_parallel_kernelI23Flash_bwd_kernel_traitsILi192ELi64ELi64ELi8ELi4ELi2ELi2ELb0ELb0EN7cutlass6half_tE19Flash_kernel_traitsILi192ELi64ELi64ELi8ES3_EELb0ELb1ELb0ELb1ELb0ELb0ELb1EEEvNS_16Flash_bwd_paramsE --------------------------
	.section	.nv.shared._ZN5flash44flash_bwd_dq_dk_dv_loop_seqk_parallel_kernelI23Flash_bwd_kernel_traitsILi192ELi64ELi64ELi8ELi4ELi2ELi2ELb0ELb0EN7cutlass6half_tE19Flash_kernel_traitsILi192ELi64ELi64ELi8ES3_EELb0ELb1ELb0ELb1ELb0ELb0ELb1EEEvNS_16Flash_bwd_paramsE,"aw",@nobits
	.sectionflags	@""
	.align	16


//--------------------- .nv.shared._ZN5flash25flash_bwd_dot_do_o_kernelILb0E23Flash_bwd_kernel_traitsILi192ELi64ELi64ELi8ELi4ELi2ELi2ELb0ELb0EN7cutlass6half_tE19Flash_kernel_traitsILi192ELi64ELi64ELi8ES3_EEEEvNS_16Flash_bwd_paramsE --------------------------
	.section	.nv.shared._ZN5flash25flash_bwd_dot_do_o_kernelILb0E23Flash_bwd_kernel_traitsILi192ELi64ELi64ELi8ELi4ELi2ELi2ELb0ELb0EN7cutlass6half_tE19Flash_kernel_traitsILi192ELi64ELi64ELi8ES3_EEEEvNS_16Flash_bwd_paramsE,"aw",@nobits
	.sectionflags	@""
	.align	16


//--------------------- .nv.shared._ZN5flash25flash_bwd_dot_do_o_kernelILb1E23Flash_bwd_kernel_traitsILi192ELi64ELi64ELi8ELi4ELi2ELi2ELb0ELb0EN7cutlass6half_tE19Flash_kernel_traitsILi192ELi64ELi64ELi8ES3_EEEEvNS_16Flash_bwd_paramsE --------------------------
	.section	.nv.shared._ZN5flash25flash_bwd_dot_do_o_kernelILb1E23Flash_bwd_kernel_traitsILi192ELi64ELi64ELi8ELi4ELi2ELi2ELb0ELb0EN7cutlass6half_tE19Flash_kernel_traitsILi192ELi64ELi64ELi8ES3_EEEEvNS_16Flash_bwd_paramsE,"aw",@nobits
	.sectionflags	@""
	.align	16
